//
// Generated by NVIDIA NVVM Compiler
//
// Compiler Build ID: CL-36424714
// Cuda compilation tools, release 13.0, V13.0.88
// Based on NVVM 20.0.0
//

.version 9.0
.target sm_100
.address_size 64

	// .globl	_ZN3cub18CUB_300001_SM_10006detail11EmptyKernelIvEEvv
// _ZZN3cub18CUB_300001_SM_10006detail10merge_sort30DeviceMergeSortBlockSortKernelINS2_10policy_hubIN6thrust24THRUST_300001_SM_1000_NS6detail15normal_iteratorINS6_10device_ptrI4TestEEEEE9Policy600ESC_PNS0_8NullTypeESC_SG_jN4cuda3std3__44lessISA_EESA_SF_EEvbT0_T1_T2_T3_T4_PT6_PT7_T5_NS1_7vsmem_tEE19static_temp_storage has been demoted
// _ZZN3cub18CUB_300001_SM_10006detail10merge_sort26DeviceMergeSortMergeKernelINS2_10policy_hubIN6thrust24THRUST_300001_SM_1000_NS6detail15normal_iteratorINS6_10device_ptrI4TestEEEEE9Policy600ESC_PNS0_8NullTypeESC_SG_jN4cuda3std3__44lessISA_EESA_SF_EEvbT2_T3_T4_PT6_PT7_T5_PSO_SO_NS1_7vsmem_tEE19static_temp_storage has been demoted
// _ZZN3cub18CUB_300001_SM_10006detail10merge_sort30DeviceMergeSortBlockSortKernelINS2_10policy_hubIN6thrust24THRUST_300001_SM_1000_NS6detail15normal_iteratorINS6_10device_ptrI4TestEEEEE9Policy600ESC_PNS0_8NullTypeESC_SG_mN4cuda3std3__44lessISA_EESA_SF_EEvbT0_T1_T2_T3_T4_PT6_PT7_T5_NS1_7vsmem_tEE19static_temp_storage has been demoted
// _ZZN3cub18CUB_300001_SM_10006detail10merge_sort26DeviceMergeSortMergeKernelINS2_10policy_hubIN6thrust24THRUST_300001_SM_1000_NS6detail15normal_iteratorINS6_10device_ptrI4TestEEEEE9Policy600ESC_PNS0_8NullTypeESC_SG_mN4cuda3std3__44lessISA_EESA_SF_EEvbT2_T3_T4_PT6_PT7_T5_PSO_SO_NS1_7vsmem_tEE19static_temp_storage has been demoted
.global .align 1 .b8 _ZN34_INTERNAL_6abf55fe_4_k_cu_2180ae244cuda3std3__45__cpo5beginE[1];
.global .align 1 .b8 _ZN34_INTERNAL_6abf55fe_4_k_cu_2180ae244cuda3std3__45__cpo3endE[1];
.global .align 1 .b8 _ZN34_INTERNAL_6abf55fe_4_k_cu_2180ae244cuda3std3__45__cpo6cbeginE[1];
.global .align 1 .b8 _ZN34_INTERNAL_6abf55fe_4_k_cu_2180ae244cuda3std3__45__cpo4cendE[1];
.global .align 1 .b8 _ZN34_INTERNAL_6abf55fe_4_k_cu_2180ae244cuda3std3__45__cpo6rbeginE[1];
.global .align 1 .b8 _ZN34_INTERNAL_6abf55fe_4_k_cu_2180ae244cuda3std3__45__cpo4rendE[1];
.global .align 1 .b8 _ZN34_INTERNAL_6abf55fe_4_k_cu_2180ae244cuda3std3__45__cpo7crbeginE[1];
.global .align 1 .b8 _ZN34_INTERNAL_6abf55fe_4_k_cu_2180ae244cuda3std3__45__cpo5crendE[1];
.global .align 1 .b8 _ZN34_INTERNAL_6abf55fe_4_k_cu_2180ae244cuda3std3__436_GLOBAL__N__6abf55fe_4_k_cu_2180ae246ignoreE[1];
.global .align 1 .b8 _ZN34_INTERNAL_6abf55fe_4_k_cu_2180ae244cuda3std3__419piecewise_constructE[1];
.global .align 1 .b8 _ZN34_INTERNAL_6abf55fe_4_k_cu_2180ae244cuda3std3__48in_placeE[1];
.global .align 1 .b8 _ZN34_INTERNAL_6abf55fe_4_k_cu_2180ae244cuda3std3__420unreachable_sentinelE[1];
.global .align 1 .b8 _ZN34_INTERNAL_6abf55fe_4_k_cu_2180ae244cuda3std3__47nulloptE[1];
.global .align 1 .b8 _ZN34_INTERNAL_6abf55fe_4_k_cu_2180ae244cuda3std3__48unexpectE[1];
.global .align 1 .b8 _ZN34_INTERNAL_6abf55fe_4_k_cu_2180ae244cuda3std6ranges3__45__cpo4swapE[1];
.global .align 1 .b8 _ZN34_INTERNAL_6abf55fe_4_k_cu_2180ae244cuda3std6ranges3__45__cpo9iter_moveE[1];
.global .align 1 .b8 _ZN34_INTERNAL_6abf55fe_4_k_cu_2180ae244cuda3std6ranges3__45__cpo5beginE[1];
.global .align 1 .b8 _ZN34_INTERNAL_6abf55fe_4_k_cu_2180ae244cuda3std6ranges3__45__cpo3endE[1];
.global .align 1 .b8 _ZN34_INTERNAL_6abf55fe_4_k_cu_2180ae244cuda3std6ranges3__45__cpo6cbeginE[1];
.global .align 1 .b8 _ZN34_INTERNAL_6abf55fe_4_k_cu_2180ae244cuda3std6ranges3__45__cpo4cendE[1];
.global .align 1 .b8 _ZN34_INTERNAL_6abf55fe_4_k_cu_2180ae244cuda3std6ranges3__45__cpo7advanceE[1];
.global .align 1 .b8 _ZN34_INTERNAL_6abf55fe_4_k_cu_2180ae244cuda3std6ranges3__45__cpo9iter_swapE[1];
.global .align 1 .b8 _ZN34_INTERNAL_6abf55fe_4_k_cu_2180ae244cuda3std6ranges3__45__cpo4nextE[1];
.global .align 1 .b8 _ZN34_INTERNAL_6abf55fe_4_k_cu_2180ae244cuda3std6ranges3__45__cpo4prevE[1];
.global .align 1 .b8 _ZN34_INTERNAL_6abf55fe_4_k_cu_2180ae244cuda3std6ranges3__45__cpo4dataE[1];
.global .align 1 .b8 _ZN34_INTERNAL_6abf55fe_4_k_cu_2180ae244cuda3std6ranges3__45__cpo5cdataE[1];
.global .align 1 .b8 _ZN34_INTERNAL_6abf55fe_4_k_cu_2180ae244cuda3std6ranges3__45__cpo4sizeE[1];
.global .align 1 .b8 _ZN34_INTERNAL_6abf55fe_4_k_cu_2180ae244cuda3std6ranges3__45__cpo5ssizeE[1];
.global .align 1 .b8 _ZN34_INTERNAL_6abf55fe_4_k_cu_2180ae244cuda3std6ranges3__45__cpo8distanceE[1];
.global .align 1 .b8 _ZN34_INTERNAL_6abf55fe_4_k_cu_2180ae246thrust24THRUST_300001_SM_1000_NS8cuda_cub3parE[1];
.global .align 1 .b8 _ZN34_INTERNAL_6abf55fe_4_k_cu_2180ae246thrust24THRUST_300001_SM_1000_NS8cuda_cub10par_nosyncE[1];
.global .align 1 .b8 _ZN34_INTERNAL_6abf55fe_4_k_cu_2180ae246thrust24THRUST_300001_SM_1000_NS6system6detail10sequential3seqE[1];
.global .align 1 .b8 _ZN34_INTERNAL_6abf55fe_4_k_cu_2180ae246thrust24THRUST_300001_SM_1000_NS6system3cpp3parE[1];
.global .align 1 .b8 _ZN34_INTERNAL_6abf55fe_4_k_cu_2180ae246thrust24THRUST_300001_SM_1000_NS12placeholders2_1E[1];
.global .align 1 .b8 _ZN34_INTERNAL_6abf55fe_4_k_cu_2180ae246thrust24THRUST_300001_SM_1000_NS12placeholders2_2E[1];
.global .align 1 .b8 _ZN34_INTERNAL_6abf55fe_4_k_cu_2180ae246thrust24THRUST_300001_SM_1000_NS12placeholders2_3E[1];
.global .align 1 .b8 _ZN34_INTERNAL_6abf55fe_4_k_cu_2180ae246thrust24THRUST_300001_SM_1000_NS12placeholders2_4E[1];
.global .align 1 .b8 _ZN34_INTERNAL_6abf55fe_4_k_cu_2180ae246thrust24THRUST_300001_SM_1000_NS12placeholders2_5E[1];
.global .align 1 .b8 _ZN34_INTERNAL_6abf55fe_4_k_cu_2180ae246thrust24THRUST_300001_SM_1000_NS12placeholders2_6E[1];
.global .align 1 .b8 _ZN34_INTERNAL_6abf55fe_4_k_cu_2180ae246thrust24THRUST_300001_SM_1000_NS12placeholders2_7E[1];
.global .align 1 .b8 _ZN34_INTERNAL_6abf55fe_4_k_cu_2180ae246thrust24THRUST_300001_SM_1000_NS12placeholders2_8E[1];
.global .align 1 .b8 _ZN34_INTERNAL_6abf55fe_4_k_cu_2180ae246thrust24THRUST_300001_SM_1000_NS12placeholders2_9E[1];
.global .align 1 .b8 _ZN34_INTERNAL_6abf55fe_4_k_cu_2180ae246thrust24THRUST_300001_SM_1000_NS12placeholders3_10E[1];
.global .align 1 .b8 _ZN34_INTERNAL_6abf55fe_4_k_cu_2180ae246thrust24THRUST_300001_SM_1000_NS3seqE[1];
.global .align 1 .b8 _ZN34_INTERNAL_6abf55fe_4_k_cu_2180ae246thrust24THRUST_300001_SM_1000_NS6deviceE[1];

.visible .entry _ZN3cub18CUB_300001_SM_10006detail11EmptyKernelIvEEvv()
{


	ret;

}
	// .globl	_ZN3cub18CUB_300001_SM_10006detail8for_each13static_kernelINS2_12policy_hub_t12policy_500_tEmN6thrust24THRUST_300001_SM_1000_NS8cuda_cub20__uninitialized_fill7functorINS7_10device_ptrI4TestEESC_EEEEvT0_T1_
.visible .entry _ZN3cub18CUB_300001_SM_10006detail8for_each13static_kernelINS2_12policy_hub_t12policy_500_tEmN6thrust24THRUST_300001_SM_1000_NS8cuda_cub20__uninitialized_fill7functorINS7_10device_ptrI4TestEESC_EEEEvT0_T1_(
	.param .u64 _ZN3cub18CUB_300001_SM_10006detail8for_each13static_kernelINS2_12policy_hub_t12policy_500_tEmN6thrust24THRUST_300001_SM_1000_NS8cuda_cub20__uninitialized_fill7functorINS7_10device_ptrI4TestEESC_EEEEvT0_T1__param_0,
	.param .align 8 .b8 _ZN3cub18CUB_300001_SM_10006detail8for_each13static_kernelINS2_12policy_hub_t12policy_500_tEmN6thrust24THRUST_300001_SM_1000_NS8cuda_cub20__uninitialized_fill7functorINS7_10device_ptrI4TestEESC_EEEEvT0_T1__param_1[16]
)
.maxntid 256
{
	.reg .pred 	%p<4>;
	.reg .b32 	%r<7>;
	.reg .b32 	%f<3>;
	.reg .b64 	%rd<16>;

	ld.param.f32 	%f2, [_ZN3cub18CUB_300001_SM_10006detail8for_each13static_kernelINS2_12policy_hub_t12policy_500_tEmN6thrust24THRUST_300001_SM_1000_NS8cuda_cub20__uninitialized_fill7functorINS7_10device_ptrI4TestEESC_EEEEvT0_T1__param_1+12];
	ld.param.u32 	%r3, [_ZN3cub18CUB_300001_SM_10006detail8for_each13static_kernelINS2_12policy_hub_t12policy_500_tEmN6thrust24THRUST_300001_SM_1000_NS8cuda_cub20__uninitialized_fill7functorINS7_10device_ptrI4TestEESC_EEEEvT0_T1__param_1+8];
	ld.param.u64 	%rd4, [_ZN3cub18CUB_300001_SM_10006detail8for_each13static_kernelINS2_12policy_hub_t12policy_500_tEmN6thrust24THRUST_300001_SM_1000_NS8cuda_cub20__uninitialized_fill7functorINS7_10device_ptrI4TestEESC_EEEEvT0_T1__param_1];
	ld.param.u64 	%rd5, [_ZN3cub18CUB_300001_SM_10006detail8for_each13static_kernelINS2_12policy_hub_t12policy_500_tEmN6thrust24THRUST_300001_SM_1000_NS8cuda_cub20__uninitialized_fill7functorINS7_10device_ptrI4TestEESC_EEEEvT0_T1__param_0];
	mov.u32 	%r4, %ctaid.x;
	mul.wide.u32 	%rd1, %r4, 512;
	sub.s64 	%rd2, %rd5, %rd1;
	setp.lt.u64 	%p1, %rd2, 512;
	@%p1 bra 	$L__BB1_2;
	mov.u32 	%r6, %tid.x;
	cvta.to.global.u64 	%rd11, %rd4;
	cvt.u64.u32 	%rd12, %r6;
	add.s64 	%rd13, %rd1, %rd12;
	shl.b64 	%rd14, %rd13, 3;
	add.s64 	%rd15, %rd11, %rd14;
	st.global.u32 	[%rd15], %r3;
	st.global.f32 	[%rd15+4], %f2;
	st.global.u32 	[%rd15+2048], %r3;
	st.global.f32 	[%rd15+2052], %f2;
	bra.uni 	$L__BB1_6;
$L__BB1_2:
	cvta.to.global.u64 	%rd6, %rd4;
	mov.u32 	%r2, %tid.x;
	cvt.u64.u32 	%rd7, %r2;
	setp.le.u64 	%p2, %rd2, %rd7;
	add.s64 	%rd8, %rd1, %rd7;
	shl.b64 	%rd9, %rd8, 3;
	add.s64 	%rd3, %rd6, %rd9;
	@%p2 bra 	$L__BB1_4;
	st.global.u32 	[%rd3], %r3;
	st.global.f32 	[%rd3+4], %f2;
$L__BB1_4:
	add.s32 	%r5, %r2, 256;
	cvt.u64.u32 	%rd10, %r5;
	setp.le.u64 	%p3, %rd2, %rd10;
	@%p3 bra 	$L__BB1_6;
	st.global.u32 	[%rd3+2048], %r3;
	st.global.f32 	[%rd3+2052], %f2;
$L__BB1_6:
	ret;

}
	// .globl	_ZN3cub18CUB_300001_SM_10006detail8for_each13static_kernelINS2_12policy_hub_t12policy_500_tEmN6thrust24THRUST_300001_SM_1000_NS8cuda_cub20__uninitialized_fill7functorINS7_10device_ptrIdEEdEEEEvT0_T1_
.visible .entry _ZN3cub18CUB_300001_SM_10006detail8for_each13static_kernelINS2_12policy_hub_t12policy_500_tEmN6thrust24THRUST_300001_SM_1000_NS8cuda_cub20__uninitialized_fill7functorINS7_10device_ptrIdEEdEEEEvT0_T1_(
	.param .u64 _ZN3cub18CUB_300001_SM_10006detail8for_each13static_kernelINS2_12policy_hub_t12policy_500_tEmN6thrust24THRUST_300001_SM_1000_NS8cuda_cub20__uninitialized_fill7functorINS7_10device_ptrIdEEdEEEEvT0_T1__param_0,
	.param .align 8 .b8 _ZN3cub18CUB_300001_SM_10006detail8for_each13static_kernelINS2_12policy_hub_t12policy_500_tEmN6thrust24THRUST_300001_SM_1000_NS8cuda_cub20__uninitialized_fill7functorINS7_10device_ptrIdEEdEEEEvT0_T1__param_1[16]
)
.maxntid 256
{
	.reg .pred 	%p<4>;
	.reg .b32 	%r<5>;
	.reg .b64 	%rd<16>;
	.reg .b64 	%fd<3>;

	ld.param.f64 	%fd2, [_ZN3cub18CUB_300001_SM_10006detail8for_each13static_kernelINS2_12policy_hub_t12policy_500_tEmN6thrust24THRUST_300001_SM_1000_NS8cuda_cub20__uninitialized_fill7functorINS7_10device_ptrIdEEdEEEEvT0_T1__param_1+8];
	ld.param.u64 	%rd4, [_ZN3cub18CUB_300001_SM_10006detail8for_each13static_kernelINS2_12policy_hub_t12policy_500_tEmN6thrust24THRUST_300001_SM_1000_NS8cuda_cub20__uninitialized_fill7functorINS7_10device_ptrIdEEdEEEEvT0_T1__param_1];
	ld.param.u64 	%rd5, [_ZN3cub18CUB_300001_SM_10006detail8for_each13static_kernelINS2_12policy_hub_t12policy_500_tEmN6thrust24THRUST_300001_SM_1000_NS8cuda_cub20__uninitialized_fill7functorINS7_10device_ptrIdEEdEEEEvT0_T1__param_0];
	mov.u32 	%r2, %ctaid.x;
	mul.wide.u32 	%rd1, %r2, 512;
	sub.s64 	%rd2, %rd5, %rd1;
	setp.lt.u64 	%p1, %rd2, 512;
	@%p1 bra 	$L__BB2_2;
	mov.u32 	%r4, %tid.x;
	cvta.to.global.u64 	%rd11, %rd4;
	cvt.u64.u32 	%rd12, %r4;
	add.s64 	%rd13, %rd1, %rd12;
	shl.b64 	%rd14, %rd13, 3;
	add.s64 	%rd15, %rd11, %rd14;
	st.global.f64 	[%rd15], %fd2;
	st.global.f64 	[%rd15+2048], %fd2;
	bra.uni 	$L__BB2_6;
$L__BB2_2:
	cvta.to.global.u64 	%rd6, %rd4;
	mov.u32 	%r1, %tid.x;
	cvt.u64.u32 	%rd7, %r1;
	setp.le.u64 	%p2, %rd2, %rd7;
	add.s64 	%rd8, %rd1, %rd7;
	shl.b64 	%rd9, %rd8, 3;
	add.s64 	%rd3, %rd6, %rd9;
	@%p2 bra 	$L__BB2_4;
	st.global.f64 	[%rd3], %fd2;
$L__BB2_4:
	add.s32 	%r3, %r1, 256;
	cvt.u64.u32 	%rd10, %r3;
	setp.le.u64 	%p3, %rd2, %rd10;
	@%p3 bra 	$L__BB2_6;
	st.global.f64 	[%rd3+2048], %fd2;
$L__BB2_6:
	ret;

}
	// .globl	_ZN3cub18CUB_300001_SM_10006detail8for_each13static_kernelINS2_12policy_hub_t12policy_500_tEmN6thrust24THRUST_300001_SM_1000_NS8cuda_cub20__uninitialized_fill7functorINS7_10device_ptrIcEEcEEEEvT0_T1_
.visible .entry _ZN3cub18CUB_300001_SM_10006detail8for_each13static_kernelINS2_12policy_hub_t12policy_500_tEmN6thrust24THRUST_300001_SM_1000_NS8cuda_cub20__uninitialized_fill7functorINS7_10device_ptrIcEEcEEEEvT0_T1_(
	.param .u64 _ZN3cub18CUB_300001_SM_10006detail8for_each13static_kernelINS2_12policy_hub_t12policy_500_tEmN6thrust24THRUST_300001_SM_1000_NS8cuda_cub20__uninitialized_fill7functorINS7_10device_ptrIcEEcEEEEvT0_T1__param_0,
	.param .align 8 .b8 _ZN3cub18CUB_300001_SM_10006detail8for_each13static_kernelINS2_12policy_hub_t12policy_500_tEmN6thrust24THRUST_300001_SM_1000_NS8cuda_cub20__uninitialized_fill7functorINS7_10device_ptrIcEEcEEEEvT0_T1__param_1[16]
)
.maxntid 256
{
	.reg .pred 	%p<4>;
	.reg .b16 	%rs<10>;
	.reg .b32 	%r<15>;
	.reg .b64 	%rd<14>;

	ld.param.u32 	%r7, [_ZN3cub18CUB_300001_SM_10006detail8for_each13static_kernelINS2_12policy_hub_t12policy_500_tEmN6thrust24THRUST_300001_SM_1000_NS8cuda_cub20__uninitialized_fill7functorINS7_10device_ptrIcEEcEEEEvT0_T1__param_1+8];
	bfe.u32 	%r11, %r7, 0, 8;
	cvt.u16.u32 	%rs2, %r11;
	ld.param.u64 	%rd4, [_ZN3cub18CUB_300001_SM_10006detail8for_each13static_kernelINS2_12policy_hub_t12policy_500_tEmN6thrust24THRUST_300001_SM_1000_NS8cuda_cub20__uninitialized_fill7functorINS7_10device_ptrIcEEcEEEEvT0_T1__param_1];
	ld.param.u64 	%rd5, [_ZN3cub18CUB_300001_SM_10006detail8for_each13static_kernelINS2_12policy_hub_t12policy_500_tEmN6thrust24THRUST_300001_SM_1000_NS8cuda_cub20__uninitialized_fill7functorINS7_10device_ptrIcEEcEEEEvT0_T1__param_0];
	mov.u32 	%r12, %ctaid.x;
	mul.wide.u32 	%rd1, %r12, 512;
	sub.s64 	%rd2, %rd5, %rd1;
	setp.lt.u64 	%p1, %rd2, 512;
	@%p1 bra 	$L__BB3_2;
	mov.u32 	%r14, %tid.x;
	cvta.to.global.u64 	%rd10, %rd4;
	cvt.u64.u32 	%rd11, %r14;
	add.s64 	%rd12, %rd1, %rd11;
	add.s64 	%rd13, %rd10, %rd12;
	st.global.u8 	[%rd13], %rs2;
	st.global.u8 	[%rd13+256], %rs2;
	bra.uni 	$L__BB3_6;
$L__BB3_2:
	cvta.to.global.u64 	%rd6, %rd4;
	mov.u32 	%r1, %tid.x;
	cvt.u64.u32 	%rd7, %r1;
	setp.le.u64 	%p2, %rd2, %rd7;
	add.s64 	%rd8, %rd1, %rd7;
	add.s64 	%rd3, %rd6, %rd8;
	@%p2 bra 	$L__BB3_4;
	st.global.u8 	[%rd3], %rs2;
$L__BB3_4:
	add.s32 	%r13, %r1, 256;
	cvt.u64.u32 	%rd9, %r13;
	setp.le.u64 	%p3, %rd2, %rd9;
	@%p3 bra 	$L__BB3_6;
	st.global.u8 	[%rd3+256], %rs2;
$L__BB3_6:
	ret;

}
	// .globl	_ZN3cub18CUB_300001_SM_10006detail10merge_sort30DeviceMergeSortBlockSortKernelINS2_10policy_hubIN6thrust24THRUST_300001_SM_1000_NS6detail15normal_iteratorINS6_10device_ptrI4TestEEEEE9Policy600ESC_PNS0_8NullTypeESC_SG_jN4cuda3std3__44lessISA_EESA_SF_EEvbT0_T1_T2_T3_T4_PT6_PT7_T5_NS1_7vsmem_tE
.visible .entry _ZN3cub18CUB_300001_SM_10006detail10merge_sort30DeviceMergeSortBlockSortKernelINS2_10policy_hubIN6thrust24THRUST_300001_SM_1000_NS6detail15normal_iteratorINS6_10device_ptrI4TestEEEEE9Policy600ESC_PNS0_8NullTypeESC_SG_jN4cuda3std3__44lessISA_EESA_SF_EEvbT0_T1_T2_T3_T4_PT6_PT7_T5_NS1_7vsmem_tE(
	.param .u8 _ZN3cub18CUB_300001_SM_10006detail10merge_sort30DeviceMergeSortBlockSortKernelINS2_10policy_hubIN6thrust24THRUST_300001_SM_1000_NS6detail15normal_iteratorINS6_10device_ptrI4TestEEEEE9Policy600ESC_PNS0_8NullTypeESC_SG_jN4cuda3std3__44lessISA_EESA_SF_EEvbT0_T1_T2_T3_T4_PT6_PT7_T5_NS1_7vsmem_tE_param_0,
	.param .align 8 .b8 _ZN3cub18CUB_300001_SM_10006detail10merge_sort30DeviceMergeSortBlockSortKernelINS2_10policy_hubIN6thrust24THRUST_300001_SM_1000_NS6detail15normal_iteratorINS6_10device_ptrI4TestEEEEE9Policy600ESC_PNS0_8NullTypeESC_SG_jN4cuda3std3__44lessISA_EESA_SF_EEvbT0_T1_T2_T3_T4_PT6_PT7_T5_NS1_7vsmem_tE_param_1[8],
	.param .u64 .ptr .align 1 _ZN3cub18CUB_300001_SM_10006detail10merge_sort30DeviceMergeSortBlockSortKernelINS2_10policy_hubIN6thrust24THRUST_300001_SM_1000_NS6detail15normal_iteratorINS6_10device_ptrI4TestEEEEE9Policy600ESC_PNS0_8NullTypeESC_SG_jN4cuda3std3__44lessISA_EESA_SF_EEvbT0_T1_T2_T3_T4_PT6_PT7_T5_NS1_7vsmem_tE_param_2,
	.param .align 8 .b8 _ZN3cub18CUB_300001_SM_10006detail10merge_sort30DeviceMergeSortBlockSortKernelINS2_10policy_hubIN6thrust24THRUST_300001_SM_1000_NS6detail15normal_iteratorINS6_10device_ptrI4TestEEEEE9Policy600ESC_PNS0_8NullTypeESC_SG_jN4cuda3std3__44lessISA_EESA_SF_EEvbT0_T1_T2_T3_T4_PT6_PT7_T5_NS1_7vsmem_tE_param_3[8],
	.param .u64 .ptr .align 1 _ZN3cub18CUB_300001_SM_10006detail10merge_sort30DeviceMergeSortBlockSortKernelINS2_10policy_hubIN6thrust24THRUST_300001_SM_1000_NS6detail15normal_iteratorINS6_10device_ptrI4TestEEEEE9Policy600ESC_PNS0_8NullTypeESC_SG_jN4cuda3std3__44lessISA_EESA_SF_EEvbT0_T1_T2_T3_T4_PT6_PT7_T5_NS1_7vsmem_tE_param_4,
	.param .u32 _ZN3cub18CUB_300001_SM_10006detail10merge_sort30DeviceMergeSortBlockSortKernelINS2_10policy_hubIN6thrust24THRUST_300001_SM_1000_NS6detail15normal_iteratorINS6_10device_ptrI4TestEEEEE9Policy600ESC_PNS0_8NullTypeESC_SG_jN4cuda3std3__44lessISA_EESA_SF_EEvbT0_T1_T2_T3_T4_PT6_PT7_T5_NS1_7vsmem_tE_param_5,
	.param .u64 .ptr .align 1 _ZN3cub18CUB_300001_SM_10006detail10merge_sort30DeviceMergeSortBlockSortKernelINS2_10policy_hubIN6thrust24THRUST_300001_SM_1000_NS6detail15normal_iteratorINS6_10device_ptrI4TestEEEEE9Policy600ESC_PNS0_8NullTypeESC_SG_jN4cuda3std3__44lessISA_EESA_SF_EEvbT0_T1_T2_T3_T4_PT6_PT7_T5_NS1_7vsmem_tE_param_6,
	.param .u64 .ptr .align 1 _ZN3cub18CUB_300001_SM_10006detail10merge_sort30DeviceMergeSortBlockSortKernelINS2_10policy_hubIN6thrust24THRUST_300001_SM_1000_NS6detail15normal_iteratorINS6_10device_ptrI4TestEEEEE9Policy600ESC_PNS0_8NullTypeESC_SG_jN4cuda3std3__44lessISA_EESA_SF_EEvbT0_T1_T2_T3_T4_PT6_PT7_T5_NS1_7vsmem_tE_param_7,
	.param .align 1 .b8 _ZN3cub18CUB_300001_SM_10006detail10merge_sort30DeviceMergeSortBlockSortKernelINS2_10policy_hubIN6thrust24THRUST_300001_SM_1000_NS6detail15normal_iteratorINS6_10device_ptrI4TestEEEEE9Policy600ESC_PNS0_8NullTypeESC_SG_jN4cuda3std3__44lessISA_EESA_SF_EEvbT0_T1_T2_T3_T4_PT6_PT7_T5_NS1_7vsmem_tE_param_8[1],
	.param .align 8 .b8 _ZN3cub18CUB_300001_SM_10006detail10merge_sort30DeviceMergeSortBlockSortKernelINS2_10policy_hubIN6thrust24THRUST_300001_SM_1000_NS6detail15normal_iteratorINS6_10device_ptrI4TestEEEEE9Policy600ESC_PNS0_8NullTypeESC_SG_jN4cuda3std3__44lessISA_EESA_SF_EEvbT0_T1_T2_T3_T4_PT6_PT7_T5_NS1_7vsmem_tE_param_9[8]
)
.maxntid 256
{
	.reg .pred 	%p<236>;
	.reg .b16 	%rs<4>;
	.reg .b32 	%r<1029>;
	.reg .b32 	%f<312>;
	.reg .b64 	%rd<36>;
	// demoted variable
	.shared .align 16 .b8 _ZZN3cub18CUB_300001_SM_10006detail10merge_sort30DeviceMergeSortBlockSortKernelINS2_10policy_hubIN6thrust24THRUST_300001_SM_1000_NS6detail15normal_iteratorINS6_10device_ptrI4TestEEEEE9Policy600ESC_PNS0_8NullTypeESC_SG_jN4cuda3std3__44lessISA_EESA_SF_EEvbT0_T1_T2_T3_T4_PT6_PT7_T5_NS1_7vsmem_tEE19static_temp_storage[16912];
	ld.param.u64 	%rd8, [_ZN3cub18CUB_300001_SM_10006detail10merge_sort30DeviceMergeSortBlockSortKernelINS2_10policy_hubIN6thrust24THRUST_300001_SM_1000_NS6detail15normal_iteratorINS6_10device_ptrI4TestEEEEE9Policy600ESC_PNS0_8NullTypeESC_SG_jN4cuda3std3__44lessISA_EESA_SF_EEvbT0_T1_T2_T3_T4_PT6_PT7_T5_NS1_7vsmem_tE_param_3];
	ld.param.u64 	%rd9, [_ZN3cub18CUB_300001_SM_10006detail10merge_sort30DeviceMergeSortBlockSortKernelINS2_10policy_hubIN6thrust24THRUST_300001_SM_1000_NS6detail15normal_iteratorINS6_10device_ptrI4TestEEEEE9Policy600ESC_PNS0_8NullTypeESC_SG_jN4cuda3std3__44lessISA_EESA_SF_EEvbT0_T1_T2_T3_T4_PT6_PT7_T5_NS1_7vsmem_tE_param_1];
	ld.param.u32 	%r340, [_ZN3cub18CUB_300001_SM_10006detail10merge_sort30DeviceMergeSortBlockSortKernelINS2_10policy_hubIN6thrust24THRUST_300001_SM_1000_NS6detail15normal_iteratorINS6_10device_ptrI4TestEEEEE9Policy600ESC_PNS0_8NullTypeESC_SG_jN4cuda3std3__44lessISA_EESA_SF_EEvbT0_T1_T2_T3_T4_PT6_PT7_T5_NS1_7vsmem_tE_param_5];
	cvta.to.global.u64 	%rd1, %rd9;
	cvta.to.global.u64 	%rd2, %rd8;
	mov.u32 	%r341, %ctaid.x;
	mov.u32 	%r342, %nctaid.x;
	shl.b32 	%r1, %r341, 11;
	add.s32 	%r343, %r342, -1;
	setp.ge.u32 	%p33, %r341, %r343;
	@%p33 bra 	$L__BB4_46;
	// begin inline asm
	griddepcontrol.wait;
	// end inline asm
	mov.u32 	%r632, %ctaid.x;
	shl.b32 	%r633, %r632, 11;
	cvt.u64.u32 	%rd22, %r633;
	mov.u32 	%r2, %tid.x;
	and.b32  	%r3, %r2, 31;
	shl.b32 	%r634, %r2, 3;
	and.b32  	%r4, %r634, 7936;
	or.b32  	%r635, %r4, %r3;
	cvt.u64.u32 	%rd23, %r635;
	add.s64 	%rd3, %rd23, %rd22;
	shl.b64 	%rd24, %rd3, 3;
	add.s64 	%rd25, %rd1, %rd24;
	ld.global.u32 	%r636, [%rd25];
	ld.global.u32 	%r637, [%rd25+4];
	ld.global.u32 	%r638, [%rd25+256];
	ld.global.u32 	%r639, [%rd25+260];
	ld.global.u32 	%r640, [%rd25+512];
	ld.global.u32 	%r641, [%rd25+516];
	ld.global.u32 	%r642, [%rd25+768];
	ld.global.u32 	%r643, [%rd25+772];
	ld.global.u32 	%r644, [%rd25+1024];
	ld.global.u32 	%r645, [%rd25+1028];
	ld.global.u32 	%r646, [%rd25+1280];
	ld.global.u32 	%r647, [%rd25+1284];
	ld.global.u32 	%r648, [%rd25+1536];
	ld.global.u32 	%r649, [%rd25+1540];
	ld.global.u32 	%r650, [%rd25+1792];
	ld.global.u32 	%r651, [%rd25+1796];
	// begin inline asm
	mov.u32 %r630, %laneid;
	// end inline asm
	add.s32 	%r652, %r630, %r4;
	shr.s32 	%r653, %r652, 5;
	add.s32 	%r654, %r653, %r652;
	shl.b32 	%r655, %r654, 3;
	mov.u32 	%r656, _ZZN3cub18CUB_300001_SM_10006detail10merge_sort30DeviceMergeSortBlockSortKernelINS2_10policy_hubIN6thrust24THRUST_300001_SM_1000_NS6detail15normal_iteratorINS6_10device_ptrI4TestEEEEE9Policy600ESC_PNS0_8NullTypeESC_SG_jN4cuda3std3__44lessISA_EESA_SF_EEvbT0_T1_T2_T3_T4_PT6_PT7_T5_NS1_7vsmem_tEE19static_temp_storage;
	add.s32 	%r5, %r656, %r655;
	st.shared.v2.u32 	[%r5], {%r636, %r637};
	add.s32 	%r657, %r652, 32;
	shr.s32 	%r658, %r657, 5;
	add.s32 	%r659, %r658, %r652;
	shl.b32 	%r660, %r659, 3;
	add.s32 	%r6, %r656, %r660;
	st.shared.v2.u32 	[%r6+256], {%r638, %r639};
	add.s32 	%r661, %r652, 64;
	shr.s32 	%r662, %r661, 5;
	add.s32 	%r663, %r662, %r652;
	shl.b32 	%r664, %r663, 3;
	add.s32 	%r7, %r656, %r664;
	st.shared.v2.u32 	[%r7+512], {%r640, %r641};
	add.s32 	%r665, %r652, 96;
	shr.s32 	%r666, %r665, 5;
	add.s32 	%r667, %r666, %r652;
	shl.b32 	%r668, %r667, 3;
	add.s32 	%r8, %r656, %r668;
	st.shared.v2.u32 	[%r8+768], {%r642, %r643};
	add.s32 	%r669, %r652, 128;
	shr.s32 	%r670, %r669, 5;
	add.s32 	%r671, %r670, %r652;
	shl.b32 	%r672, %r671, 3;
	add.s32 	%r9, %r656, %r672;
	st.shared.v2.u32 	[%r9+1024], {%r644, %r645};
	add.s32 	%r673, %r652, 160;
	shr.s32 	%r674, %r673, 5;
	add.s32 	%r675, %r674, %r652;
	shl.b32 	%r676, %r675, 3;
	add.s32 	%r10, %r656, %r676;
	st.shared.v2.u32 	[%r10+1280], {%r646, %r647};
	add.s32 	%r677, %r652, 192;
	shr.s32 	%r678, %r677, 5;
	add.s32 	%r679, %r678, %r652;
	shl.b32 	%r680, %r679, 3;
	add.s32 	%r11, %r656, %r680;
	st.shared.v2.u32 	[%r11+1536], {%r648, %r649};
	add.s32 	%r681, %r652, 224;
	shr.s32 	%r682, %r681, 5;
	add.s32 	%r683, %r682, %r652;
	shl.b32 	%r684, %r683, 3;
	add.s32 	%r12, %r656, %r684;
	st.shared.v2.u32 	[%r12+1792], {%r650, %r651};
	bar.warp.sync 	-1;
	mad.lo.s32 	%r685, %r630, 7, %r652;
	shr.s32 	%r686, %r685, 5;
	add.s32 	%r687, %r686, %r685;
	shl.b32 	%r688, %r687, 3;
	add.s32 	%r13, %r656, %r688;
	ld.shared.v2.u32 	{%r689, %r690}, [%r13];
	mov.b32 	%f192, %r690;
	add.s32 	%r691, %r685, 1;
	shr.s32 	%r692, %r691, 5;
	add.s32 	%r693, %r692, %r685;
	shl.b32 	%r694, %r693, 3;
	add.s32 	%r14, %r656, %r694;
	ld.shared.v2.u32 	{%r695, %r696}, [%r14+8];
	mov.b32 	%f193, %r696;
	add.s32 	%r697, %r685, 2;
	shr.s32 	%r698, %r697, 5;
	add.s32 	%r699, %r698, %r685;
	shl.b32 	%r700, %r699, 3;
	add.s32 	%r15, %r656, %r700;
	ld.shared.v2.u32 	{%r701, %r702}, [%r15+16];
	mov.b32 	%f194, %r702;
	add.s32 	%r703, %r685, 3;
	shr.s32 	%r704, %r703, 5;
	add.s32 	%r705, %r704, %r685;
	shl.b32 	%r706, %r705, 3;
	add.s32 	%r16, %r656, %r706;
	ld.shared.v2.u32 	{%r707, %r708}, [%r16+24];
	mov.b32 	%f195, %r708;
	add.s32 	%r709, %r685, 4;
	shr.s32 	%r710, %r709, 5;
	add.s32 	%r711, %r710, %r685;
	shl.b32 	%r712, %r711, 3;
	add.s32 	%r17, %r656, %r712;
	ld.shared.v2.u32 	{%r713, %r714}, [%r17+32];
	mov.b32 	%f196, %r714;
	add.s32 	%r715, %r685, 5;
	shr.s32 	%r716, %r715, 5;
	add.s32 	%r717, %r716, %r685;
	shl.b32 	%r718, %r717, 3;
	add.s32 	%r18, %r656, %r718;
	ld.shared.v2.u32 	{%r719, %r720}, [%r18+40];
	mov.b32 	%f197, %r720;
	add.s32 	%r721, %r685, 6;
	shr.s32 	%r722, %r721, 5;
	add.s32 	%r723, %r722, %r685;
	shl.b32 	%r724, %r723, 3;
	add.s32 	%r19, %r656, %r724;
	ld.shared.v2.u32 	{%r725, %r726}, [%r19+48];
	mov.b32 	%f198, %r726;
	add.s32 	%r727, %r685, 7;
	shr.s32 	%r728, %r727, 5;
	add.s32 	%r729, %r728, %r685;
	shl.b32 	%r730, %r729, 3;
	add.s32 	%r20, %r656, %r730;
	ld.shared.v2.u32 	{%r731, %r732}, [%r20+56];
	mov.b32 	%f199, %r732;
	bar.sync 	0;
	// begin inline asm
	griddepcontrol.launch_dependents;
	// end inline asm
	setp.lt.s32 	%p147, %r695, %r689;
	selp.f32 	%f200, %f192, %f193, %p147;
	max.s32 	%r733, %r695, %r689;
	selp.f32 	%f201, %f193, %f192, %p147;
	min.s32 	%r734, %r695, %r689;
	setp.lt.s32 	%p148, %r707, %r701;
	selp.f32 	%f202, %f194, %f195, %p148;
	max.s32 	%r735, %r707, %r701;
	selp.f32 	%f203, %f195, %f194, %p148;
	min.s32 	%r736, %r707, %r701;
	setp.lt.s32 	%p149, %r719, %r713;
	selp.f32 	%f204, %f196, %f197, %p149;
	max.s32 	%r737, %r719, %r713;
	selp.f32 	%f205, %f197, %f196, %p149;
	min.s32 	%r738, %r719, %r713;
	setp.lt.s32 	%p150, %r731, %r725;
	selp.f32 	%f206, %f198, %f199, %p150;
	max.s32 	%r739, %r731, %r725;
	selp.f32 	%f207, %f199, %f198, %p150;
	min.s32 	%r740, %r731, %r725;
	setp.lt.s32 	%p151, %r736, %r733;
	selp.f32 	%f208, %f200, %f203, %p151;
	max.s32 	%r741, %r736, %r733;
	selp.f32 	%f209, %f203, %f200, %p151;
	min.s32 	%r742, %r736, %r733;
	setp.lt.s32 	%p152, %r738, %r735;
	selp.f32 	%f210, %f202, %f205, %p152;
	max.s32 	%r743, %r738, %r735;
	selp.f32 	%f211, %f205, %f202, %p152;
	min.s32 	%r744, %r738, %r735;
	setp.lt.s32 	%p153, %r740, %r737;
	selp.f32 	%f212, %f204, %f207, %p153;
	max.s32 	%r745, %r740, %r737;
	selp.f32 	%f213, %f207, %f204, %p153;
	min.s32 	%r746, %r740, %r737;
	setp.lt.s32 	%p154, %r736, %r734;
	selp.f32 	%f214, %f201, %f209, %p154;
	selp.b32 	%r747, %r734, %r742, %p154;
	selp.f32 	%f215, %f209, %f201, %p154;
	selp.b32 	%r748, %r742, %r734, %p154;
	setp.lt.s32 	%p155, %r744, %r741;
	selp.f32 	%f216, %f208, %f211, %p155;
	max.s32 	%r749, %r744, %r741;
	selp.f32 	%f217, %f211, %f208, %p155;
	min.s32 	%r750, %r744, %r741;
	setp.lt.s32 	%p156, %r746, %r743;
	selp.f32 	%f218, %f210, %f213, %p156;
	max.s32 	%r751, %r746, %r743;
	selp.f32 	%f219, %f213, %f210, %p156;
	min.s32 	%r752, %r746, %r743;
	setp.gt.s32 	%p157, %r737, %r739;
	selp.f32 	%f220, %f212, %f206, %p157;
	selp.b32 	%r753, %r745, %r739, %p157;
	selp.f32 	%f221, %f206, %f212, %p157;
	selp.b32 	%r754, %r739, %r745, %p157;
	setp.lt.s32 	%p158, %r750, %r747;
	selp.f32 	%f222, %f214, %f217, %p158;
	max.s32 	%r755, %r750, %r747;
	selp.f32 	%f223, %f217, %f214, %p158;
	min.s32 	%r756, %r750, %r747;
	setp.lt.s32 	%p159, %r752, %r749;
	selp.f32 	%f224, %f216, %f219, %p159;
	max.s32 	%r757, %r752, %r749;
	selp.f32 	%f225, %f219, %f216, %p159;
	min.s32 	%r758, %r752, %r749;
	setp.lt.s32 	%p160, %r754, %r751;
	selp.f32 	%f226, %f218, %f221, %p160;
	max.s32 	%r759, %r754, %r751;
	selp.f32 	%f227, %f221, %f218, %p160;
	min.s32 	%r760, %r754, %r751;
	setp.lt.s32 	%p161, %r756, %r748;
	selp.f32 	%f228, %f215, %f223, %p161;
	max.s32 	%r761, %r756, %r748;
	selp.f32 	%f229, %f223, %f215, %p161;
	min.s32 	%r762, %r756, %r748;
	setp.lt.s32 	%p162, %r758, %r755;
	selp.f32 	%f230, %f222, %f225, %p162;
	max.s32 	%r763, %r758, %r755;
	selp.f32 	%f231, %f225, %f222, %p162;
	min.s32 	%r764, %r758, %r755;
	setp.lt.s32 	%p163, %r760, %r757;
	selp.f32 	%f232, %f224, %f227, %p163;
	max.s32 	%r765, %r760, %r757;
	selp.f32 	%f233, %f227, %f224, %p163;
	min.s32 	%r766, %r760, %r757;
	setp.lt.s32 	%p164, %r753, %r759;
	selp.f32 	%f234, %f226, %f220, %p164;
	max.s32 	%r767, %r753, %r759;
	selp.f32 	%f235, %f220, %f226, %p164;
	min.s32 	%r768, %r753, %r759;
	setp.lt.s32 	%p165, %r764, %r761;
	selp.f32 	%f236, %f228, %f231, %p165;
	max.s32 	%r769, %r764, %r761;
	selp.f32 	%f237, %f231, %f228, %p165;
	min.s32 	%r770, %r764, %r761;
	setp.lt.s32 	%p166, %r766, %r763;
	selp.f32 	%f238, %f230, %f233, %p166;
	max.s32 	%r771, %r766, %r763;
	selp.f32 	%f239, %f233, %f230, %p166;
	min.s32 	%r772, %r766, %r763;
	setp.lt.s32 	%p167, %r768, %r765;
	selp.f32 	%f240, %f232, %f235, %p167;
	max.s32 	%r773, %r768, %r765;
	selp.f32 	%f241, %f235, %f232, %p167;
	min.s32 	%r774, %r768, %r765;
	setp.lt.s32 	%p168, %r764, %r762;
	selp.f32 	%f242, %f229, %f237, %p168;
	selp.b32 	%r775, %r762, %r770, %p168;
	selp.f32 	%f255, %f237, %f229, %p168;
	selp.b32 	%r948, %r770, %r762, %p168;
	setp.lt.s32 	%p169, %r772, %r769;
	selp.f32 	%f243, %f236, %f239, %p169;
	max.s32 	%r776, %r772, %r769;
	selp.f32 	%f244, %f239, %f236, %p169;
	min.s32 	%r777, %r772, %r769;
	setp.lt.s32 	%p170, %r774, %r771;
	selp.f32 	%f245, %f238, %f241, %p170;
	max.s32 	%r778, %r774, %r771;
	selp.f32 	%f246, %f241, %f238, %p170;
	min.s32 	%r779, %r774, %r771;
	setp.gt.s32 	%p171, %r765, %r767;
	selp.f32 	%f248, %f240, %f234, %p171;
	selp.b32 	%r941, %r773, %r767, %p171;
	selp.f32 	%f247, %f234, %f240, %p171;
	selp.b32 	%r780, %r767, %r773, %p171;
	setp.lt.s32 	%p172, %r777, %r775;
	selp.f32 	%f253, %f242, %f244, %p172;
	max.s32 	%r946, %r777, %r775;
	selp.f32 	%f254, %f244, %f242, %p172;
	min.s32 	%r947, %r777, %r775;
	setp.lt.s32 	%p173, %r779, %r776;
	selp.f32 	%f251, %f243, %f246, %p173;
	max.s32 	%r944, %r779, %r776;
	selp.f32 	%f252, %f246, %f243, %p173;
	min.s32 	%r945, %r779, %r776;
	setp.lt.s32 	%p174, %r780, %r778;
	selp.f32 	%f249, %f245, %f247, %p174;
	max.s32 	%r942, %r780, %r778;
	selp.f32 	%f250, %f247, %f245, %p174;
	min.s32 	%r943, %r780, %r778;
	mov.b32 	%r949, 2;
$L__BB4_2:
	bar.sync 	0;
	add.s32 	%r781, %r949, -1;
	mov.b32 	%r782, %f255;
	mov.b32 	%r783, %f254;
	shl.b32 	%r784, %r2, 6;
	mov.u32 	%r785, _ZZN3cub18CUB_300001_SM_10006detail10merge_sort30DeviceMergeSortBlockSortKernelINS2_10policy_hubIN6thrust24THRUST_300001_SM_1000_NS6detail15normal_iteratorINS6_10device_ptrI4TestEEEEE9Policy600ESC_PNS0_8NullTypeESC_SG_jN4cuda3std3__44lessISA_EESA_SF_EEvbT0_T1_T2_T3_T4_PT6_PT7_T5_NS1_7vsmem_tEE19static_temp_storage;
	add.s32 	%r786, %r785, %r784;
	st.shared.v4.u32 	[%r786], {%r948, %r782, %r947, %r783};
	mov.b32 	%r787, %f253;
	mov.b32 	%r788, %f252;
	st.shared.v4.u32 	[%r786+16], {%r946, %r787, %r945, %r788};
	mov.b32 	%r789, %f251;
	mov.b32 	%r790, %f250;
	st.shared.v4.u32 	[%r786+32], {%r944, %r789, %r943, %r790};
	mov.b32 	%r791, %f249;
	mov.b32 	%r792, %f248;
	st.shared.v4.u32 	[%r786+48], {%r942, %r791, %r941, %r792};
	bar.sync 	0;
	neg.s32 	%r793, %r949;
	and.b32  	%r794, %r2, %r793;
	shl.b32 	%r795, %r794, 3;
	shl.b32 	%r796, %r949, 2;
	and.b32  	%r797, %r781, %r2;
	shl.b32 	%r798, %r797, 3;
	min.u32 	%r38, %r798, 2048;
	min.u32 	%r39, %r795, 2048;
	add.s32 	%r799, %r39, %r796;
	min.u32 	%r40, %r799, 2048;
	add.s32 	%r800, %r40, %r796;
	min.u32 	%r41, %r800, 2048;
	sub.s32 	%r801, %r40, %r39;
	sub.s32 	%r802, %r41, %r40;
	setp.lt.s32 	%p175, %r38, %r802;
	sub.s32 	%r803, %r38, %r802;
	selp.b32 	%r952, 0, %r803, %p175;
	min.s32 	%r950, %r801, %r38;
	setp.ge.s32 	%p176, %r952, %r950;
	@%p176 bra 	$L__BB4_5;
	add.s32 	%r44, %r40, %r38;
$L__BB4_4:
	sub.s32 	%r804, %r950, %r952;
	shr.u32 	%r805, %r804, 31;
	add.s32 	%r806, %r804, %r805;
	shr.s32 	%r807, %r806, 1;
	add.s32 	%r808, %r807, %r952;
	add.s32 	%r809, %r808, %r39;
	shl.b32 	%r810, %r809, 3;
	add.s32 	%r812, %r785, %r810;
	ld.shared.u32 	%r813, [%r812];
	not.b32 	%r814, %r808;
	add.s32 	%r815, %r44, %r814;
	shl.b32 	%r816, %r815, 3;
	add.s32 	%r817, %r785, %r816;
	ld.shared.u32 	%r818, [%r817];
	setp.lt.s32 	%p177, %r818, %r813;
	add.s32 	%r819, %r808, 1;
	selp.b32 	%r952, %r952, %r819, %p177;
	selp.b32 	%r950, %r808, %r950, %p177;
	setp.lt.s32 	%p178, %r952, %r950;
	@%p178 bra 	$L__BB4_4;
$L__BB4_5:
	add.s32 	%r50, %r952, %r39;
	add.s32 	%r820, %r40, %r38;
	sub.s32 	%r51, %r820, %r952;
	shl.b32 	%r821, %r50, 3;
	add.s32 	%r52, %r785, %r821;
	ld.shared.v2.u32 	{%r956, %r823}, [%r52];
	mov.b32 	%f259, %r823;
	shl.b32 	%r824, %r51, 3;
	add.s32 	%r54, %r785, %r824;
	ld.shared.v2.u32 	{%r953, %r825}, [%r54];
	mov.b32 	%f256, %r825;
	setp.ge.s32 	%p180, %r51, %r41;
	mov.pred 	%p220, 0;
	@%p180 bra 	$L__BB4_7;
	setp.ge.s32 	%p181, %r50, %r40;
	setp.lt.s32 	%p182, %r953, %r956;
	or.pred  	%p220, %p181, %p182;
$L__BB4_7:
	selp.f32 	%f255, %f256, %f259, %p220;
	selp.b32 	%r948, %r953, %r956, %p220;
	selp.u32 	%r826, 1, 0, %p220;
	add.s32 	%r57, %r51, %r826;
	not.pred 	%p183, %p220;
	selp.u32 	%r827, 1, 0, %p183;
	add.s32 	%r58, %r50, %r827;
	@%p183 bra 	$L__BB4_9;
	ld.shared.v2.u32 	{%r953, %r829}, [%r54+8];
	mov.b32 	%f256, %r829;
	bra.uni 	$L__BB4_10;
$L__BB4_9:
	ld.shared.v2.u32 	{%r956, %r828}, [%r52+8];
	mov.b32 	%f259, %r828;
$L__BB4_10:
	setp.ge.s32 	%p185, %r57, %r41;
	mov.pred 	%p221, 0;
	@%p185 bra 	$L__BB4_12;
	setp.ge.s32 	%p186, %r58, %r40;
	setp.lt.s32 	%p187, %r953, %r956;
	or.pred  	%p221, %p186, %p187;
$L__BB4_12:
	selp.f32 	%f254, %f256, %f259, %p221;
	selp.b32 	%r947, %r953, %r956, %p221;
	selp.u32 	%r830, 1, 0, %p221;
	add.s32 	%r64, %r57, %r830;
	not.pred 	%p188, %p221;
	selp.u32 	%r831, 1, 0, %p188;
	add.s32 	%r65, %r58, %r831;
	@%p221 bra 	$L__BB4_14;
	shl.b32 	%r832, %r65, 3;
	add.s32 	%r834, %r785, %r832;
	ld.shared.v2.u32 	{%r956, %r835}, [%r834];
	mov.b32 	%f259, %r835;
	bra.uni 	$L__BB4_15;
$L__BB4_14:
	shl.b32 	%r836, %r64, 3;
	add.s32 	%r838, %r785, %r836;
	ld.shared.v2.u32 	{%r953, %r839}, [%r838];
	mov.b32 	%f256, %r839;
$L__BB4_15:
	setp.ge.s32 	%p190, %r64, %r41;
	mov.pred 	%p222, 0;
	@%p190 bra 	$L__BB4_17;
	setp.ge.s32 	%p191, %r65, %r40;
	setp.lt.s32 	%p192, %r953, %r956;
	or.pred  	%p222, %p191, %p192;
$L__BB4_17:
	selp.f32 	%f253, %f256, %f259, %p222;
	selp.b32 	%r946, %r953, %r956, %p222;
	selp.u32 	%r840, 1, 0, %p222;
	add.s32 	%r71, %r64, %r840;
	not.pred 	%p193, %p222;
	selp.u32 	%r841, 1, 0, %p193;
	add.s32 	%r72, %r65, %r841;
	@%p222 bra 	$L__BB4_19;
	shl.b32 	%r842, %r72, 3;
	mov.u32 	%r843, _ZZN3cub18CUB_300001_SM_10006detail10merge_sort30DeviceMergeSortBlockSortKernelINS2_10policy_hubIN6thrust24THRUST_300001_SM_1000_NS6detail15normal_iteratorINS6_10device_ptrI4TestEEEEE9Policy600ESC_PNS0_8NullTypeESC_SG_jN4cuda3std3__44lessISA_EESA_SF_EEvbT0_T1_T2_T3_T4_PT6_PT7_T5_NS1_7vsmem_tEE19static_temp_storage;
	add.s32 	%r844, %r843, %r842;
	ld.shared.v2.u32 	{%r956, %r845}, [%r844];
	mov.b32 	%f259, %r845;
	bra.uni 	$L__BB4_20;
$L__BB4_19:
	shl.b32 	%r846, %r71, 3;
	mov.u32 	%r847, _ZZN3cub18CUB_300001_SM_10006detail10merge_sort30DeviceMergeSortBlockSortKernelINS2_10policy_hubIN6thrust24THRUST_300001_SM_1000_NS6detail15normal_iteratorINS6_10device_ptrI4TestEEEEE9Policy600ESC_PNS0_8NullTypeESC_SG_jN4cuda3std3__44lessISA_EESA_SF_EEvbT0_T1_T2_T3_T4_PT6_PT7_T5_NS1_7vsmem_tEE19static_temp_storage;
	add.s32 	%r848, %r847, %r846;
	ld.shared.v2.u32 	{%r953, %r849}, [%r848];
	mov.b32 	%f256, %r849;
$L__BB4_20:
	setp.ge.s32 	%p195, %r71, %r41;
	mov.pred 	%p223, 0;
	@%p195 bra 	$L__BB4_22;
	setp.ge.s32 	%p196, %r72, %r40;
	setp.lt.s32 	%p197, %r953, %r956;
	or.pred  	%p223, %p196, %p197;
$L__BB4_22:
	selp.f32 	%f252, %f256, %f259, %p223;
	selp.b32 	%r945, %r953, %r956, %p223;
	selp.u32 	%r850, 1, 0, %p223;
	add.s32 	%r78, %r71, %r850;
	not.pred 	%p198, %p223;
	selp.u32 	%r851, 1, 0, %p198;
	add.s32 	%r79, %r72, %r851;
	@%p223 bra 	$L__BB4_24;
	shl.b32 	%r852, %r79, 3;
	mov.u32 	%r853, _ZZN3cub18CUB_300001_SM_10006detail10merge_sort30DeviceMergeSortBlockSortKernelINS2_10policy_hubIN6thrust24THRUST_300001_SM_1000_NS6detail15normal_iteratorINS6_10device_ptrI4TestEEEEE9Policy600ESC_PNS0_8NullTypeESC_SG_jN4cuda3std3__44lessISA_EESA_SF_EEvbT0_T1_T2_T3_T4_PT6_PT7_T5_NS1_7vsmem_tEE19static_temp_storage;
	add.s32 	%r854, %r853, %r852;
	ld.shared.v2.u32 	{%r956, %r855}, [%r854];
	mov.b32 	%f259, %r855;
	bra.uni 	$L__BB4_25;
$L__BB4_24:
	shl.b32 	%r856, %r78, 3;
	mov.u32 	%r857, _ZZN3cub18CUB_300001_SM_10006detail10merge_sort30DeviceMergeSortBlockSortKernelINS2_10policy_hubIN6thrust24THRUST_300001_SM_1000_NS6detail15normal_iteratorINS6_10device_ptrI4TestEEEEE9Policy600ESC_PNS0_8NullTypeESC_SG_jN4cuda3std3__44lessISA_EESA_SF_EEvbT0_T1_T2_T3_T4_PT6_PT7_T5_NS1_7vsmem_tEE19static_temp_storage;
	add.s32 	%r858, %r857, %r856;
	ld.shared.v2.u32 	{%r953, %r859}, [%r858];
	mov.b32 	%f256, %r859;
$L__BB4_25:
	setp.ge.s32 	%p200, %r78, %r41;
	mov.pred 	%p224, 0;
	@%p200 bra 	$L__BB4_27;
	setp.ge.s32 	%p201, %r79, %r40;
	setp.lt.s32 	%p202, %r953, %r956;
	or.pred  	%p224, %p201, %p202;
$L__BB4_27:
	selp.f32 	%f251, %f256, %f259, %p224;
	selp.b32 	%r944, %r953, %r956, %p224;
	selp.u32 	%r860, 1, 0, %p224;
	add.s32 	%r85, %r78, %r860;
	not.pred 	%p203, %p224;
	selp.u32 	%r861, 1, 0, %p203;
	add.s32 	%r86, %r79, %r861;
	@%p224 bra 	$L__BB4_29;
	shl.b32 	%r862, %r86, 3;
	mov.u32 	%r863, _ZZN3cub18CUB_300001_SM_10006detail10merge_sort30DeviceMergeSortBlockSortKernelINS2_10policy_hubIN6thrust24THRUST_300001_SM_1000_NS6detail15normal_iteratorINS6_10device_ptrI4TestEEEEE9Policy600ESC_PNS0_8NullTypeESC_SG_jN4cuda3std3__44lessISA_EESA_SF_EEvbT0_T1_T2_T3_T4_PT6_PT7_T5_NS1_7vsmem_tEE19static_temp_storage;
	add.s32 	%r864, %r863, %r862;
	ld.shared.v2.u32 	{%r956, %r865}, [%r864];
	mov.b32 	%f259, %r865;
	bra.uni 	$L__BB4_30;
$L__BB4_29:
	shl.b32 	%r866, %r85, 3;
	mov.u32 	%r867, _ZZN3cub18CUB_300001_SM_10006detail10merge_sort30DeviceMergeSortBlockSortKernelINS2_10policy_hubIN6thrust24THRUST_300001_SM_1000_NS6detail15normal_iteratorINS6_10device_ptrI4TestEEEEE9Policy600ESC_PNS0_8NullTypeESC_SG_jN4cuda3std3__44lessISA_EESA_SF_EEvbT0_T1_T2_T3_T4_PT6_PT7_T5_NS1_7vsmem_tEE19static_temp_storage;
	add.s32 	%r868, %r867, %r866;
	ld.shared.v2.u32 	{%r953, %r869}, [%r868];
	mov.b32 	%f256, %r869;
$L__BB4_30:
	setp.ge.s32 	%p205, %r85, %r41;
	mov.pred 	%p225, 0;
	@%p205 bra 	$L__BB4_32;
	setp.ge.s32 	%p206, %r86, %r40;
	setp.lt.s32 	%p207, %r953, %r956;
	or.pred  	%p225, %p206, %p207;
$L__BB4_32:
	selp.f32 	%f250, %f256, %f259, %p225;
	selp.b32 	%r943, %r953, %r956, %p225;
	selp.u32 	%r870, 1, 0, %p225;
	add.s32 	%r92, %r85, %r870;
	not.pred 	%p208, %p225;
	selp.u32 	%r871, 1, 0, %p208;
	add.s32 	%r93, %r86, %r871;
	@%p225 bra 	$L__BB4_34;
	shl.b32 	%r872, %r93, 3;
	mov.u32 	%r873, _ZZN3cub18CUB_300001_SM_10006detail10merge_sort30DeviceMergeSortBlockSortKernelINS2_10policy_hubIN6thrust24THRUST_300001_SM_1000_NS6detail15normal_iteratorINS6_10device_ptrI4TestEEEEE9Policy600ESC_PNS0_8NullTypeESC_SG_jN4cuda3std3__44lessISA_EESA_SF_EEvbT0_T1_T2_T3_T4_PT6_PT7_T5_NS1_7vsmem_tEE19static_temp_storage;
	add.s32 	%r874, %r873, %r872;
	ld.shared.v2.u32 	{%r956, %r875}, [%r874];
	mov.b32 	%f259, %r875;
	bra.uni 	$L__BB4_35;
$L__BB4_34:
	shl.b32 	%r876, %r92, 3;
	mov.u32 	%r877, _ZZN3cub18CUB_300001_SM_10006detail10merge_sort30DeviceMergeSortBlockSortKernelINS2_10policy_hubIN6thrust24THRUST_300001_SM_1000_NS6detail15normal_iteratorINS6_10device_ptrI4TestEEEEE9Policy600ESC_PNS0_8NullTypeESC_SG_jN4cuda3std3__44lessISA_EESA_SF_EEvbT0_T1_T2_T3_T4_PT6_PT7_T5_NS1_7vsmem_tEE19static_temp_storage;
	add.s32 	%r878, %r877, %r876;
	ld.shared.v2.u32 	{%r953, %r879}, [%r878];
	mov.b32 	%f256, %r879;
$L__BB4_35:
	setp.ge.s32 	%p210, %r92, %r41;
	mov.pred 	%p226, 0;
	@%p210 bra 	$L__BB4_37;
	setp.ge.s32 	%p211, %r93, %r40;
	setp.lt.s32 	%p212, %r953, %r956;
	or.pred  	%p226, %p211, %p212;
$L__BB4_37:
	selp.f32 	%f249, %f256, %f259, %p226;
	selp.b32 	%r942, %r953, %r956, %p226;
	selp.u32 	%r880, 1, 0, %p226;
	add.s32 	%r99, %r92, %r880;
	not.pred 	%p213, %p226;
	selp.u32 	%r881, 1, 0, %p213;
	add.s32 	%r100, %r93, %r881;
	@%p226 bra 	$L__BB4_39;
	shl.b32 	%r882, %r100, 3;
	mov.u32 	%r883, _ZZN3cub18CUB_300001_SM_10006detail10merge_sort30DeviceMergeSortBlockSortKernelINS2_10policy_hubIN6thrust24THRUST_300001_SM_1000_NS6detail15normal_iteratorINS6_10device_ptrI4TestEEEEE9Policy600ESC_PNS0_8NullTypeESC_SG_jN4cuda3std3__44lessISA_EESA_SF_EEvbT0_T1_T2_T3_T4_PT6_PT7_T5_NS1_7vsmem_tEE19static_temp_storage;
	add.s32 	%r884, %r883, %r882;
	ld.shared.v2.u32 	{%r956, %r885}, [%r884];
	mov.b32 	%f259, %r885;
	bra.uni 	$L__BB4_40;
$L__BB4_39:
	shl.b32 	%r886, %r99, 3;
	mov.u32 	%r887, _ZZN3cub18CUB_300001_SM_10006detail10merge_sort30DeviceMergeSortBlockSortKernelINS2_10policy_hubIN6thrust24THRUST_300001_SM_1000_NS6detail15normal_iteratorINS6_10device_ptrI4TestEEEEE9Policy600ESC_PNS0_8NullTypeESC_SG_jN4cuda3std3__44lessISA_EESA_SF_EEvbT0_T1_T2_T3_T4_PT6_PT7_T5_NS1_7vsmem_tEE19static_temp_storage;
	add.s32 	%r888, %r887, %r886;
	ld.shared.v2.u32 	{%r953, %r889}, [%r888];
	mov.b32 	%f256, %r889;
$L__BB4_40:
	setp.ge.s32 	%p215, %r99, %r41;
	mov.pred 	%p227, 0;
	@%p215 bra 	$L__BB4_42;
	setp.ge.s32 	%p216, %r100, %r40;
	setp.lt.s32 	%p217, %r953, %r956;
	or.pred  	%p227, %p216, %p217;
$L__BB4_42:
	selp.f32 	%f248, %f256, %f259, %p227;
	selp.b32 	%r941, %r953, %r956, %p227;
	shl.b32 	%r106, %r949, 1;
	setp.lt.u32 	%p218, %r949, 129;
	mov.u32 	%r949, %r106;
	@%p218 bra 	$L__BB4_2;
	ld.param.s8 	%rs3, [_ZN3cub18CUB_300001_SM_10006detail10merge_sort30DeviceMergeSortBlockSortKernelINS2_10policy_hubIN6thrust24THRUST_300001_SM_1000_NS6detail15normal_iteratorINS6_10device_ptrI4TestEEEEE9Policy600ESC_PNS0_8NullTypeESC_SG_jN4cuda3std3__44lessISA_EESA_SF_EEvbT0_T1_T2_T3_T4_PT6_PT7_T5_NS1_7vsmem_tE_param_0];
	bar.sync 	0;
	setp.eq.s16 	%p219, %rs3, 0;
	@%p219 bra 	$L__BB4_45;
	mov.b32 	%r890, %f255;
	st.shared.v2.u32 	[%r13], {%r948, %r890};
	mov.b32 	%r891, %f254;
	st.shared.v2.u32 	[%r14+8], {%r947, %r891};
	mov.b32 	%r892, %f253;
	st.shared.v2.u32 	[%r15+16], {%r946, %r892};
	mov.b32 	%r893, %f252;
	st.shared.v2.u32 	[%r16+24], {%r945, %r893};
	mov.b32 	%r894, %f251;
	st.shared.v2.u32 	[%r17+32], {%r944, %r894};
	mov.b32 	%r895, %f250;
	st.shared.v2.u32 	[%r18+40], {%r943, %r895};
	mov.b32 	%r896, %f249;
	st.shared.v2.u32 	[%r19+48], {%r942, %r896};
	mov.b32 	%r897, %f248;
	st.shared.v2.u32 	[%r20+56], {%r941, %r897};
	bar.warp.sync 	-1;
	ld.shared.v2.u32 	{%r898, %r899}, [%r5];
	ld.shared.v2.u32 	{%r900, %r901}, [%r6+256];
	ld.shared.v2.u32 	{%r902, %r903}, [%r7+512];
	ld.shared.v2.u32 	{%r904, %r905}, [%r8+768];
	ld.shared.v2.u32 	{%r906, %r907}, [%r9+1024];
	ld.shared.v2.u32 	{%r908, %r909}, [%r10+1280];
	ld.shared.v2.u32 	{%r910, %r911}, [%r11+1536];
	ld.shared.v2.u32 	{%r912, %r913}, [%r12+1792];
	cvt.u64.u32 	%rd26, %r4;
	mov.u32 	%r914, %ctaid.x;
	shl.b32 	%r915, %r914, 11;
	or.b32  	%r916, %r3, %r915;
	cvt.u64.u32 	%rd27, %r916;
	add.s64 	%rd28, %rd27, %rd26;
	shl.b64 	%rd29, %rd28, 3;
	add.s64 	%rd30, %rd2, %rd29;
	st.global.u32 	[%rd30], %r898;
	st.global.u32 	[%rd30+4], %r899;
	st.global.u32 	[%rd30+256], %r900;
	st.global.u32 	[%rd30+260], %r901;
	st.global.u32 	[%rd30+512], %r902;
	st.global.u32 	[%rd30+516], %r903;
	st.global.u32 	[%rd30+768], %r904;
	st.global.u32 	[%rd30+772], %r905;
	st.global.u32 	[%rd30+1024], %r906;
	st.global.u32 	[%rd30+1028], %r907;
	st.global.u32 	[%rd30+1280], %r908;
	st.global.u32 	[%rd30+1284], %r909;
	st.global.u32 	[%rd30+1536], %r910;
	st.global.u32 	[%rd30+1540], %r911;
	st.global.u32 	[%rd30+1792], %r912;
	st.global.u32 	[%rd30+1796], %r913;
	bra.uni 	$L__BB4_154;
$L__BB4_45:
	ld.param.u64 	%rd35, [_ZN3cub18CUB_300001_SM_10006detail10merge_sort30DeviceMergeSortBlockSortKernelINS2_10policy_hubIN6thrust24THRUST_300001_SM_1000_NS6detail15normal_iteratorINS6_10device_ptrI4TestEEEEE9Policy600ESC_PNS0_8NullTypeESC_SG_jN4cuda3std3__44lessISA_EESA_SF_EEvbT0_T1_T2_T3_T4_PT6_PT7_T5_NS1_7vsmem_tE_param_6];
	mov.b32 	%r917, %f255;
	st.shared.v2.u32 	[%r13], {%r948, %r917};
	mov.b32 	%r918, %f254;
	st.shared.v2.u32 	[%r14+8], {%r947, %r918};
	mov.b32 	%r919, %f253;
	st.shared.v2.u32 	[%r15+16], {%r946, %r919};
	mov.b32 	%r920, %f252;
	st.shared.v2.u32 	[%r16+24], {%r945, %r920};
	mov.b32 	%r921, %f251;
	st.shared.v2.u32 	[%r17+32], {%r944, %r921};
	mov.b32 	%r922, %f250;
	st.shared.v2.u32 	[%r18+40], {%r943, %r922};
	mov.b32 	%r923, %f249;
	st.shared.v2.u32 	[%r19+48], {%r942, %r923};
	mov.b32 	%r924, %f248;
	st.shared.v2.u32 	[%r20+56], {%r941, %r924};
	bar.warp.sync 	-1;
	ld.shared.v2.u32 	{%r925, %r926}, [%r5];
	ld.shared.v2.u32 	{%r927, %r928}, [%r6+256];
	ld.shared.v2.u32 	{%r929, %r930}, [%r7+512];
	ld.shared.v2.u32 	{%r931, %r932}, [%r8+768];
	ld.shared.v2.u32 	{%r933, %r934}, [%r9+1024];
	ld.shared.v2.u32 	{%r935, %r936}, [%r10+1280];
	ld.shared.v2.u32 	{%r937, %r938}, [%r11+1536];
	ld.shared.v2.u32 	{%r939, %r940}, [%r12+1792];
	cvta.to.global.u64 	%rd31, %rd35;
	add.s64 	%rd33, %rd31, %rd24;
	st.global.u32 	[%rd33], %r925;
	st.global.u32 	[%rd33+4], %r926;
	st.global.u32 	[%rd33+256], %r927;
	st.global.u32 	[%rd33+260], %r928;
	st.global.u32 	[%rd33+512], %r929;
	st.global.u32 	[%rd33+516], %r930;
	st.global.u32 	[%rd33+768], %r931;
	st.global.u32 	[%rd33+772], %r932;
	st.global.u32 	[%rd33+1024], %r933;
	st.global.u32 	[%rd33+1028], %r934;
	st.global.u32 	[%rd33+1280], %r935;
	st.global.u32 	[%rd33+1284], %r936;
	st.global.u32 	[%rd33+1536], %r937;
	st.global.u32 	[%rd33+1540], %r938;
	st.global.u32 	[%rd33+1792], %r939;
	st.global.u32 	[%rd33+1796], %r940;
	bra.uni 	$L__BB4_154;
$L__BB4_46:
	sub.s32 	%r344, %r340, %r1;
	min.s32 	%r107, %r344, 2048;
	// begin inline asm
	griddepcontrol.wait;
	// end inline asm
	mul.wide.u32 	%rd10, %r1, 8;
	add.s64 	%rd11, %rd1, %rd10;
	mov.u32 	%r108, %tid.x;
	ld.global.u32 	%r981, [%rd11+4];
	ld.global.u32 	%r982, [%rd11];
	and.b32  	%r345, %r108, 31;
	shl.b32 	%r346, %r108, 3;
	and.b32  	%r347, %r346, 7936;
	or.b32  	%r111, %r347, %r345;
	setp.ge.s32 	%p34, %r111, %r107;
	shl.b32 	%r348, %r111, 3;
	cvt.u64.u32 	%rd12, %r348;
	add.s64 	%rd4, %rd11, %rd12;
	mov.u32 	%r967, %r981;
	mov.u32 	%r968, %r982;
	@%p34 bra 	$L__BB4_48;
	ld.global.u32 	%r968, [%rd4];
	ld.global.u32 	%r967, [%rd4+4];
$L__BB4_48:
	add.s32 	%r116, %r111, 32;
	setp.ge.s32 	%p35, %r116, %r107;
	mov.u32 	%r969, %r981;
	mov.u32 	%r970, %r982;
	@%p35 bra 	$L__BB4_50;
	ld.global.u32 	%r970, [%rd4+256];
	ld.global.u32 	%r969, [%rd4+260];
$L__BB4_50:
	add.s32 	%r349, %r111, 64;
	setp.ge.s32 	%p36, %r349, %r107;
	mov.u32 	%r971, %r981;
	mov.u32 	%r972, %r982;
	@%p36 bra 	$L__BB4_52;
	ld.global.u32 	%r972, [%rd4+512];
	ld.global.u32 	%r971, [%rd4+516];
$L__BB4_52:
	add.s32 	%r350, %r111, 96;
	setp.ge.s32 	%p37, %r350, %r107;
	mov.u32 	%r973, %r981;
	mov.u32 	%r974, %r982;
	@%p37 bra 	$L__BB4_54;
	ld.global.u32 	%r974, [%rd4+768];
	ld.global.u32 	%r973, [%rd4+772];
$L__BB4_54:
	add.s32 	%r129, %r111, 128;
	setp.ge.s32 	%p38, %r129, %r107;
	mov.u32 	%r975, %r981;
	mov.u32 	%r976, %r982;
	@%p38 bra 	$L__BB4_56;
	ld.global.u32 	%r976, [%rd4+1024];
	ld.global.u32 	%r975, [%rd4+1028];
$L__BB4_56:
	add.s32 	%r351, %r111, 160;
	setp.ge.s32 	%p39, %r351, %r107;
	mov.u32 	%r977, %r981;
	mov.u32 	%r978, %r982;
	@%p39 bra 	$L__BB4_58;
	ld.global.u32 	%r978, [%rd4+1280];
	ld.global.u32 	%r977, [%rd4+1284];
$L__BB4_58:
	add.s32 	%r352, %r111, 192;
	setp.ge.s32 	%p40, %r352, %r107;
	mov.u32 	%r979, %r981;
	mov.u32 	%r980, %r982;
	@%p40 bra 	$L__BB4_60;
	ld.global.u32 	%r980, [%rd4+1536];
	ld.global.u32 	%r979, [%rd4+1540];
$L__BB4_60:
	add.s32 	%r353, %r111, 224;
	setp.ge.s32 	%p41, %r353, %r107;
	@%p41 bra 	$L__BB4_62;
	ld.global.u32 	%r982, [%rd4+1792];
	ld.global.u32 	%r981, [%rd4+1796];
$L__BB4_62:
	// begin inline asm
	mov.u32 %r354, %laneid;
	// end inline asm
	shl.b32 	%r146, %r108, 3;
	and.b32  	%r355, %r146, 7936;
	add.s32 	%r356, %r354, %r355;
	shr.s32 	%r357, %r356, 5;
	add.s32 	%r358, %r357, %r356;
	shl.b32 	%r359, %r358, 3;
	mov.u32 	%r360, _ZZN3cub18CUB_300001_SM_10006detail10merge_sort30DeviceMergeSortBlockSortKernelINS2_10policy_hubIN6thrust24THRUST_300001_SM_1000_NS6detail15normal_iteratorINS6_10device_ptrI4TestEEEEE9Policy600ESC_PNS0_8NullTypeESC_SG_jN4cuda3std3__44lessISA_EESA_SF_EEvbT0_T1_T2_T3_T4_PT6_PT7_T5_NS1_7vsmem_tEE19static_temp_storage;
	add.s32 	%r147, %r360, %r359;
	st.shared.v2.u32 	[%r147], {%r968, %r967};
	add.s32 	%r361, %r356, 32;
	shr.s32 	%r362, %r361, 5;
	add.s32 	%r363, %r362, %r356;
	shl.b32 	%r364, %r363, 3;
	add.s32 	%r148, %r360, %r364;
	st.shared.v2.u32 	[%r148+256], {%r970, %r969};
	add.s32 	%r365, %r356, 64;
	shr.s32 	%r366, %r365, 5;
	add.s32 	%r367, %r366, %r356;
	shl.b32 	%r368, %r367, 3;
	add.s32 	%r149, %r360, %r368;
	st.shared.v2.u32 	[%r149+512], {%r972, %r971};
	add.s32 	%r369, %r356, 96;
	shr.s32 	%r370, %r369, 5;
	add.s32 	%r371, %r370, %r356;
	shl.b32 	%r372, %r371, 3;
	add.s32 	%r150, %r360, %r372;
	st.shared.v2.u32 	[%r150+768], {%r974, %r973};
	add.s32 	%r373, %r356, 128;
	shr.s32 	%r374, %r373, 5;
	add.s32 	%r375, %r374, %r356;
	shl.b32 	%r376, %r375, 3;
	add.s32 	%r151, %r360, %r376;
	st.shared.v2.u32 	[%r151+1024], {%r976, %r975};
	add.s32 	%r377, %r356, 160;
	shr.s32 	%r378, %r377, 5;
	add.s32 	%r379, %r378, %r356;
	shl.b32 	%r380, %r379, 3;
	add.s32 	%r152, %r360, %r380;
	st.shared.v2.u32 	[%r152+1280], {%r978, %r977};
	add.s32 	%r381, %r356, 192;
	shr.s32 	%r382, %r381, 5;
	add.s32 	%r383, %r382, %r356;
	shl.b32 	%r384, %r383, 3;
	add.s32 	%r153, %r360, %r384;
	st.shared.v2.u32 	[%r153+1536], {%r980, %r979};
	add.s32 	%r385, %r356, 224;
	shr.s32 	%r386, %r385, 5;
	add.s32 	%r387, %r386, %r356;
	shl.b32 	%r388, %r387, 3;
	add.s32 	%r154, %r360, %r388;
	st.shared.v2.u32 	[%r154+1792], {%r982, %r981};
	bar.warp.sync 	-1;
	mad.lo.s32 	%r389, %r354, 7, %r356;
	shr.s32 	%r390, %r389, 5;
	add.s32 	%r391, %r390, %r389;
	shl.b32 	%r392, %r391, 3;
	add.s32 	%r155, %r360, %r392;
	ld.shared.v2.u32 	{%r1010, %r393}, [%r155];
	mov.b32 	%f297, %r393;
	add.s32 	%r394, %r389, 1;
	shr.s32 	%r395, %r394, 5;
	add.s32 	%r396, %r395, %r389;
	shl.b32 	%r397, %r396, 3;
	add.s32 	%r157, %r360, %r397;
	ld.shared.v2.u32 	{%r158, %r159}, [%r157+8];
	add.s32 	%r398, %r389, 2;
	shr.s32 	%r399, %r398, 5;
	add.s32 	%r400, %r399, %r389;
	shl.b32 	%r401, %r400, 3;
	add.s32 	%r160, %r360, %r401;
	ld.shared.v2.u32 	{%r161, %r402}, [%r160+16];
	mov.b32 	%f56, %r402;
	add.s32 	%r403, %r389, 3;
	shr.s32 	%r404, %r403, 5;
	add.s32 	%r405, %r404, %r389;
	shl.b32 	%r406, %r405, 3;
	add.s32 	%r162, %r360, %r406;
	ld.shared.v2.u32 	{%r163, %r407}, [%r162+24];
	mov.b32 	%f57, %r407;
	add.s32 	%r408, %r389, 4;
	shr.s32 	%r409, %r408, 5;
	add.s32 	%r410, %r409, %r389;
	shl.b32 	%r411, %r410, 3;
	add.s32 	%r164, %r360, %r411;
	ld.shared.v2.u32 	{%r165, %r412}, [%r164+32];
	mov.b32 	%f58, %r412;
	add.s32 	%r413, %r389, 5;
	shr.s32 	%r414, %r413, 5;
	add.s32 	%r415, %r414, %r389;
	shl.b32 	%r416, %r415, 3;
	add.s32 	%r166, %r360, %r416;
	ld.shared.v2.u32 	{%r167, %r417}, [%r166+40];
	mov.b32 	%f59, %r417;
	add.s32 	%r418, %r389, 6;
	shr.s32 	%r419, %r418, 5;
	add.s32 	%r420, %r419, %r389;
	shl.b32 	%r421, %r420, 3;
	add.s32 	%r168, %r360, %r421;
	ld.shared.v2.u32 	{%r169, %r422}, [%r168+48];
	mov.b32 	%f60, %r422;
	add.s32 	%r423, %r389, 7;
	shr.s32 	%r424, %r423, 5;
	add.s32 	%r425, %r424, %r389;
	shl.b32 	%r426, %r425, 3;
	add.s32 	%r170, %r360, %r426;
	ld.shared.v2.u32 	{%r171, %r172}, [%r170+56];
	bar.sync 	0;
	// begin inline asm
	griddepcontrol.launch_dependents;
	// end inline asm
	or.b32  	%r427, %r146, 1;
	setp.ge.u32 	%p42, %r427, %r107;
	mov.f32 	%f288, %f297;
	mov.u32 	%r1001, %r1010;
	mov.u32 	%r985, %r1010;
	mov.f32 	%f272, %f297;
	@%p42 bra 	$L__BB4_64;
	mov.b32 	%f288, %r159;
	setp.lt.s32 	%p43, %r1010, %r158;
	max.s32 	%r985, %r1010, %r158;
	selp.f32 	%f272, %f288, %f297, %p43;
	mov.u32 	%r1001, %r158;
$L__BB4_64:
	add.s32 	%r428, %r146, 2;
	setp.ge.u32 	%p44, %r428, %r107;
	mov.u32 	%r987, %r985;
	mov.f32 	%f274, %f272;
	@%p44 bra 	$L__BB4_66;
	setp.lt.s32 	%p45, %r985, %r161;
	max.s32 	%r987, %r985, %r161;
	selp.f32 	%f274, %f56, %f272, %p45;
	mov.f32 	%f272, %f56;
	mov.u32 	%r985, %r161;
$L__BB4_66:
	add.s32 	%r429, %r146, 3;
	setp.ge.u32 	%p46, %r429, %r107;
	mov.u32 	%r989, %r987;
	mov.f32 	%f276, %f274;
	@%p46 bra 	$L__BB4_68;
	setp.lt.s32 	%p47, %r987, %r163;
	max.s32 	%r989, %r987, %r163;
	selp.f32 	%f276, %f57, %f274, %p47;
	mov.f32 	%f274, %f57;
	mov.u32 	%r987, %r163;
$L__BB4_68:
	add.s32 	%r430, %r146, 4;
	setp.ge.u32 	%p48, %r430, %r107;
	mov.u32 	%r991, %r989;
	mov.f32 	%f278, %f276;
	@%p48 bra 	$L__BB4_70;
	setp.lt.s32 	%p49, %r989, %r165;
	max.s32 	%r991, %r989, %r165;
	selp.f32 	%f278, %f58, %f276, %p49;
	mov.f32 	%f276, %f58;
	mov.u32 	%r989, %r165;
$L__BB4_70:
	add.s32 	%r431, %r146, 5;
	setp.ge.u32 	%p50, %r431, %r107;
	mov.u32 	%r993, %r991;
	mov.f32 	%f280, %f278;
	@%p50 bra 	$L__BB4_72;
	setp.lt.s32 	%p51, %r991, %r167;
	max.s32 	%r993, %r991, %r167;
	selp.f32 	%f280, %f59, %f278, %p51;
	mov.f32 	%f278, %f59;
	mov.u32 	%r991, %r167;
$L__BB4_72:
	add.s32 	%r432, %r146, 6;
	setp.ge.u32 	%p52, %r432, %r107;
	mov.u32 	%r994, %r993;
	mov.f32 	%f281, %f280;
	@%p52 bra 	$L__BB4_74;
	setp.lt.s32 	%p53, %r993, %r169;
	max.s32 	%r994, %r993, %r169;
	selp.f32 	%f281, %f60, %f280, %p53;
	mov.f32 	%f280, %f60;
	mov.u32 	%r993, %r169;
$L__BB4_74:
	add.s32 	%r433, %r146, 7;
	setp.lt.u32 	%p54, %r433, %r107;
	mov.b32 	%f143, %r172;
	selp.f32 	%f290, %f143, %f281, %p54;
	selp.b32 	%r1003, %r171, %r994, %p54;
	setp.ge.u32 	%p55, %r146, %r107;
	@%p55 bra 	$L__BB4_76;
	setp.lt.s32 	%p56, %r1001, %r1010;
	selp.f32 	%f144, %f297, %f288, %p56;
	max.s32 	%r434, %r1001, %r1010;
	selp.f32 	%f145, %f288, %f297, %p56;
	min.s32 	%r435, %r1001, %r1010;
	setp.lt.s32 	%p57, %r987, %r985;
	selp.f32 	%f146, %f272, %f274, %p57;
	max.s32 	%r436, %r987, %r985;
	selp.f32 	%f147, %f274, %f272, %p57;
	min.s32 	%r437, %r987, %r985;
	setp.lt.s32 	%p58, %r991, %r989;
	selp.f32 	%f148, %f276, %f278, %p58;
	max.s32 	%r438, %r991, %r989;
	selp.f32 	%f149, %f278, %f276, %p58;
	min.s32 	%r439, %r991, %r989;
	setp.lt.s32 	%p59, %r1003, %r993;
	selp.f32 	%f150, %f280, %f290, %p59;
	max.s32 	%r440, %r1003, %r993;
	selp.f32 	%f151, %f290, %f280, %p59;
	min.s32 	%r441, %r1003, %r993;
	setp.lt.s32 	%p60, %r437, %r434;
	selp.f32 	%f152, %f144, %f147, %p60;
	max.s32 	%r442, %r437, %r434;
	selp.f32 	%f153, %f147, %f144, %p60;
	min.s32 	%r443, %r437, %r434;
	setp.lt.s32 	%p61, %r439, %r436;
	selp.f32 	%f154, %f146, %f149, %p61;
	max.s32 	%r444, %r439, %r436;
	selp.f32 	%f155, %f149, %f146, %p61;
	min.s32 	%r445, %r439, %r436;
	setp.lt.s32 	%p62, %r441, %r438;
	selp.f32 	%f156, %f148, %f151, %p62;
	max.s32 	%r446, %r441, %r438;
	selp.f32 	%f157, %f151, %f148, %p62;
	min.s32 	%r447, %r441, %r438;
	setp.lt.s32 	%p63, %r437, %r435;
	selp.f32 	%f158, %f145, %f153, %p63;
	selp.b32 	%r448, %r435, %r443, %p63;
	selp.f32 	%f159, %f153, %f145, %p63;
	selp.b32 	%r449, %r443, %r435, %p63;
	setp.lt.s32 	%p64, %r445, %r442;
	selp.f32 	%f160, %f152, %f155, %p64;
	max.s32 	%r450, %r445, %r442;
	selp.f32 	%f161, %f155, %f152, %p64;
	min.s32 	%r451, %r445, %r442;
	setp.lt.s32 	%p65, %r447, %r444;
	selp.f32 	%f162, %f154, %f157, %p65;
	max.s32 	%r452, %r447, %r444;
	selp.f32 	%f163, %f157, %f154, %p65;
	min.s32 	%r453, %r447, %r444;
	setp.gt.s32 	%p66, %r438, %r440;
	selp.f32 	%f164, %f156, %f150, %p66;
	selp.b32 	%r454, %r446, %r440, %p66;
	selp.f32 	%f165, %f150, %f156, %p66;
	selp.b32 	%r455, %r440, %r446, %p66;
	setp.lt.s32 	%p67, %r451, %r448;
	selp.f32 	%f166, %f158, %f161, %p67;
	max.s32 	%r456, %r451, %r448;
	selp.f32 	%f167, %f161, %f158, %p67;
	min.s32 	%r457, %r451, %r448;
	setp.lt.s32 	%p68, %r453, %r450;
	selp.f32 	%f168, %f160, %f163, %p68;
	max.s32 	%r458, %r453, %r450;
	selp.f32 	%f169, %f163, %f160, %p68;
	min.s32 	%r459, %r453, %r450;
	setp.lt.s32 	%p69, %r455, %r452;
	selp.f32 	%f170, %f162, %f165, %p69;
	max.s32 	%r460, %r455, %r452;
	selp.f32 	%f171, %f165, %f162, %p69;
	min.s32 	%r461, %r455, %r452;
	setp.lt.s32 	%p70, %r457, %r449;
	selp.f32 	%f172, %f159, %f167, %p70;
	max.s32 	%r462, %r457, %r449;
	selp.f32 	%f173, %f167, %f159, %p70;
	min.s32 	%r463, %r457, %r449;
	setp.lt.s32 	%p71, %r459, %r456;
	selp.f32 	%f174, %f166, %f169, %p71;
	max.s32 	%r464, %r459, %r456;
	selp.f32 	%f175, %f169, %f166, %p71;
	min.s32 	%r465, %r459, %r456;
	setp.lt.s32 	%p72, %r461, %r458;
	selp.f32 	%f176, %f168, %f171, %p72;
	max.s32 	%r466, %r461, %r458;
	selp.f32 	%f177, %f171, %f168, %p72;
	min.s32 	%r467, %r461, %r458;
	setp.lt.s32 	%p73, %r454, %r460;
	selp.f32 	%f178, %f170, %f164, %p73;
	max.s32 	%r468, %r454, %r460;
	selp.f32 	%f179, %f164, %f170, %p73;
	min.s32 	%r469, %r454, %r460;
	setp.lt.s32 	%p74, %r465, %r462;
	selp.f32 	%f180, %f172, %f175, %p74;
	max.s32 	%r470, %r465, %r462;
	selp.f32 	%f181, %f175, %f172, %p74;
	min.s32 	%r471, %r465, %r462;
	setp.lt.s32 	%p75, %r467, %r464;
	selp.f32 	%f182, %f174, %f177, %p75;
	max.s32 	%r472, %r467, %r464;
	selp.f32 	%f183, %f177, %f174, %p75;
	min.s32 	%r473, %r467, %r464;
	setp.lt.s32 	%p76, %r469, %r466;
	selp.f32 	%f184, %f176, %f179, %p76;
	max.s32 	%r474, %r469, %r466;
	selp.f32 	%f185, %f179, %f176, %p76;
	min.s32 	%r475, %r469, %r466;
	setp.lt.s32 	%p77, %r465, %r463;
	selp.f32 	%f186, %f173, %f181, %p77;
	selp.b32 	%r476, %r463, %r471, %p77;
	selp.f32 	%f297, %f181, %f173, %p77;
	selp.b32 	%r1010, %r471, %r463, %p77;
	setp.lt.s32 	%p78, %r473, %r470;
	selp.f32 	%f187, %f180, %f183, %p78;
	max.s32 	%r477, %r473, %r470;
	selp.f32 	%f188, %f183, %f180, %p78;
	min.s32 	%r478, %r473, %r470;
	setp.lt.s32 	%p79, %r475, %r472;
	selp.f32 	%f189, %f182, %f185, %p79;
	max.s32 	%r479, %r475, %r472;
	selp.f32 	%f190, %f185, %f182, %p79;
	min.s32 	%r480, %r475, %r472;
	setp.gt.s32 	%p80, %r466, %r468;
	selp.f32 	%f290, %f184, %f178, %p80;
	selp.b32 	%r1003, %r474, %r468, %p80;
	selp.f32 	%f191, %f178, %f184, %p80;
	selp.b32 	%r481, %r468, %r474, %p80;
	setp.lt.s32 	%p81, %r478, %r476;
	selp.f32 	%f272, %f186, %f188, %p81;
	max.s32 	%r985, %r478, %r476;
	selp.f32 	%f288, %f188, %f186, %p81;
	min.s32 	%r1001, %r478, %r476;
	setp.lt.s32 	%p82, %r480, %r477;
	selp.f32 	%f276, %f187, %f190, %p82;
	max.s32 	%r989, %r480, %r477;
	selp.f32 	%f274, %f190, %f187, %p82;
	min.s32 	%r987, %r480, %r477;
	setp.lt.s32 	%p83, %r481, %r479;
	selp.f32 	%f280, %f189, %f191, %p83;
	max.s32 	%r993, %r481, %r479;
	selp.f32 	%f278, %f191, %f189, %p83;
	min.s32 	%r991, %r481, %r479;
$L__BB4_76:
	mov.b32 	%r1011, 2;
$L__BB4_77:
	bar.sync 	0;
	add.s32 	%r483, %r1011, -1;
	mov.b32 	%r484, %f297;
	mov.b32 	%r485, %f288;
	shl.b32 	%r486, %r108, 6;
	mov.u32 	%r487, _ZZN3cub18CUB_300001_SM_10006detail10merge_sort30DeviceMergeSortBlockSortKernelINS2_10policy_hubIN6thrust24THRUST_300001_SM_1000_NS6detail15normal_iteratorINS6_10device_ptrI4TestEEEEE9Policy600ESC_PNS0_8NullTypeESC_SG_jN4cuda3std3__44lessISA_EESA_SF_EEvbT0_T1_T2_T3_T4_PT6_PT7_T5_NS1_7vsmem_tEE19static_temp_storage;
	add.s32 	%r488, %r487, %r486;
	st.shared.v4.u32 	[%r488], {%r1010, %r484, %r1001, %r485};
	mov.b32 	%r489, %f272;
	mov.b32 	%r490, %f274;
	st.shared.v4.u32 	[%r488+16], {%r985, %r489, %r987, %r490};
	mov.b32 	%r491, %f276;
	mov.b32 	%r492, %f278;
	st.shared.v4.u32 	[%r488+32], {%r989, %r491, %r991, %r492};
	mov.b32 	%r493, %f280;
	mov.b32 	%r494, %f290;
	st.shared.v4.u32 	[%r488+48], {%r993, %r493, %r1003, %r494};
	bar.sync 	0;
	neg.s32 	%r495, %r1011;
	and.b32  	%r496, %r108, %r495;
	shl.b32 	%r497, %r496, 3;
	shl.b32 	%r498, %r1011, 2;
	and.b32  	%r499, %r483, %r108;
	shl.b32 	%r500, %r499, 3;
	min.s32 	%r218, %r500, %r107;
	min.s32 	%r219, %r497, %r107;
	add.s32 	%r501, %r219, %r498;
	min.s32 	%r220, %r501, %r107;
	add.s32 	%r502, %r220, %r498;
	min.s32 	%r221, %r502, %r107;
	sub.s32 	%r503, %r220, %r219;
	sub.s32 	%r504, %r221, %r220;
	setp.lt.s32 	%p84, %r218, %r504;
	sub.s32 	%r505, %r218, %r504;
	selp.b32 	%r1014, 0, %r505, %p84;
	min.s32 	%r1012, %r503, %r218;
	setp.ge.s32 	%p85, %r1014, %r1012;
	@%p85 bra 	$L__BB4_79;
$L__BB4_78:
	sub.s32 	%r506, %r1012, %r1014;
	shr.u32 	%r507, %r506, 31;
	add.s32 	%r508, %r506, %r507;
	shr.s32 	%r509, %r508, 1;
	add.s32 	%r510, %r509, %r1014;
	add.s32 	%r511, %r510, %r219;
	shl.b32 	%r512, %r511, 3;
	add.s32 	%r514, %r487, %r512;
	ld.shared.u32 	%r515, [%r514];
	not.b32 	%r516, %r510;
	add.s32 	%r517, %r220, %r218;
	add.s32 	%r518, %r517, %r516;
	shl.b32 	%r519, %r518, 3;
	add.s32 	%r520, %r487, %r519;
	ld.shared.u32 	%r521, [%r520];
	setp.lt.s32 	%p86, %r521, %r515;
	add.s32 	%r522, %r510, 1;
	selp.b32 	%r1014, %r1014, %r522, %p86;
	selp.b32 	%r1012, %r510, %r1012, %p86;
	setp.lt.s32 	%p87, %r1014, %r1012;
	@%p87 bra 	$L__BB4_78;
$L__BB4_79:
	add.s32 	%r229, %r1014, %r219;
	add.s32 	%r523, %r220, %r218;
	sub.s32 	%r230, %r523, %r1014;
	shl.b32 	%r524, %r229, 3;
	add.s32 	%r231, %r487, %r524;
	ld.shared.v2.u32 	{%r1018, %r526}, [%r231];
	mov.b32 	%f301, %r526;
	shl.b32 	%r527, %r230, 3;
	add.s32 	%r233, %r487, %r527;
	ld.shared.v2.u32 	{%r1015, %r528}, [%r233];
	mov.b32 	%f298, %r528;
	setp.ge.s32 	%p89, %r230, %r221;
	mov.pred 	%p228, 0;
	@%p89 bra 	$L__BB4_81;
	setp.ge.s32 	%p90, %r229, %r220;
	setp.lt.s32 	%p91, %r1015, %r1018;
	or.pred  	%p228, %p90, %p91;
$L__BB4_81:
	selp.f32 	%f297, %f298, %f301, %p228;
	selp.b32 	%r1010, %r1015, %r1018, %p228;
	selp.u32 	%r529, 1, 0, %p228;
	add.s32 	%r236, %r230, %r529;
	not.pred 	%p92, %p228;
	selp.u32 	%r530, 1, 0, %p92;
	add.s32 	%r237, %r229, %r530;
	@%p92 bra 	$L__BB4_83;
	ld.shared.v2.u32 	{%r1015, %r532}, [%r233+8];
	mov.b32 	%f298, %r532;
	bra.uni 	$L__BB4_84;
$L__BB4_83:
	ld.shared.v2.u32 	{%r1018, %r531}, [%r231+8];
	mov.b32 	%f301, %r531;
$L__BB4_84:
	setp.ge.s32 	%p94, %r236, %r221;
	mov.pred 	%p229, 0;
	@%p94 bra 	$L__BB4_86;
	setp.ge.s32 	%p95, %r237, %r220;
	setp.lt.s32 	%p96, %r1015, %r1018;
	or.pred  	%p229, %p95, %p96;
$L__BB4_86:
	selp.f32 	%f288, %f298, %f301, %p229;
	selp.b32 	%r1001, %r1015, %r1018, %p229;
	selp.u32 	%r533, 1, 0, %p229;
	add.s32 	%r243, %r236, %r533;
	not.pred 	%p97, %p229;
	selp.u32 	%r534, 1, 0, %p97;
	add.s32 	%r244, %r237, %r534;
	@%p229 bra 	$L__BB4_88;
	shl.b32 	%r535, %r244, 3;
	add.s32 	%r537, %r487, %r535;
	ld.shared.v2.u32 	{%r1018, %r538}, [%r537];
	mov.b32 	%f301, %r538;
	bra.uni 	$L__BB4_89;
$L__BB4_88:
	shl.b32 	%r539, %r243, 3;
	add.s32 	%r541, %r487, %r539;
	ld.shared.v2.u32 	{%r1015, %r542}, [%r541];
	mov.b32 	%f298, %r542;
$L__BB4_89:
	setp.ge.s32 	%p99, %r243, %r221;
	mov.pred 	%p230, 0;
	@%p99 bra 	$L__BB4_91;
	setp.ge.s32 	%p100, %r244, %r220;
	setp.lt.s32 	%p101, %r1015, %r1018;
	or.pred  	%p230, %p100, %p101;
$L__BB4_91:
	selp.f32 	%f272, %f298, %f301, %p230;
	selp.b32 	%r985, %r1015, %r1018, %p230;
	selp.u32 	%r543, 1, 0, %p230;
	add.s32 	%r250, %r243, %r543;
	not.pred 	%p102, %p230;
	selp.u32 	%r544, 1, 0, %p102;
	add.s32 	%r251, %r244, %r544;
	@%p230 bra 	$L__BB4_93;
	shl.b32 	%r545, %r251, 3;
	mov.u32 	%r546, _ZZN3cub18CUB_300001_SM_10006detail10merge_sort30DeviceMergeSortBlockSortKernelINS2_10policy_hubIN6thrust24THRUST_300001_SM_1000_NS6detail15normal_iteratorINS6_10device_ptrI4TestEEEEE9Policy600ESC_PNS0_8NullTypeESC_SG_jN4cuda3std3__44lessISA_EESA_SF_EEvbT0_T1_T2_T3_T4_PT6_PT7_T5_NS1_7vsmem_tEE19static_temp_storage;
	add.s32 	%r547, %r546, %r545;
	ld.shared.v2.u32 	{%r1018, %r548}, [%r547];
	mov.b32 	%f301, %r548;
	bra.uni 	$L__BB4_94;
$L__BB4_93:
	shl.b32 	%r549, %r250, 3;
	mov.u32 	%r550, _ZZN3cub18CUB_300001_SM_10006detail10merge_sort30DeviceMergeSortBlockSortKernelINS2_10policy_hubIN6thrust24THRUST_300001_SM_1000_NS6detail15normal_iteratorINS6_10device_ptrI4TestEEEEE9Policy600ESC_PNS0_8NullTypeESC_SG_jN4cuda3std3__44lessISA_EESA_SF_EEvbT0_T1_T2_T3_T4_PT6_PT7_T5_NS1_7vsmem_tEE19static_temp_storage;
	add.s32 	%r551, %r550, %r549;
	ld.shared.v2.u32 	{%r1015, %r552}, [%r551];
	mov.b32 	%f298, %r552;
$L__BB4_94:
	setp.ge.s32 	%p104, %r250, %r221;
	mov.pred 	%p231, 0;
	@%p104 bra 	$L__BB4_96;
	setp.ge.s32 	%p105, %r251, %r220;
	setp.lt.s32 	%p106, %r1015, %r1018;
	or.pred  	%p231, %p105, %p106;
$L__BB4_96:
	selp.f32 	%f274, %f298, %f301, %p231;
	selp.b32 	%r987, %r1015, %r1018, %p231;
	selp.u32 	%r553, 1, 0, %p231;
	add.s32 	%r257, %r250, %r553;
	not.pred 	%p107, %p231;
	selp.u32 	%r554, 1, 0, %p107;
	add.s32 	%r258, %r251, %r554;
	@%p231 bra 	$L__BB4_98;
	shl.b32 	%r555, %r258, 3;
	mov.u32 	%r556, _ZZN3cub18CUB_300001_SM_10006detail10merge_sort30DeviceMergeSortBlockSortKernelINS2_10policy_hubIN6thrust24THRUST_300001_SM_1000_NS6detail15normal_iteratorINS6_10device_ptrI4TestEEEEE9Policy600ESC_PNS0_8NullTypeESC_SG_jN4cuda3std3__44lessISA_EESA_SF_EEvbT0_T1_T2_T3_T4_PT6_PT7_T5_NS1_7vsmem_tEE19static_temp_storage;
	add.s32 	%r557, %r556, %r555;
	ld.shared.v2.u32 	{%r1018, %r558}, [%r557];
	mov.b32 	%f301, %r558;
	bra.uni 	$L__BB4_99;
$L__BB4_98:
	shl.b32 	%r559, %r257, 3;
	mov.u32 	%r560, _ZZN3cub18CUB_300001_SM_10006detail10merge_sort30DeviceMergeSortBlockSortKernelINS2_10policy_hubIN6thrust24THRUST_300001_SM_1000_NS6detail15normal_iteratorINS6_10device_ptrI4TestEEEEE9Policy600ESC_PNS0_8NullTypeESC_SG_jN4cuda3std3__44lessISA_EESA_SF_EEvbT0_T1_T2_T3_T4_PT6_PT7_T5_NS1_7vsmem_tEE19static_temp_storage;
	add.s32 	%r561, %r560, %r559;
	ld.shared.v2.u32 	{%r1015, %r562}, [%r561];
	mov.b32 	%f298, %r562;
$L__BB4_99:
	setp.ge.s32 	%p109, %r257, %r221;
	mov.pred 	%p232, 0;
	@%p109 bra 	$L__BB4_101;
	setp.ge.s32 	%p110, %r258, %r220;
	setp.lt.s32 	%p111, %r1015, %r1018;
	or.pred  	%p232, %p110, %p111;
$L__BB4_101:
	selp.f32 	%f276, %f298, %f301, %p232;
	selp.b32 	%r989, %r1015, %r1018, %p232;
	selp.u32 	%r563, 1, 0, %p232;
	add.s32 	%r264, %r257, %r563;
	not.pred 	%p112, %p232;
	selp.u32 	%r564, 1, 0, %p112;
	add.s32 	%r265, %r258, %r564;
	@%p232 bra 	$L__BB4_103;
	shl.b32 	%r565, %r265, 3;
	mov.u32 	%r566, _ZZN3cub18CUB_300001_SM_10006detail10merge_sort30DeviceMergeSortBlockSortKernelINS2_10policy_hubIN6thrust24THRUST_300001_SM_1000_NS6detail15normal_iteratorINS6_10device_ptrI4TestEEEEE9Policy600ESC_PNS0_8NullTypeESC_SG_jN4cuda3std3__44lessISA_EESA_SF_EEvbT0_T1_T2_T3_T4_PT6_PT7_T5_NS1_7vsmem_tEE19static_temp_storage;
	add.s32 	%r567, %r566, %r565;
	ld.shared.v2.u32 	{%r1018, %r568}, [%r567];
	mov.b32 	%f301, %r568;
	bra.uni 	$L__BB4_104;
$L__BB4_103:
	shl.b32 	%r569, %r264, 3;
	mov.u32 	%r570, _ZZN3cub18CUB_300001_SM_10006detail10merge_sort30DeviceMergeSortBlockSortKernelINS2_10policy_hubIN6thrust24THRUST_300001_SM_1000_NS6detail15normal_iteratorINS6_10device_ptrI4TestEEEEE9Policy600ESC_PNS0_8NullTypeESC_SG_jN4cuda3std3__44lessISA_EESA_SF_EEvbT0_T1_T2_T3_T4_PT6_PT7_T5_NS1_7vsmem_tEE19static_temp_storage;
	add.s32 	%r571, %r570, %r569;
	ld.shared.v2.u32 	{%r1015, %r572}, [%r571];
	mov.b32 	%f298, %r572;
$L__BB4_104:
	setp.ge.s32 	%p114, %r264, %r221;
	mov.pred 	%p233, 0;
	@%p114 bra 	$L__BB4_106;
	setp.ge.s32 	%p115, %r265, %r220;
	setp.lt.s32 	%p116, %r1015, %r1018;
	or.pred  	%p233, %p115, %p116;
$L__BB4_106:
	selp.f32 	%f278, %f298, %f301, %p233;
	selp.b32 	%r991, %r1015, %r1018, %p233;
	selp.u32 	%r573, 1, 0, %p233;
	add.s32 	%r271, %r264, %r573;
	not.pred 	%p117, %p233;
	selp.u32 	%r574, 1, 0, %p117;
	add.s32 	%r272, %r265, %r574;
	@%p233 bra 	$L__BB4_108;
	shl.b32 	%r575, %r272, 3;
	mov.u32 	%r576, _ZZN3cub18CUB_300001_SM_10006detail10merge_sort30DeviceMergeSortBlockSortKernelINS2_10policy_hubIN6thrust24THRUST_300001_SM_1000_NS6detail15normal_iteratorINS6_10device_ptrI4TestEEEEE9Policy600ESC_PNS0_8NullTypeESC_SG_jN4cuda3std3__44lessISA_EESA_SF_EEvbT0_T1_T2_T3_T4_PT6_PT7_T5_NS1_7vsmem_tEE19static_temp_storage;
	add.s32 	%r577, %r576, %r575;
	ld.shared.v2.u32 	{%r1018, %r578}, [%r577];
	mov.b32 	%f301, %r578;
	bra.uni 	$L__BB4_109;
$L__BB4_108:
	shl.b32 	%r579, %r271, 3;
	mov.u32 	%r580, _ZZN3cub18CUB_300001_SM_10006detail10merge_sort30DeviceMergeSortBlockSortKernelINS2_10policy_hubIN6thrust24THRUST_300001_SM_1000_NS6detail15normal_iteratorINS6_10device_ptrI4TestEEEEE9Policy600ESC_PNS0_8NullTypeESC_SG_jN4cuda3std3__44lessISA_EESA_SF_EEvbT0_T1_T2_T3_T4_PT6_PT7_T5_NS1_7vsmem_tEE19static_temp_storage;
	add.s32 	%r581, %r580, %r579;
	ld.shared.v2.u32 	{%r1015, %r582}, [%r581];
	mov.b32 	%f298, %r582;
$L__BB4_109:
	setp.ge.s32 	%p119, %r271, %r221;
	mov.pred 	%p234, 0;
	@%p119 bra 	$L__BB4_111;
	setp.ge.s32 	%p120, %r272, %r220;
	setp.lt.s32 	%p121, %r1015, %r1018;
	or.pred  	%p234, %p120, %p121;
$L__BB4_111:
	selp.f32 	%f280, %f298, %f301, %p234;
	selp.b32 	%r993, %r1015, %r1018, %p234;
	selp.u32 	%r583, 1, 0, %p234;
	add.s32 	%r278, %r271, %r583;
	not.pred 	%p122, %p234;
	selp.u32 	%r584, 1, 0, %p122;
	add.s32 	%r279, %r272, %r584;
	@%p234 bra 	$L__BB4_113;
	shl.b32 	%r585, %r279, 3;
	mov.u32 	%r586, _ZZN3cub18CUB_300001_SM_10006detail10merge_sort30DeviceMergeSortBlockSortKernelINS2_10policy_hubIN6thrust24THRUST_300001_SM_1000_NS6detail15normal_iteratorINS6_10device_ptrI4TestEEEEE9Policy600ESC_PNS0_8NullTypeESC_SG_jN4cuda3std3__44lessISA_EESA_SF_EEvbT0_T1_T2_T3_T4_PT6_PT7_T5_NS1_7vsmem_tEE19static_temp_storage;
	add.s32 	%r587, %r586, %r585;
	ld.shared.v2.u32 	{%r1018, %r588}, [%r587];
	mov.b32 	%f301, %r588;
	bra.uni 	$L__BB4_114;
$L__BB4_113:
	shl.b32 	%r589, %r278, 3;
	mov.u32 	%r590, _ZZN3cub18CUB_300001_SM_10006detail10merge_sort30DeviceMergeSortBlockSortKernelINS2_10policy_hubIN6thrust24THRUST_300001_SM_1000_NS6detail15normal_iteratorINS6_10device_ptrI4TestEEEEE9Policy600ESC_PNS0_8NullTypeESC_SG_jN4cuda3std3__44lessISA_EESA_SF_EEvbT0_T1_T2_T3_T4_PT6_PT7_T5_NS1_7vsmem_tEE19static_temp_storage;
	add.s32 	%r591, %r590, %r589;
	ld.shared.v2.u32 	{%r1015, %r592}, [%r591];
	mov.b32 	%f298, %r592;
$L__BB4_114:
	setp.ge.s32 	%p124, %r278, %r221;
	mov.pred 	%p235, 0;
	@%p124 bra 	$L__BB4_116;
	setp.ge.s32 	%p125, %r279, %r220;
	setp.lt.s32 	%p126, %r1015, %r1018;
	or.pred  	%p235, %p125, %p126;
$L__BB4_116:
	selp.f32 	%f290, %f298, %f301, %p235;
	selp.b32 	%r1003, %r1015, %r1018, %p235;
	shl.b32 	%r285, %r1011, 1;
	setp.lt.u32 	%p127, %r1011, 129;
	mov.u32 	%r1011, %r285;
	@%p127 bra 	$L__BB4_77;
	ld.param.s8 	%rs2, [_ZN3cub18CUB_300001_SM_10006detail10merge_sort30DeviceMergeSortBlockSortKernelINS2_10policy_hubIN6thrust24THRUST_300001_SM_1000_NS6detail15normal_iteratorINS6_10device_ptrI4TestEEEEE9Policy600ESC_PNS0_8NullTypeESC_SG_jN4cuda3std3__44lessISA_EESA_SF_EEvbT0_T1_T2_T3_T4_PT6_PT7_T5_NS1_7vsmem_tE_param_0];
	add.s32 	%r286, %r111, 64;
	add.s32 	%r287, %r111, 160;
	add.s32 	%r288, %r111, 192;
	add.s32 	%r289, %r111, 224;
	bar.sync 	0;
	setp.eq.s16 	%p128, %rs2, 0;
	@%p128 bra 	$L__BB4_136;
	mov.b32 	%r593, %f297;
	st.shared.v2.u32 	[%r155], {%r1010, %r593};
	mov.b32 	%r594, %f288;
	st.shared.v2.u32 	[%r157+8], {%r1001, %r594};
	mov.b32 	%r595, %f272;
	st.shared.v2.u32 	[%r160+16], {%r985, %r595};
	mov.b32 	%r596, %f274;
	st.shared.v2.u32 	[%r162+24], {%r987, %r596};
	mov.b32 	%r597, %f276;
	st.shared.v2.u32 	[%r164+32], {%r989, %r597};
	mov.b32 	%r598, %f278;
	st.shared.v2.u32 	[%r166+40], {%r991, %r598};
	mov.b32 	%r599, %f280;
	st.shared.v2.u32 	[%r168+48], {%r993, %r599};
	mov.b32 	%r600, %f290;
	st.shared.v2.u32 	[%r170+56], {%r1003, %r600};
	bar.warp.sync 	-1;
	ld.shared.v2.u32 	{%r292, %r291}, [%r147];
	ld.shared.v2.u32 	{%r295, %r294}, [%r148+256];
	ld.shared.v2.u32 	{%r298, %r297}, [%r149+512];
	ld.shared.v2.u32 	{%r301, %r300}, [%r150+768];
	ld.shared.v2.u32 	{%r304, %r303}, [%r151+1024];
	ld.shared.v2.u32 	{%r307, %r306}, [%r152+1280];
	ld.shared.v2.u32 	{%r310, %r309}, [%r153+1536];
	ld.shared.v2.u32 	{%r313, %r312}, [%r154+1792];
	setp.eq.s32 	%p129, %r108, 0;
	@%p129 bra 	$L__BB4_119;
	bra.uni 	$L__BB4_120;
$L__BB4_119:
	st.volatile.shared.u32 	[_ZZN3cub18CUB_300001_SM_10006detail10merge_sort30DeviceMergeSortBlockSortKernelINS2_10policy_hubIN6thrust24THRUST_300001_SM_1000_NS6detail15normal_iteratorINS6_10device_ptrI4TestEEEEE9Policy600ESC_PNS0_8NullTypeESC_SG_jN4cuda3std3__44lessISA_EESA_SF_EEvbT0_T1_T2_T3_T4_PT6_PT7_T5_NS1_7vsmem_tEE19static_temp_storage+16896], %r107;
$L__BB4_120:
	bar.sync 	0;
	ld.volatile.shared.u32 	%r338, [_ZZN3cub18CUB_300001_SM_10006detail10merge_sort30DeviceMergeSortBlockSortKernelINS2_10policy_hubIN6thrust24THRUST_300001_SM_1000_NS6detail15normal_iteratorINS6_10device_ptrI4TestEEEEE9Policy600ESC_PNS0_8NullTypeESC_SG_jN4cuda3std3__44lessISA_EESA_SF_EEvbT0_T1_T2_T3_T4_PT6_PT7_T5_NS1_7vsmem_tEE19static_temp_storage+16896];
	mov.u32 	%r601, %tid.x;
	shl.b32 	%r602, %r601, 3;
	and.b32  	%r603, %r602, 7936;
	cvt.u64.u32 	%rd13, %r603;
	and.b32  	%r604, %r601, 31;
	mov.u32 	%r605, %ctaid.x;
	shl.b32 	%r606, %r605, 11;
	or.b32  	%r607, %r604, %r606;
	cvt.u64.u32 	%rd14, %r607;
	add.s64 	%rd15, %rd14, %rd13;
	setp.ge.s32 	%p130, %r111, %r338;
	shl.b64 	%rd16, %rd15, 3;
	add.s64 	%rd5, %rd2, %rd16;
	@%p130 bra 	$L__BB4_122;
	st.global.u32 	[%rd5], %r292;
	st.global.u32 	[%rd5+4], %r291;
$L__BB4_122:
	setp.ge.s32 	%p131, %r116, %r338;
	@%p131 bra 	$L__BB4_124;
	st.global.u32 	[%rd5+256], %r295;
	st.global.u32 	[%rd5+260], %r294;
$L__BB4_124:
	setp.ge.s32 	%p132, %r286, %r338;
	@%p132 bra 	$L__BB4_126;
	st.global.u32 	[%rd5+512], %r298;
	st.global.u32 	[%rd5+516], %r297;
$L__BB4_126:
	or.b32  	%r612, %r603, %r604;
	or.b32  	%r613, %r612, 96;
	setp.ge.s32 	%p133, %r613, %r338;
	@%p133 bra 	$L__BB4_128;
	st.global.u32 	[%rd5+768], %r301;
	st.global.u32 	[%rd5+772], %r300;
$L__BB4_128:
	setp.ge.s32 	%p134, %r129, %r338;
	@%p134 bra 	$L__BB4_130;
	st.global.u32 	[%rd5+1024], %r304;
	st.global.u32 	[%rd5+1028], %r303;
$L__BB4_130:
	setp.ge.s32 	%p135, %r287, %r338;
	@%p135 bra 	$L__BB4_132;
	st.global.u32 	[%rd5+1280], %r307;
	st.global.u32 	[%rd5+1284], %r306;
$L__BB4_132:
	setp.ge.s32 	%p136, %r288, %r338;
	@%p136 bra 	$L__BB4_134;
	st.global.u32 	[%rd5+1536], %r310;
	st.global.u32 	[%rd5+1540], %r309;
$L__BB4_134:
	setp.ge.s32 	%p137, %r289, %r338;
	@%p137 bra 	$L__BB4_154;
	st.global.u32 	[%rd5+1792], %r313;
	st.global.u32 	[%rd5+1796], %r312;
	bra.uni 	$L__BB4_154;
$L__BB4_136:
	mov.b32 	%r614, %f297;
	st.shared.v2.u32 	[%r155], {%r1010, %r614};
	mov.b32 	%r615, %f288;
	st.shared.v2.u32 	[%r157+8], {%r1001, %r615};
	mov.b32 	%r616, %f272;
	st.shared.v2.u32 	[%r160+16], {%r985, %r616};
	mov.b32 	%r617, %f274;
	st.shared.v2.u32 	[%r162+24], {%r987, %r617};
	mov.b32 	%r618, %f276;
	st.shared.v2.u32 	[%r164+32], {%r989, %r618};
	mov.b32 	%r619, %f278;
	st.shared.v2.u32 	[%r166+40], {%r991, %r619};
	mov.b32 	%r620, %f280;
	st.shared.v2.u32 	[%r168+48], {%r993, %r620};
	mov.b32 	%r621, %f290;
	st.shared.v2.u32 	[%r170+56], {%r1003, %r621};
	bar.warp.sync 	-1;
	ld.shared.v2.u32 	{%r316, %r315}, [%r147];
	ld.shared.v2.u32 	{%r319, %r318}, [%r148+256];
	ld.shared.v2.u32 	{%r322, %r321}, [%r149+512];
	ld.shared.v2.u32 	{%r325, %r324}, [%r150+768];
	ld.shared.v2.u32 	{%r328, %r327}, [%r151+1024];
	ld.shared.v2.u32 	{%r331, %r330}, [%r152+1280];
	ld.shared.v2.u32 	{%r334, %r333}, [%r153+1536];
	ld.shared.v2.u32 	{%r337, %r336}, [%r154+1792];
	setp.eq.s32 	%p138, %r108, 0;
	@%p138 bra 	$L__BB4_137;
	bra.uni 	$L__BB4_138;
$L__BB4_137:
	st.volatile.shared.u32 	[_ZZN3cub18CUB_300001_SM_10006detail10merge_sort30DeviceMergeSortBlockSortKernelINS2_10policy_hubIN6thrust24THRUST_300001_SM_1000_NS6detail15normal_iteratorINS6_10device_ptrI4TestEEEEE9Policy600ESC_PNS0_8NullTypeESC_SG_jN4cuda3std3__44lessISA_EESA_SF_EEvbT0_T1_T2_T3_T4_PT6_PT7_T5_NS1_7vsmem_tEE19static_temp_storage+16896], %r107;
$L__BB4_138:
	ld.param.u64 	%rd34, [_ZN3cub18CUB_300001_SM_10006detail10merge_sort30DeviceMergeSortBlockSortKernelINS2_10policy_hubIN6thrust24THRUST_300001_SM_1000_NS6detail15normal_iteratorINS6_10device_ptrI4TestEEEEE9Policy600ESC_PNS0_8NullTypeESC_SG_jN4cuda3std3__44lessISA_EESA_SF_EEvbT0_T1_T2_T3_T4_PT6_PT7_T5_NS1_7vsmem_tE_param_6];
	bar.sync 	0;
	ld.volatile.shared.u32 	%r339, [_ZZN3cub18CUB_300001_SM_10006detail10merge_sort30DeviceMergeSortBlockSortKernelINS2_10policy_hubIN6thrust24THRUST_300001_SM_1000_NS6detail15normal_iteratorINS6_10device_ptrI4TestEEEEE9Policy600ESC_PNS0_8NullTypeESC_SG_jN4cuda3std3__44lessISA_EESA_SF_EEvbT0_T1_T2_T3_T4_PT6_PT7_T5_NS1_7vsmem_tEE19static_temp_storage+16896];
	setp.ge.s32 	%p139, %r111, %r339;
	cvt.u64.u32 	%rd17, %r111;
	mov.u32 	%r622, %ctaid.x;
	shl.b32 	%r623, %r622, 11;
	cvt.u64.u32 	%rd18, %r623;
	add.s64 	%rd19, %rd17, %rd18;
	cvta.to.global.u64 	%rd20, %rd34;
	shl.b64 	%rd21, %rd19, 3;
	add.s64 	%rd6, %rd20, %rd21;
	@%p139 bra 	$L__BB4_140;
	st.global.u32 	[%rd6], %r316;
	st.global.u32 	[%rd6+4], %r315;
$L__BB4_140:
	setp.ge.s32 	%p140, %r116, %r339;
	@%p140 bra 	$L__BB4_142;
	st.global.u32 	[%rd6+256], %r319;
	st.global.u32 	[%rd6+260], %r318;
$L__BB4_142:
	setp.ge.s32 	%p141, %r286, %r339;
	@%p141 bra 	$L__BB4_144;
	st.global.u32 	[%rd6+512], %r322;
	st.global.u32 	[%rd6+516], %r321;
$L__BB4_144:
	mov.u32 	%r624, %tid.x;
	shl.b32 	%r625, %r624, 3;
	and.b32  	%r626, %r625, 7936;
	and.b32  	%r627, %r624, 31;
	or.b32  	%r628, %r626, %r627;
	or.b32  	%r629, %r628, 96;
	setp.ge.s32 	%p142, %r629, %r339;
	@%p142 bra 	$L__BB4_146;
	st.global.u32 	[%rd6+768], %r325;
	st.global.u32 	[%rd6+772], %r324;
$L__BB4_146:
	setp.ge.s32 	%p143, %r129, %r339;
	@%p143 bra 	$L__BB4_148;
	st.global.u32 	[%rd6+1024], %r328;
	st.global.u32 	[%rd6+1028], %r327;
$L__BB4_148:
	setp.ge.s32 	%p144, %r287, %r339;
	@%p144 bra 	$L__BB4_150;
	st.global.u32 	[%rd6+1280], %r331;
	st.global.u32 	[%rd6+1284], %r330;
$L__BB4_150:
	setp.ge.s32 	%p145, %r288, %r339;
	@%p145 bra 	$L__BB4_152;
	st.global.u32 	[%rd6+1536], %r334;
	st.global.u32 	[%rd6+1540], %r333;
$L__BB4_152:
	setp.ge.s32 	%p146, %r289, %r339;
	@%p146 bra 	$L__BB4_154;
	st.global.u32 	[%rd6+1792], %r337;
	st.global.u32 	[%rd6+1796], %r336;
$L__BB4_154:
	ret;

}
	// .globl	_ZN3cub18CUB_300001_SM_10006detail10merge_sort30DeviceMergeSortPartitionKernelIN6thrust24THRUST_300001_SM_1000_NS6detail15normal_iteratorINS5_10device_ptrI4TestEEEEjN4cuda3std3__44lessIS9_EES9_EEvbT_PT2_T0_SK_PSK_T1_SK_i
.visible .entry _ZN3cub18CUB_300001_SM_10006detail10merge_sort30DeviceMergeSortPartitionKernelIN6thrust24THRUST_300001_SM_1000_NS6detail15normal_iteratorINS5_10device_ptrI4TestEEEEjN4cuda3std3__44lessIS9_EES9_EEvbT_PT2_T0_SK_PSK_T1_SK_i(
	.param .u8 _ZN3cub18CUB_300001_SM_10006detail10merge_sort30DeviceMergeSortPartitionKernelIN6thrust24THRUST_300001_SM_1000_NS6detail15normal_iteratorINS5_10device_ptrI4TestEEEEjN4cuda3std3__44lessIS9_EES9_EEvbT_PT2_T0_SK_PSK_T1_SK_i_param_0,
	.param .align 8 .b8 _ZN3cub18CUB_300001_SM_10006detail10merge_sort30DeviceMergeSortPartitionKernelIN6thrust24THRUST_300001_SM_1000_NS6detail15normal_iteratorINS5_10device_ptrI4TestEEEEjN4cuda3std3__44lessIS9_EES9_EEvbT_PT2_T0_SK_PSK_T1_SK_i_param_1[8],
	.param .u64 .ptr .align 1 _ZN3cub18CUB_300001_SM_10006detail10merge_sort30DeviceMergeSortPartitionKernelIN6thrust24THRUST_300001_SM_1000_NS6detail15normal_iteratorINS5_10device_ptrI4TestEEEEjN4cuda3std3__44lessIS9_EES9_EEvbT_PT2_T0_SK_PSK_T1_SK_i_param_2,
	.param .u32 _ZN3cub18CUB_300001_SM_10006detail10merge_sort30DeviceMergeSortPartitionKernelIN6thrust24THRUST_300001_SM_1000_NS6detail15normal_iteratorINS5_10device_ptrI4TestEEEEjN4cuda3std3__44lessIS9_EES9_EEvbT_PT2_T0_SK_PSK_T1_SK_i_param_3,
	.param .u32 _ZN3cub18CUB_300001_SM_10006detail10merge_sort30DeviceMergeSortPartitionKernelIN6thrust24THRUST_300001_SM_1000_NS6detail15normal_iteratorINS5_10device_ptrI4TestEEEEjN4cuda3std3__44lessIS9_EES9_EEvbT_PT2_T0_SK_PSK_T1_SK_i_param_4,
	.param .u64 .ptr .align 1 _ZN3cub18CUB_300001_SM_10006detail10merge_sort30DeviceMergeSortPartitionKernelIN6thrust24THRUST_300001_SM_1000_NS6detail15normal_iteratorINS5_10device_ptrI4TestEEEEjN4cuda3std3__44lessIS9_EES9_EEvbT_PT2_T0_SK_PSK_T1_SK_i_param_5,
	.param .align 1 .b8 _ZN3cub18CUB_300001_SM_10006detail10merge_sort30DeviceMergeSortPartitionKernelIN6thrust24THRUST_300001_SM_1000_NS6detail15normal_iteratorINS5_10device_ptrI4TestEEEEjN4cuda3std3__44lessIS9_EES9_EEvbT_PT2_T0_SK_PSK_T1_SK_i_param_6[1],
	.param .u32 _ZN3cub18CUB_300001_SM_10006detail10merge_sort30DeviceMergeSortPartitionKernelIN6thrust24THRUST_300001_SM_1000_NS6detail15normal_iteratorINS5_10device_ptrI4TestEEEEjN4cuda3std3__44lessIS9_EES9_EEvbT_PT2_T0_SK_PSK_T1_SK_i_param_7,
	.param .u32 _ZN3cub18CUB_300001_SM_10006detail10merge_sort30DeviceMergeSortPartitionKernelIN6thrust24THRUST_300001_SM_1000_NS6detail15normal_iteratorINS5_10device_ptrI4TestEEEEjN4cuda3std3__44lessIS9_EES9_EEvbT_PT2_T0_SK_PSK_T1_SK_i_param_8
)
{
	.reg .pred 	%p<10>;
	.reg .b16 	%rs<2>;
	.reg .b32 	%r<70>;
	.reg .b64 	%rd<32>;

	ld.param.u64 	%rd9, [_ZN3cub18CUB_300001_SM_10006detail10merge_sort30DeviceMergeSortPartitionKernelIN6thrust24THRUST_300001_SM_1000_NS6detail15normal_iteratorINS5_10device_ptrI4TestEEEEjN4cuda3std3__44lessIS9_EES9_EEvbT_PT2_T0_SK_PSK_T1_SK_i_param_1];
	ld.param.s8 	%rs1, [_ZN3cub18CUB_300001_SM_10006detail10merge_sort30DeviceMergeSortPartitionKernelIN6thrust24THRUST_300001_SM_1000_NS6detail15normal_iteratorINS5_10device_ptrI4TestEEEEjN4cuda3std3__44lessIS9_EES9_EEvbT_PT2_T0_SK_PSK_T1_SK_i_param_0];
	ld.param.u64 	%rd10, [_ZN3cub18CUB_300001_SM_10006detail10merge_sort30DeviceMergeSortPartitionKernelIN6thrust24THRUST_300001_SM_1000_NS6detail15normal_iteratorINS5_10device_ptrI4TestEEEEjN4cuda3std3__44lessIS9_EES9_EEvbT_PT2_T0_SK_PSK_T1_SK_i_param_2];
	ld.param.u32 	%r20, [_ZN3cub18CUB_300001_SM_10006detail10merge_sort30DeviceMergeSortPartitionKernelIN6thrust24THRUST_300001_SM_1000_NS6detail15normal_iteratorINS5_10device_ptrI4TestEEEEjN4cuda3std3__44lessIS9_EES9_EEvbT_PT2_T0_SK_PSK_T1_SK_i_param_3];
	ld.param.u32 	%r21, [_ZN3cub18CUB_300001_SM_10006detail10merge_sort30DeviceMergeSortPartitionKernelIN6thrust24THRUST_300001_SM_1000_NS6detail15normal_iteratorINS5_10device_ptrI4TestEEEEjN4cuda3std3__44lessIS9_EES9_EEvbT_PT2_T0_SK_PSK_T1_SK_i_param_4];
	ld.param.u64 	%rd11, [_ZN3cub18CUB_300001_SM_10006detail10merge_sort30DeviceMergeSortPartitionKernelIN6thrust24THRUST_300001_SM_1000_NS6detail15normal_iteratorINS5_10device_ptrI4TestEEEEjN4cuda3std3__44lessIS9_EES9_EEvbT_PT2_T0_SK_PSK_T1_SK_i_param_5];
	ld.param.u32 	%r22, [_ZN3cub18CUB_300001_SM_10006detail10merge_sort30DeviceMergeSortPartitionKernelIN6thrust24THRUST_300001_SM_1000_NS6detail15normal_iteratorINS5_10device_ptrI4TestEEEEjN4cuda3std3__44lessIS9_EES9_EEvbT_PT2_T0_SK_PSK_T1_SK_i_param_7];
	ld.param.u32 	%r23, [_ZN3cub18CUB_300001_SM_10006detail10merge_sort30DeviceMergeSortPartitionKernelIN6thrust24THRUST_300001_SM_1000_NS6detail15normal_iteratorINS5_10device_ptrI4TestEEEEjN4cuda3std3__44lessIS9_EES9_EEvbT_PT2_T0_SK_PSK_T1_SK_i_param_8];
	cvta.to.global.u64 	%rd1, %rd11;
	mov.u32 	%r24, %ntid.x;
	mov.u32 	%r25, %ctaid.x;
	mov.u32 	%r26, %tid.x;
	mad.lo.s32 	%r1, %r24, %r25, %r26;
	setp.ge.u32 	%p1, %r1, %r21;
	@%p1 bra 	$L__BB5_11;
	shr.u32 	%r27, %r22, 1;
	add.s32 	%r2, %r22, -1;
	neg.s32 	%r28, %r22;
	and.b32  	%r29, %r1, %r28;
	mul.lo.s32 	%r30, %r23, %r29;
	mul.lo.s32 	%r31, %r23, %r27;
	min.u32 	%r3, %r30, %r20;
	not.b32 	%r32, %r30;
	min.u32 	%r33, %r31, %r32;
	add.s32 	%r34, %r33, %r30;
	min.u32 	%r4, %r34, %r20;
	not.b32 	%r35, %r4;
	min.u32 	%r36, %r31, %r35;
	add.s32 	%r37, %r36, %r4;
	min.u32 	%r5, %r37, %r20;
	// begin inline asm
	griddepcontrol.wait;
	// end inline asm
	add.s32 	%r38, %r1, 1;
	setp.ne.s32 	%p2, %r38, %r21;
	@%p2 bra 	$L__BB5_3;
	mul.wide.u32 	%rd30, %r1, 4;
	add.s64 	%rd31, %rd1, %rd30;
	st.global.u32 	[%rd31], %r4;
	bra.uni 	$L__BB5_11;
$L__BB5_3:
	sub.s32 	%r39, %r5, %r3;
	and.b32  	%r40, %r2, %r1;
	mul.lo.s32 	%r41, %r40, %r23;
	min.u32 	%r6, %r41, %r39;
	setp.eq.s16 	%p3, %rs1, 0;
	@%p3 bra 	$L__BB5_7;
	sub.s32 	%r42, %r4, %r3;
	sub.s32 	%r43, %r5, %r4;
	max.u32 	%r44, %r6, %r43;
	sub.s32 	%r69, %r44, %r43;
	min.u32 	%r65, %r42, %r6;
	setp.ge.u32 	%p4, %r69, %r65;
	@%p4 bra 	$L__BB5_10;
	cvta.to.global.u64 	%rd3, %rd9;
	cvt.u64.u32 	%rd4, %r4;
	cvt.u64.u32 	%rd5, %r3;
$L__BB5_6:
	sub.s32 	%r45, %r65, %r69;
	shr.u32 	%r46, %r45, 1;
	add.s32 	%r47, %r46, %r69;
	cvt.u64.u32 	%rd12, %r47;
	add.s64 	%rd13, %rd12, %rd5;
	shl.b64 	%rd14, %rd13, 3;
	add.s64 	%rd15, %rd3, %rd14;
	ld.global.u32 	%r48, [%rd15];
	not.b32 	%r49, %r47;
	add.s32 	%r50, %r6, %r49;
	cvt.u64.u32 	%rd16, %r50;
	add.s64 	%rd17, %rd16, %rd4;
	shl.b64 	%rd18, %rd17, 3;
	add.s64 	%rd19, %rd3, %rd18;
	ld.global.u32 	%r51, [%rd19];
	setp.lt.s32 	%p5, %r51, %r48;
	add.s32 	%r52, %r47, 1;
	selp.b32 	%r69, %r69, %r52, %p5;
	selp.b32 	%r65, %r47, %r65, %p5;
	setp.lt.u32 	%p6, %r69, %r65;
	@%p6 bra 	$L__BB5_6;
	bra.uni 	$L__BB5_10;
$L__BB5_7:
	sub.s32 	%r53, %r4, %r3;
	sub.s32 	%r54, %r5, %r4;
	max.u32 	%r55, %r6, %r54;
	sub.s32 	%r69, %r55, %r54;
	min.u32 	%r67, %r53, %r6;
	setp.ge.u32 	%p7, %r69, %r67;
	@%p7 bra 	$L__BB5_10;
	cvta.to.global.u64 	%rd6, %rd10;
	cvt.u64.u32 	%rd7, %r4;
	cvt.u64.u32 	%rd8, %r3;
$L__BB5_9:
	sub.s32 	%r56, %r67, %r69;
	shr.u32 	%r57, %r56, 1;
	add.s32 	%r58, %r57, %r69;
	cvt.u64.u32 	%rd20, %r58;
	add.s64 	%rd21, %rd20, %rd8;
	shl.b64 	%rd22, %rd21, 3;
	add.s64 	%rd23, %rd6, %rd22;
	ld.global.u32 	%r59, [%rd23];
	not.b32 	%r60, %r58;
	add.s32 	%r61, %r6, %r60;
	cvt.u64.u32 	%rd24, %r61;
	add.s64 	%rd25, %rd24, %rd7;
	shl.b64 	%rd26, %rd25, 3;
	add.s64 	%rd27, %rd6, %rd26;
	ld.global.u32 	%r62, [%rd27];
	setp.lt.s32 	%p8, %r62, %r59;
	add.s32 	%r63, %r58, 1;
	selp.b32 	%r69, %r69, %r63, %p8;
	selp.b32 	%r67, %r58, %r67, %p8;
	setp.lt.u32 	%p9, %r69, %r67;
	@%p9 bra 	$L__BB5_9;
$L__BB5_10:
	add.s32 	%r64, %r69, %r3;
	mul.wide.u32 	%rd28, %r1, 4;
	add.s64 	%rd29, %rd1, %rd28;
	st.global.u32 	[%rd29], %r64;
$L__BB5_11:
	ret;

}
	// .globl	_ZN3cub18CUB_300001_SM_10006detail10merge_sort26DeviceMergeSortMergeKernelINS2_10policy_hubIN6thrust24THRUST_300001_SM_1000_NS6detail15normal_iteratorINS6_10device_ptrI4TestEEEEE9Policy600ESC_PNS0_8NullTypeESC_SG_jN4cuda3std3__44lessISA_EESA_SF_EEvbT2_T3_T4_PT6_PT7_T5_PSO_SO_NS1_7vsmem_tE
.visible .entry _ZN3cub18CUB_300001_SM_10006detail10merge_sort26DeviceMergeSortMergeKernelINS2_10policy_hubIN6thrust24THRUST_300001_SM_1000_NS6detail15normal_iteratorINS6_10device_ptrI4TestEEEEE9Policy600ESC_PNS0_8NullTypeESC_SG_jN4cuda3std3__44lessISA_EESA_SF_EEvbT2_T3_T4_PT6_PT7_T5_PSO_SO_NS1_7vsmem_tE(
	.param .u8 _ZN3cub18CUB_300001_SM_10006detail10merge_sort26DeviceMergeSortMergeKernelINS2_10policy_hubIN6thrust24THRUST_300001_SM_1000_NS6detail15normal_iteratorINS6_10device_ptrI4TestEEEEE9Policy600ESC_PNS0_8NullTypeESC_SG_jN4cuda3std3__44lessISA_EESA_SF_EEvbT2_T3_T4_PT6_PT7_T5_PSO_SO_NS1_7vsmem_tE_param_0,
	.param .align 8 .b8 _ZN3cub18CUB_300001_SM_10006detail10merge_sort26DeviceMergeSortMergeKernelINS2_10policy_hubIN6thrust24THRUST_300001_SM_1000_NS6detail15normal_iteratorINS6_10device_ptrI4TestEEEEE9Policy600ESC_PNS0_8NullTypeESC_SG_jN4cuda3std3__44lessISA_EESA_SF_EEvbT2_T3_T4_PT6_PT7_T5_PSO_SO_NS1_7vsmem_tE_param_1[8],
	.param .u64 .ptr .align 1 _ZN3cub18CUB_300001_SM_10006detail10merge_sort26DeviceMergeSortMergeKernelINS2_10policy_hubIN6thrust24THRUST_300001_SM_1000_NS6detail15normal_iteratorINS6_10device_ptrI4TestEEEEE9Policy600ESC_PNS0_8NullTypeESC_SG_jN4cuda3std3__44lessISA_EESA_SF_EEvbT2_T3_T4_PT6_PT7_T5_PSO_SO_NS1_7vsmem_tE_param_2,
	.param .u32 _ZN3cub18CUB_300001_SM_10006detail10merge_sort26DeviceMergeSortMergeKernelINS2_10policy_hubIN6thrust24THRUST_300001_SM_1000_NS6detail15normal_iteratorINS6_10device_ptrI4TestEEEEE9Policy600ESC_PNS0_8NullTypeESC_SG_jN4cuda3std3__44lessISA_EESA_SF_EEvbT2_T3_T4_PT6_PT7_T5_PSO_SO_NS1_7vsmem_tE_param_3,
	.param .u64 .ptr .align 1 _ZN3cub18CUB_300001_SM_10006detail10merge_sort26DeviceMergeSortMergeKernelINS2_10policy_hubIN6thrust24THRUST_300001_SM_1000_NS6detail15normal_iteratorINS6_10device_ptrI4TestEEEEE9Policy600ESC_PNS0_8NullTypeESC_SG_jN4cuda3std3__44lessISA_EESA_SF_EEvbT2_T3_T4_PT6_PT7_T5_PSO_SO_NS1_7vsmem_tE_param_4,
	.param .u64 .ptr .align 1 _ZN3cub18CUB_300001_SM_10006detail10merge_sort26DeviceMergeSortMergeKernelINS2_10policy_hubIN6thrust24THRUST_300001_SM_1000_NS6detail15normal_iteratorINS6_10device_ptrI4TestEEEEE9Policy600ESC_PNS0_8NullTypeESC_SG_jN4cuda3std3__44lessISA_EESA_SF_EEvbT2_T3_T4_PT6_PT7_T5_PSO_SO_NS1_7vsmem_tE_param_5,
	.param .align 1 .b8 _ZN3cub18CUB_300001_SM_10006detail10merge_sort26DeviceMergeSortMergeKernelINS2_10policy_hubIN6thrust24THRUST_300001_SM_1000_NS6detail15normal_iteratorINS6_10device_ptrI4TestEEEEE9Policy600ESC_PNS0_8NullTypeESC_SG_jN4cuda3std3__44lessISA_EESA_SF_EEvbT2_T3_T4_PT6_PT7_T5_PSO_SO_NS1_7vsmem_tE_param_6[1],
	.param .u64 .ptr .align 1 _ZN3cub18CUB_300001_SM_10006detail10merge_sort26DeviceMergeSortMergeKernelINS2_10policy_hubIN6thrust24THRUST_300001_SM_1000_NS6detail15normal_iteratorINS6_10device_ptrI4TestEEEEE9Policy600ESC_PNS0_8NullTypeESC_SG_jN4cuda3std3__44lessISA_EESA_SF_EEvbT2_T3_T4_PT6_PT7_T5_PSO_SO_NS1_7vsmem_tE_param_7,
	.param .u32 _ZN3cub18CUB_300001_SM_10006detail10merge_sort26DeviceMergeSortMergeKernelINS2_10policy_hubIN6thrust24THRUST_300001_SM_1000_NS6detail15normal_iteratorINS6_10device_ptrI4TestEEEEE9Policy600ESC_PNS0_8NullTypeESC_SG_jN4cuda3std3__44lessISA_EESA_SF_EEvbT2_T3_T4_PT6_PT7_T5_PSO_SO_NS1_7vsmem_tE_param_8,
	.param .align 8 .b8 _ZN3cub18CUB_300001_SM_10006detail10merge_sort26DeviceMergeSortMergeKernelINS2_10policy_hubIN6thrust24THRUST_300001_SM_1000_NS6detail15normal_iteratorINS6_10device_ptrI4TestEEEEE9Policy600ESC_PNS0_8NullTypeESC_SG_jN4cuda3std3__44lessISA_EESA_SF_EEvbT2_T3_T4_PT6_PT7_T5_PSO_SO_NS1_7vsmem_tE_param_9[8]
)
.maxntid 256
{
	.reg .pred 	%p<210>;
	.reg .b16 	%rs<2>;
	.reg .b32 	%r<1084>;
	.reg .b32 	%f<105>;
	.reg .b64 	%rd<91>;
	// demoted variable
	.shared .align 16 .b8 _ZZN3cub18CUB_300001_SM_10006detail10merge_sort26DeviceMergeSortMergeKernelINS2_10policy_hubIN6thrust24THRUST_300001_SM_1000_NS6detail15normal_iteratorINS6_10device_ptrI4TestEEEEE9Policy600ESC_PNS0_8NullTypeESC_SG_jN4cuda3std3__44lessISA_EESA_SF_EEvbT2_T3_T4_PT6_PT7_T5_PSO_SO_NS1_7vsmem_tEE19static_temp_storage[16912];
	ld.param.s8 	%rs1, [_ZN3cub18CUB_300001_SM_10006detail10merge_sort26DeviceMergeSortMergeKernelINS2_10policy_hubIN6thrust24THRUST_300001_SM_1000_NS6detail15normal_iteratorINS6_10device_ptrI4TestEEEEE9Policy600ESC_PNS0_8NullTypeESC_SG_jN4cuda3std3__44lessISA_EESA_SF_EEvbT2_T3_T4_PT6_PT7_T5_PSO_SO_NS1_7vsmem_tE_param_0];
	ld.param.u64 	%rd14, [_ZN3cub18CUB_300001_SM_10006detail10merge_sort26DeviceMergeSortMergeKernelINS2_10policy_hubIN6thrust24THRUST_300001_SM_1000_NS6detail15normal_iteratorINS6_10device_ptrI4TestEEEEE9Policy600ESC_PNS0_8NullTypeESC_SG_jN4cuda3std3__44lessISA_EESA_SF_EEvbT2_T3_T4_PT6_PT7_T5_PSO_SO_NS1_7vsmem_tE_param_1];
	ld.param.u32 	%r429, [_ZN3cub18CUB_300001_SM_10006detail10merge_sort26DeviceMergeSortMergeKernelINS2_10policy_hubIN6thrust24THRUST_300001_SM_1000_NS6detail15normal_iteratorINS6_10device_ptrI4TestEEEEE9Policy600ESC_PNS0_8NullTypeESC_SG_jN4cuda3std3__44lessISA_EESA_SF_EEvbT2_T3_T4_PT6_PT7_T5_PSO_SO_NS1_7vsmem_tE_param_3];
	ld.param.u64 	%rd15, [_ZN3cub18CUB_300001_SM_10006detail10merge_sort26DeviceMergeSortMergeKernelINS2_10policy_hubIN6thrust24THRUST_300001_SM_1000_NS6detail15normal_iteratorINS6_10device_ptrI4TestEEEEE9Policy600ESC_PNS0_8NullTypeESC_SG_jN4cuda3std3__44lessISA_EESA_SF_EEvbT2_T3_T4_PT6_PT7_T5_PSO_SO_NS1_7vsmem_tE_param_4];
	ld.param.u64 	%rd16, [_ZN3cub18CUB_300001_SM_10006detail10merge_sort26DeviceMergeSortMergeKernelINS2_10policy_hubIN6thrust24THRUST_300001_SM_1000_NS6detail15normal_iteratorINS6_10device_ptrI4TestEEEEE9Policy600ESC_PNS0_8NullTypeESC_SG_jN4cuda3std3__44lessISA_EESA_SF_EEvbT2_T3_T4_PT6_PT7_T5_PSO_SO_NS1_7vsmem_tE_param_7];
	ld.param.u32 	%r430, [_ZN3cub18CUB_300001_SM_10006detail10merge_sort26DeviceMergeSortMergeKernelINS2_10policy_hubIN6thrust24THRUST_300001_SM_1000_NS6detail15normal_iteratorINS6_10device_ptrI4TestEEEEE9Policy600ESC_PNS0_8NullTypeESC_SG_jN4cuda3std3__44lessISA_EESA_SF_EEvbT2_T3_T4_PT6_PT7_T5_PSO_SO_NS1_7vsmem_tE_param_8];
	cvta.to.global.u64 	%rd1, %rd15;
	cvta.to.global.u64 	%rd2, %rd16;
	cvta.to.global.u64 	%rd3, %rd14;
	mov.u32 	%r1, %ctaid.x;
	mov.u32 	%r431, %nctaid.x;
	shl.b32 	%r2, %r1, 11;
	mov.u32 	%r3, %tid.x;
	add.s32 	%r432, %r431, -1;
	setp.ge.u32 	%p33, %r1, %r432;
	@%p33 bra 	$L__BB6_93;
	mul.wide.u32 	%rd53, %r1, 4;
	add.s64 	%rd54, %rd2, %rd53;
	ld.global.u32 	%r688, [%rd54];
	ld.global.u32 	%r689, [%rd54+4];
	neg.s32 	%r690, %r430;
	and.b32  	%r691, %r1, %r690;
	shl.b32 	%r4, %r691, 11;
	shl.b32 	%r692, %r430, 10;
	and.b32  	%r5, %r692, -2048;
	sub.s32 	%r693, %r1, %r691;
	shl.b32 	%r694, %r693, 11;
	sub.s32 	%r6, %r688, %r4;
	sub.s32 	%r695, %r689, %r4;
	sub.s32 	%r696, %r429, %r4;
	max.u32 	%r697, %r696, %r5;
	sub.s32 	%r698, %r697, %r5;
	sub.s32 	%r699, %r694, %r6;
	min.u32 	%r7, %r699, %r698;
	setp.eq.s32 	%p131, %r694, -2048;
	selp.b32 	%r700, 2047, 2048, %p131;
	add.s32 	%r701, %r700, %r694;
	sub.s32 	%r702, %r701, %r695;
	or.b32  	%r703, %r1, %r690;
	setp.eq.s32 	%p132, %r703, -1;
	min.u32 	%r704, %r5, %r696;
	selp.b32 	%r705, %r704, %r695, %p132;
	selp.b32 	%r706, %r5, %r702, %p132;
	min.u32 	%r8, %r706, %r698;
	sub.s32 	%r9, %r705, %r6;
	// begin inline asm
	griddepcontrol.wait;
	// end inline asm
	setp.eq.s16 	%p133, %rs1, 0;
	@%p133 bra 	$L__BB6_26;
	cvt.u64.u32 	%rd55, %r4;
	cvt.u64.u32 	%rd56, %r6;
	add.s64 	%rd57, %rd56, %rd55;
	cvt.u64.u32 	%rd58, %r5;
	add.s64 	%rd59, %rd55, %rd58;
	cvt.u64.u32 	%rd60, %r7;
	add.s64 	%rd61, %rd59, %rd60;
	setp.ge.s32 	%p134, %r3, %r9;
	cvt.u64.u32 	%rd62, %r3;
	add.s64 	%rd63, %rd57, %rd62;
	shl.b64 	%rd64, %rd63, 3;
	add.s64 	%rd4, %rd3, %rd64;
	sub.s32 	%r707, %r3, %r9;
	cvt.s64.s32 	%rd65, %r707;
	add.s64 	%rd66, %rd61, %rd65;
	shl.b64 	%rd67, %rd66, 3;
	add.s64 	%rd5, %rd3, %rd67;
	@%p134 bra 	$L__BB6_4;
	ld.global.u32 	%r1005, [%rd4];
	ld.global.u32 	%r1004, [%rd4+4];
	bra.uni 	$L__BB6_5;
$L__BB6_4:
	ld.global.u32 	%r1005, [%rd5];
	ld.global.u32 	%r1004, [%rd5+4];
$L__BB6_5:
	add.s32 	%r708, %r3, 256;
	setp.lt.s32 	%p135, %r708, %r9;
	@%p135 bra 	$L__BB6_7;
	ld.global.u32 	%r1003, [%rd5+2048];
	ld.global.u32 	%r1002, [%rd5+2052];
	bra.uni 	$L__BB6_8;
$L__BB6_7:
	ld.global.u32 	%r1003, [%rd4+2048];
	ld.global.u32 	%r1002, [%rd4+2052];
$L__BB6_8:
	add.s32 	%r709, %r3, 512;
	setp.lt.s32 	%p136, %r709, %r9;
	@%p136 bra 	$L__BB6_10;
	ld.global.u32 	%r1001, [%rd5+4096];
	ld.global.u32 	%r1000, [%rd5+4100];
	bra.uni 	$L__BB6_11;
$L__BB6_10:
	ld.global.u32 	%r1001, [%rd4+4096];
	ld.global.u32 	%r1000, [%rd4+4100];
$L__BB6_11:
	add.s32 	%r710, %r3, 768;
	setp.lt.s32 	%p137, %r710, %r9;
	@%p137 bra 	$L__BB6_13;
	ld.global.u32 	%r999, [%rd5+6144];
	ld.global.u32 	%r998, [%rd5+6148];
	bra.uni 	$L__BB6_14;
$L__BB6_13:
	ld.global.u32 	%r999, [%rd4+6144];
	ld.global.u32 	%r998, [%rd4+6148];
$L__BB6_14:
	or.b32  	%r711, %r3, 1024;
	setp.lt.s32 	%p138, %r711, %r9;
	@%p138 bra 	$L__BB6_16;
	ld.global.u32 	%r997, [%rd5+8192];
	ld.global.u32 	%r996, [%rd5+8196];
	bra.uni 	$L__BB6_17;
$L__BB6_16:
	ld.global.u32 	%r997, [%rd4+8192];
	ld.global.u32 	%r996, [%rd4+8196];
$L__BB6_17:
	add.s32 	%r712, %r3, 1280;
	setp.lt.s32 	%p139, %r712, %r9;
	@%p139 bra 	$L__BB6_19;
	ld.global.u32 	%r995, [%rd5+10240];
	ld.global.u32 	%r994, [%rd5+10244];
	bra.uni 	$L__BB6_20;
$L__BB6_19:
	ld.global.u32 	%r995, [%rd4+10240];
	ld.global.u32 	%r994, [%rd4+10244];
$L__BB6_20:
	add.s32 	%r713, %r3, 1536;
	setp.lt.s32 	%p140, %r713, %r9;
	@%p140 bra 	$L__BB6_22;
	ld.global.u32 	%r993, [%rd5+12288];
	ld.global.u32 	%r992, [%rd5+12292];
	bra.uni 	$L__BB6_23;
$L__BB6_22:
	ld.global.u32 	%r993, [%rd4+12288];
	ld.global.u32 	%r992, [%rd4+12292];
$L__BB6_23:
	add.s32 	%r714, %r3, 1792;
	setp.lt.s32 	%p141, %r714, %r9;
	@%p141 bra 	$L__BB6_25;
	ld.global.u32 	%r991, [%rd5+14336];
	ld.global.u32 	%r990, [%rd5+14340];
	bra.uni 	$L__BB6_50;
$L__BB6_25:
	ld.global.u32 	%r991, [%rd4+14336];
	ld.global.u32 	%r990, [%rd4+14340];
	bra.uni 	$L__BB6_50;
$L__BB6_26:
	cvt.u64.u32 	%rd68, %r4;
	cvt.u64.u32 	%rd69, %r6;
	add.s64 	%rd70, %rd69, %rd68;
	cvt.u64.u32 	%rd71, %r5;
	add.s64 	%rd72, %rd68, %rd71;
	cvt.u64.u32 	%rd73, %r7;
	add.s64 	%rd74, %rd72, %rd73;
	setp.ge.s32 	%p142, %r3, %r9;
	cvt.u64.u32 	%rd75, %r3;
	add.s64 	%rd76, %rd70, %rd75;
	shl.b64 	%rd77, %rd76, 3;
	add.s64 	%rd6, %rd1, %rd77;
	sub.s32 	%r715, %r3, %r9;
	cvt.s64.s32 	%rd78, %r715;
	add.s64 	%rd79, %rd74, %rd78;
	shl.b64 	%rd80, %rd79, 3;
	add.s64 	%rd7, %rd1, %rd80;
	@%p142 bra 	$L__BB6_28;
	ld.global.u32 	%r1005, [%rd6];
	ld.global.u32 	%r1004, [%rd6+4];
	bra.uni 	$L__BB6_29;
$L__BB6_28:
	ld.global.u32 	%r1005, [%rd7];
	ld.global.u32 	%r1004, [%rd7+4];
$L__BB6_29:
	add.s32 	%r716, %r3, 256;
	setp.lt.s32 	%p143, %r716, %r9;
	@%p143 bra 	$L__BB6_31;
	ld.global.u32 	%r1003, [%rd7+2048];
	ld.global.u32 	%r1002, [%rd7+2052];
	bra.uni 	$L__BB6_32;
$L__BB6_31:
	ld.global.u32 	%r1003, [%rd6+2048];
	ld.global.u32 	%r1002, [%rd6+2052];
$L__BB6_32:
	add.s32 	%r717, %r3, 512;
	setp.lt.s32 	%p144, %r717, %r9;
	@%p144 bra 	$L__BB6_34;
	ld.global.u32 	%r1001, [%rd7+4096];
	ld.global.u32 	%r1000, [%rd7+4100];
	bra.uni 	$L__BB6_35;
$L__BB6_34:
	ld.global.u32 	%r1001, [%rd6+4096];
	ld.global.u32 	%r1000, [%rd6+4100];
$L__BB6_35:
	add.s32 	%r718, %r3, 768;
	setp.lt.s32 	%p145, %r718, %r9;
	@%p145 bra 	$L__BB6_37;
	ld.global.u32 	%r999, [%rd7+6144];
	ld.global.u32 	%r998, [%rd7+6148];
	bra.uni 	$L__BB6_38;
$L__BB6_37:
	ld.global.u32 	%r999, [%rd6+6144];
	ld.global.u32 	%r998, [%rd6+6148];
$L__BB6_38:
	or.b32  	%r719, %r3, 1024;
	setp.lt.s32 	%p146, %r719, %r9;
	@%p146 bra 	$L__BB6_40;
	ld.global.u32 	%r997, [%rd7+8192];
	ld.global.u32 	%r996, [%rd7+8196];
	bra.uni 	$L__BB6_41;
$L__BB6_40:
	ld.global.u32 	%r997, [%rd6+8192];
	ld.global.u32 	%r996, [%rd6+8196];
$L__BB6_41:
	add.s32 	%r720, %r3, 1280;
	setp.lt.s32 	%p147, %r720, %r9;
	@%p147 bra 	$L__BB6_43;
	ld.global.u32 	%r995, [%rd7+10240];
	ld.global.u32 	%r994, [%rd7+10244];
	bra.uni 	$L__BB6_44;
$L__BB6_43:
	ld.global.u32 	%r995, [%rd6+10240];
	ld.global.u32 	%r994, [%rd6+10244];
$L__BB6_44:
	add.s32 	%r721, %r3, 1536;
	setp.lt.s32 	%p148, %r721, %r9;
	@%p148 bra 	$L__BB6_46;
	ld.global.u32 	%r993, [%rd7+12288];
	ld.global.u32 	%r992, [%rd7+12292];
	bra.uni 	$L__BB6_47;
$L__BB6_46:
	ld.global.u32 	%r993, [%rd6+12288];
	ld.global.u32 	%r992, [%rd6+12292];
$L__BB6_47:
	add.s32 	%r722, %r3, 1792;
	setp.lt.s32 	%p149, %r722, %r9;
	@%p149 bra 	$L__BB6_49;
	ld.global.u32 	%r991, [%rd7+14336];
	ld.global.u32 	%r990, [%rd7+14340];
	bra.uni 	$L__BB6_50;
$L__BB6_49:
	ld.global.u32 	%r991, [%rd6+14336];
	ld.global.u32 	%r990, [%rd6+14340];
$L__BB6_50:
	sub.s32 	%r723, %r8, %r7;
	shl.b32 	%r119, %r3, 3;
	mov.u32 	%r724, _ZZN3cub18CUB_300001_SM_10006detail10merge_sort26DeviceMergeSortMergeKernelINS2_10policy_hubIN6thrust24THRUST_300001_SM_1000_NS6detail15normal_iteratorINS6_10device_ptrI4TestEEEEE9Policy600ESC_PNS0_8NullTypeESC_SG_jN4cuda3std3__44lessISA_EESA_SF_EEvbT2_T3_T4_PT6_PT7_T5_PSO_SO_NS1_7vsmem_tEE19static_temp_storage;
	add.s32 	%r725, %r724, %r119;
	st.shared.v2.u32 	[%r725], {%r1005, %r1004};
	st.shared.v2.u32 	[%r725+2048], {%r1003, %r1002};
	st.shared.v2.u32 	[%r725+4096], {%r1001, %r1000};
	st.shared.v2.u32 	[%r725+6144], {%r999, %r998};
	st.shared.v2.u32 	[%r725+8192], {%r997, %r996};
	st.shared.v2.u32 	[%r725+10240], {%r995, %r994};
	st.shared.v2.u32 	[%r725+12288], {%r993, %r992};
	st.shared.v2.u32 	[%r725+14336], {%r991, %r990};
	bar.sync 	0;
	// begin inline asm
	griddepcontrol.launch_dependents;
	// end inline asm
	add.s32 	%r118, %r723, %r9;
	min.s32 	%r120, %r119, %r118;
	setp.lt.s32 	%p150, %r120, %r723;
	sub.s32 	%r726, %r120, %r723;
	selp.b32 	%r1008, 0, %r726, %p150;
	min.s32 	%r1006, %r9, %r120;
	setp.ge.s32 	%p151, %r1008, %r1006;
	@%p151 bra 	$L__BB6_53;
	add.s32 	%r123, %r120, %r9;
$L__BB6_52:
	sub.s32 	%r727, %r1006, %r1008;
	shr.u32 	%r728, %r727, 31;
	add.s32 	%r729, %r727, %r728;
	shr.s32 	%r730, %r729, 1;
	add.s32 	%r731, %r730, %r1008;
	shl.b32 	%r732, %r731, 3;
	add.s32 	%r734, %r724, %r732;
	ld.shared.u32 	%r735, [%r734];
	not.b32 	%r736, %r731;
	add.s32 	%r737, %r123, %r736;
	shl.b32 	%r738, %r737, 3;
	add.s32 	%r739, %r724, %r738;
	ld.shared.u32 	%r740, [%r739];
	setp.lt.s32 	%p152, %r740, %r735;
	add.s32 	%r741, %r731, 1;
	selp.b32 	%r1008, %r1008, %r741, %p152;
	selp.b32 	%r1006, %r731, %r1006, %p152;
	setp.lt.s32 	%p153, %r1008, %r1006;
	@%p153 bra 	$L__BB6_52;
$L__BB6_53:
	sub.s32 	%r742, %r120, %r1008;
	add.s32 	%r129, %r742, %r9;
	shl.b32 	%r743, %r129, 3;
	add.s32 	%r130, %r724, %r743;
	ld.shared.v2.u32 	{%r1009, %r745}, [%r130];
	mov.b32 	%f77, %r745;
	shl.b32 	%r746, %r1008, 3;
	add.s32 	%r132, %r724, %r746;
	ld.shared.v2.u32 	{%r1012, %r747}, [%r132];
	mov.b32 	%f80, %r747;
	setp.ge.s32 	%p155, %r129, %r118;
	mov.pred 	%p194, 0;
	@%p155 bra 	$L__BB6_55;
	setp.ge.s32 	%p156, %r1008, %r9;
	setp.lt.s32 	%p157, %r1009, %r1012;
	or.pred  	%p194, %p156, %p157;
$L__BB6_55:
	selp.f32 	%f3, %f77, %f80, %p194;
	selp.b32 	%r134, %r1009, %r1012, %p194;
	selp.u32 	%r748, 1, 0, %p194;
	add.s32 	%r135, %r129, %r748;
	not.pred 	%p158, %p194;
	selp.u32 	%r749, 1, 0, %p158;
	add.s32 	%r136, %r1008, %r749;
	@%p158 bra 	$L__BB6_57;
	ld.shared.v2.u32 	{%r1009, %r751}, [%r130+8];
	mov.b32 	%f77, %r751;
	bra.uni 	$L__BB6_58;
$L__BB6_57:
	ld.shared.v2.u32 	{%r1012, %r750}, [%r132+8];
	mov.b32 	%f80, %r750;
$L__BB6_58:
	setp.ge.s32 	%p160, %r135, %r118;
	mov.pred 	%p195, 0;
	@%p160 bra 	$L__BB6_60;
	setp.ge.s32 	%p161, %r136, %r9;
	setp.lt.s32 	%p162, %r1009, %r1012;
	or.pred  	%p195, %p161, %p162;
$L__BB6_60:
	selp.f32 	%f8, %f77, %f80, %p195;
	selp.b32 	%r141, %r1009, %r1012, %p195;
	selp.u32 	%r752, 1, 0, %p195;
	add.s32 	%r142, %r135, %r752;
	not.pred 	%p163, %p195;
	selp.u32 	%r753, 1, 0, %p163;
	add.s32 	%r143, %r136, %r753;
	@%p195 bra 	$L__BB6_62;
	shl.b32 	%r754, %r143, 3;
	add.s32 	%r756, %r724, %r754;
	ld.shared.v2.u32 	{%r1012, %r757}, [%r756];
	mov.b32 	%f80, %r757;
	bra.uni 	$L__BB6_63;
$L__BB6_62:
	shl.b32 	%r758, %r142, 3;
	add.s32 	%r760, %r724, %r758;
	ld.shared.v2.u32 	{%r1009, %r761}, [%r760];
	mov.b32 	%f77, %r761;
$L__BB6_63:
	setp.ge.s32 	%p165, %r142, %r118;
	mov.pred 	%p196, 0;
	@%p165 bra 	$L__BB6_65;
	setp.ge.s32 	%p166, %r143, %r9;
	setp.lt.s32 	%p167, %r1009, %r1012;
	or.pred  	%p196, %p166, %p167;
$L__BB6_65:
	selp.f32 	%f13, %f77, %f80, %p196;
	selp.b32 	%r148, %r1009, %r1012, %p196;
	selp.u32 	%r762, 1, 0, %p196;
	add.s32 	%r149, %r142, %r762;
	not.pred 	%p168, %p196;
	selp.u32 	%r763, 1, 0, %p168;
	add.s32 	%r150, %r143, %r763;
	@%p196 bra 	$L__BB6_67;
	shl.b32 	%r764, %r150, 3;
	add.s32 	%r766, %r724, %r764;
	ld.shared.v2.u32 	{%r1012, %r767}, [%r766];
	mov.b32 	%f80, %r767;
	bra.uni 	$L__BB6_68;
$L__BB6_67:
	shl.b32 	%r768, %r149, 3;
	add.s32 	%r770, %r724, %r768;
	ld.shared.v2.u32 	{%r1009, %r771}, [%r770];
	mov.b32 	%f77, %r771;
$L__BB6_68:
	setp.ge.s32 	%p170, %r149, %r118;
	mov.pred 	%p197, 0;
	@%p170 bra 	$L__BB6_70;
	setp.ge.s32 	%p171, %r150, %r9;
	setp.lt.s32 	%p172, %r1009, %r1012;
	or.pred  	%p197, %p171, %p172;
$L__BB6_70:
	selp.f32 	%f18, %f77, %f80, %p197;
	selp.b32 	%r155, %r1009, %r1012, %p197;
	selp.u32 	%r772, 1, 0, %p197;
	add.s32 	%r156, %r149, %r772;
	not.pred 	%p173, %p197;
	selp.u32 	%r773, 1, 0, %p173;
	add.s32 	%r157, %r150, %r773;
	@%p197 bra 	$L__BB6_72;
	shl.b32 	%r774, %r157, 3;
	add.s32 	%r776, %r724, %r774;
	ld.shared.v2.u32 	{%r1012, %r777}, [%r776];
	mov.b32 	%f80, %r777;
	bra.uni 	$L__BB6_73;
$L__BB6_72:
	shl.b32 	%r778, %r156, 3;
	add.s32 	%r780, %r724, %r778;
	ld.shared.v2.u32 	{%r1009, %r781}, [%r780];
	mov.b32 	%f77, %r781;
$L__BB6_73:
	setp.ge.s32 	%p175, %r156, %r118;
	mov.pred 	%p198, 0;
	@%p175 bra 	$L__BB6_75;
	setp.ge.s32 	%p176, %r157, %r9;
	setp.lt.s32 	%p177, %r1009, %r1012;
	or.pred  	%p198, %p176, %p177;
$L__BB6_75:
	selp.f32 	%f23, %f77, %f80, %p198;
	selp.b32 	%r162, %r1009, %r1012, %p198;
	selp.u32 	%r782, 1, 0, %p198;
	add.s32 	%r163, %r156, %r782;
	not.pred 	%p178, %p198;
	selp.u32 	%r783, 1, 0, %p178;
	add.s32 	%r164, %r157, %r783;
	@%p198 bra 	$L__BB6_77;
	shl.b32 	%r784, %r164, 3;
	add.s32 	%r786, %r724, %r784;
	ld.shared.v2.u32 	{%r1012, %r787}, [%r786];
	mov.b32 	%f80, %r787;
	bra.uni 	$L__BB6_78;
$L__BB6_77:
	shl.b32 	%r788, %r163, 3;
	add.s32 	%r790, %r724, %r788;
	ld.shared.v2.u32 	{%r1009, %r791}, [%r790];
	mov.b32 	%f77, %r791;
$L__BB6_78:
	setp.ge.s32 	%p180, %r163, %r118;
	mov.pred 	%p199, 0;
	@%p180 bra 	$L__BB6_80;
	setp.ge.s32 	%p181, %r164, %r9;
	setp.lt.s32 	%p182, %r1009, %r1012;
	or.pred  	%p199, %p181, %p182;
$L__BB6_80:
	selp.f32 	%f28, %f77, %f80, %p199;
	selp.b32 	%r169, %r1009, %r1012, %p199;
	selp.u32 	%r792, 1, 0, %p199;
	add.s32 	%r170, %r163, %r792;
	not.pred 	%p183, %p199;
	selp.u32 	%r793, 1, 0, %p183;
	add.s32 	%r171, %r164, %r793;
	@%p199 bra 	$L__BB6_82;
	shl.b32 	%r794, %r171, 3;
	add.s32 	%r796, %r724, %r794;
	ld.shared.v2.u32 	{%r1012, %r797}, [%r796];
	mov.b32 	%f80, %r797;
	bra.uni 	$L__BB6_83;
$L__BB6_82:
	shl.b32 	%r798, %r170, 3;
	add.s32 	%r800, %r724, %r798;
	ld.shared.v2.u32 	{%r1009, %r801}, [%r800];
	mov.b32 	%f77, %r801;
$L__BB6_83:
	setp.ge.s32 	%p185, %r170, %r118;
	mov.pred 	%p200, 0;
	@%p185 bra 	$L__BB6_85;
	setp.ge.s32 	%p186, %r171, %r9;
	setp.lt.s32 	%p187, %r1009, %r1012;
	or.pred  	%p200, %p186, %p187;
$L__BB6_85:
	selp.f32 	%f33, %f77, %f80, %p200;
	selp.b32 	%r176, %r1009, %r1012, %p200;
	selp.u32 	%r802, 1, 0, %p200;
	add.s32 	%r177, %r170, %r802;
	not.pred 	%p188, %p200;
	selp.u32 	%r803, 1, 0, %p188;
	add.s32 	%r178, %r171, %r803;
	@%p200 bra 	$L__BB6_87;
	shl.b32 	%r804, %r178, 3;
	mov.u32 	%r805, _ZZN3cub18CUB_300001_SM_10006detail10merge_sort26DeviceMergeSortMergeKernelINS2_10policy_hubIN6thrust24THRUST_300001_SM_1000_NS6detail15normal_iteratorINS6_10device_ptrI4TestEEEEE9Policy600ESC_PNS0_8NullTypeESC_SG_jN4cuda3std3__44lessISA_EESA_SF_EEvbT2_T3_T4_PT6_PT7_T5_PSO_SO_NS1_7vsmem_tEE19static_temp_storage;
	add.s32 	%r806, %r805, %r804;
	ld.shared.v2.u32 	{%r1012, %r807}, [%r806];
	mov.b32 	%f80, %r807;
	bra.uni 	$L__BB6_88;
$L__BB6_87:
	shl.b32 	%r808, %r177, 3;
	mov.u32 	%r809, _ZZN3cub18CUB_300001_SM_10006detail10merge_sort26DeviceMergeSortMergeKernelINS2_10policy_hubIN6thrust24THRUST_300001_SM_1000_NS6detail15normal_iteratorINS6_10device_ptrI4TestEEEEE9Policy600ESC_PNS0_8NullTypeESC_SG_jN4cuda3std3__44lessISA_EESA_SF_EEvbT2_T3_T4_PT6_PT7_T5_PSO_SO_NS1_7vsmem_tEE19static_temp_storage;
	add.s32 	%r810, %r809, %r808;
	ld.shared.v2.u32 	{%r1009, %r811}, [%r810];
	mov.b32 	%f77, %r811;
$L__BB6_88:
	setp.ge.s32 	%p190, %r177, %r118;
	mov.pred 	%p201, 0;
	@%p190 bra 	$L__BB6_90;
	setp.ge.s32 	%p191, %r178, %r9;
	setp.lt.s32 	%p192, %r1009, %r1012;
	or.pred  	%p201, %p191, %p192;
$L__BB6_90:
	setp.eq.s16 	%p193, %rs1, 0;
	selp.f32 	%f38, %f77, %f80, %p201;
	selp.b32 	%r183, %r1009, %r1012, %p201;
	bar.sync 	0;
	@%p193 bra 	$L__BB6_92;
	cvt.u64.u32 	%rd81, %r2;
	// begin inline asm
	mov.u32 %r812, %laneid;
	// end inline asm
	and.b32  	%r813, %r119, 7936;
	shl.b32 	%r814, %r812, 3;
	add.s32 	%r815, %r814, %r813;
	shr.s32 	%r816, %r815, 5;
	add.s32 	%r817, %r816, %r815;
	shl.b32 	%r818, %r817, 3;
	mov.u32 	%r819, _ZZN3cub18CUB_300001_SM_10006detail10merge_sort26DeviceMergeSortMergeKernelINS2_10policy_hubIN6thrust24THRUST_300001_SM_1000_NS6detail15normal_iteratorINS6_10device_ptrI4TestEEEEE9Policy600ESC_PNS0_8NullTypeESC_SG_jN4cuda3std3__44lessISA_EESA_SF_EEvbT2_T3_T4_PT6_PT7_T5_PSO_SO_NS1_7vsmem_tEE19static_temp_storage;
	add.s32 	%r820, %r819, %r818;
	mov.b32 	%r821, %f3;
	st.shared.v2.u32 	[%r820], {%r134, %r821};
	mov.b32 	%r822, %f8;
	st.shared.v2.u32 	[%r820+8], {%r141, %r822};
	mov.b32 	%r823, %f13;
	st.shared.v2.u32 	[%r820+16], {%r148, %r823};
	mov.b32 	%r824, %f18;
	st.shared.v2.u32 	[%r820+24], {%r155, %r824};
	mov.b32 	%r825, %f23;
	st.shared.v2.u32 	[%r820+32], {%r162, %r825};
	mov.b32 	%r826, %f28;
	st.shared.v2.u32 	[%r820+40], {%r169, %r826};
	mov.b32 	%r827, %f33;
	st.shared.v2.u32 	[%r820+48], {%r176, %r827};
	mov.b32 	%r828, %f38;
	st.shared.v2.u32 	[%r820+56], {%r183, %r828};
	bar.warp.sync 	-1;
	mad.lo.s32 	%r829, %r812, -7, %r815;
	shr.s32 	%r830, %r829, 5;
	add.s32 	%r831, %r830, %r829;
	shl.b32 	%r832, %r831, 3;
	add.s32 	%r833, %r819, %r832;
	ld.shared.v2.u32 	{%r834, %r835}, [%r833];
	add.s32 	%r836, %r829, 32;
	shr.s32 	%r837, %r836, 5;
	add.s32 	%r838, %r837, %r829;
	shl.b32 	%r839, %r838, 3;
	add.s32 	%r840, %r819, %r839;
	ld.shared.v2.u32 	{%r841, %r842}, [%r840+256];
	add.s32 	%r843, %r829, 64;
	shr.s32 	%r844, %r843, 5;
	add.s32 	%r845, %r844, %r829;
	shl.b32 	%r846, %r845, 3;
	add.s32 	%r847, %r819, %r846;
	ld.shared.v2.u32 	{%r848, %r849}, [%r847+512];
	add.s32 	%r850, %r829, 96;
	shr.s32 	%r851, %r850, 5;
	add.s32 	%r852, %r851, %r829;
	shl.b32 	%r853, %r852, 3;
	add.s32 	%r854, %r819, %r853;
	ld.shared.v2.u32 	{%r855, %r856}, [%r854+768];
	add.s32 	%r857, %r829, 128;
	shr.s32 	%r858, %r857, 5;
	add.s32 	%r859, %r858, %r829;
	shl.b32 	%r860, %r859, 3;
	add.s32 	%r861, %r819, %r860;
	ld.shared.v2.u32 	{%r862, %r863}, [%r861+1024];
	add.s32 	%r864, %r829, 160;
	shr.s32 	%r865, %r864, 5;
	add.s32 	%r866, %r865, %r829;
	shl.b32 	%r867, %r866, 3;
	add.s32 	%r868, %r819, %r867;
	ld.shared.v2.u32 	{%r869, %r870}, [%r868+1280];
	add.s32 	%r871, %r829, 192;
	shr.s32 	%r872, %r871, 5;
	add.s32 	%r873, %r872, %r829;
	shl.b32 	%r874, %r873, 3;
	add.s32 	%r875, %r819, %r874;
	ld.shared.v2.u32 	{%r876, %r877}, [%r875+1536];
	add.s32 	%r878, %r829, 224;
	shr.s32 	%r879, %r878, 5;
	add.s32 	%r880, %r879, %r829;
	shl.b32 	%r881, %r880, 3;
	add.s32 	%r882, %r819, %r881;
	ld.shared.v2.u32 	{%r883, %r884}, [%r882+1792];
	and.b32  	%r885, %r3, 31;
	or.b32  	%r886, %r813, %r885;
	cvt.u64.u32 	%rd82, %r886;
	add.s64 	%rd83, %rd82, %rd81;
	shl.b64 	%rd84, %rd83, 3;
	add.s64 	%rd85, %rd1, %rd84;
	st.global.u32 	[%rd85], %r834;
	st.global.u32 	[%rd85+4], %r835;
	st.global.u32 	[%rd85+256], %r841;
	st.global.u32 	[%rd85+260], %r842;
	st.global.u32 	[%rd85+512], %r848;
	st.global.u32 	[%rd85+516], %r849;
	st.global.u32 	[%rd85+768], %r855;
	st.global.u32 	[%rd85+772], %r856;
	st.global.u32 	[%rd85+1024], %r862;
	st.global.u32 	[%rd85+1028], %r863;
	st.global.u32 	[%rd85+1280], %r869;
	st.global.u32 	[%rd85+1284], %r870;
	st.global.u32 	[%rd85+1536], %r876;
	st.global.u32 	[%rd85+1540], %r877;
	st.global.u32 	[%rd85+1792], %r883;
	st.global.u32 	[%rd85+1796], %r884;
	bra.uni 	$L__BB6_235;
$L__BB6_92:
	// begin inline asm
	mov.u32 %r887, %laneid;
	// end inline asm
	and.b32  	%r888, %r119, 7936;
	shl.b32 	%r889, %r887, 3;
	add.s32 	%r890, %r889, %r888;
	shr.s32 	%r891, %r890, 5;
	add.s32 	%r892, %r891, %r890;
	shl.b32 	%r893, %r892, 3;
	mov.u32 	%r894, _ZZN3cub18CUB_300001_SM_10006detail10merge_sort26DeviceMergeSortMergeKernelINS2_10policy_hubIN6thrust24THRUST_300001_SM_1000_NS6detail15normal_iteratorINS6_10device_ptrI4TestEEEEE9Policy600ESC_PNS0_8NullTypeESC_SG_jN4cuda3std3__44lessISA_EESA_SF_EEvbT2_T3_T4_PT6_PT7_T5_PSO_SO_NS1_7vsmem_tEE19static_temp_storage;
	add.s32 	%r895, %r894, %r893;
	mov.b32 	%r896, %f3;
	st.shared.v2.u32 	[%r895], {%r134, %r896};
	mov.b32 	%r897, %f8;
	st.shared.v2.u32 	[%r895+8], {%r141, %r897};
	mov.b32 	%r898, %f13;
	st.shared.v2.u32 	[%r895+16], {%r148, %r898};
	mov.b32 	%r899, %f18;
	st.shared.v2.u32 	[%r895+24], {%r155, %r899};
	mov.b32 	%r900, %f23;
	st.shared.v2.u32 	[%r895+32], {%r162, %r900};
	mov.b32 	%r901, %f28;
	st.shared.v2.u32 	[%r895+40], {%r169, %r901};
	mov.b32 	%r902, %f33;
	st.shared.v2.u32 	[%r895+48], {%r176, %r902};
	mov.b32 	%r903, %f38;
	st.shared.v2.u32 	[%r895+56], {%r183, %r903};
	bar.warp.sync 	-1;
	mad.lo.s32 	%r904, %r887, -7, %r890;
	shr.s32 	%r905, %r904, 5;
	add.s32 	%r906, %r905, %r904;
	shl.b32 	%r907, %r906, 3;
	add.s32 	%r908, %r894, %r907;
	ld.shared.v2.u32 	{%r909, %r910}, [%r908];
	add.s32 	%r911, %r904, 32;
	shr.s32 	%r912, %r911, 5;
	add.s32 	%r913, %r912, %r904;
	shl.b32 	%r914, %r913, 3;
	add.s32 	%r915, %r894, %r914;
	ld.shared.v2.u32 	{%r916, %r917}, [%r915+256];
	add.s32 	%r918, %r904, 64;
	shr.s32 	%r919, %r918, 5;
	add.s32 	%r920, %r919, %r904;
	shl.b32 	%r921, %r920, 3;
	add.s32 	%r922, %r894, %r921;
	ld.shared.v2.u32 	{%r923, %r924}, [%r922+512];
	add.s32 	%r925, %r904, 96;
	shr.s32 	%r926, %r925, 5;
	add.s32 	%r927, %r926, %r904;
	shl.b32 	%r928, %r927, 3;
	add.s32 	%r929, %r894, %r928;
	ld.shared.v2.u32 	{%r930, %r931}, [%r929+768];
	add.s32 	%r932, %r904, 128;
	shr.s32 	%r933, %r932, 5;
	add.s32 	%r934, %r933, %r904;
	shl.b32 	%r935, %r934, 3;
	add.s32 	%r936, %r894, %r935;
	ld.shared.v2.u32 	{%r937, %r938}, [%r936+1024];
	add.s32 	%r939, %r904, 160;
	shr.s32 	%r940, %r939, 5;
	add.s32 	%r941, %r940, %r904;
	shl.b32 	%r942, %r941, 3;
	add.s32 	%r943, %r894, %r942;
	ld.shared.v2.u32 	{%r944, %r945}, [%r943+1280];
	add.s32 	%r946, %r904, 192;
	shr.s32 	%r947, %r946, 5;
	add.s32 	%r948, %r947, %r904;
	shl.b32 	%r949, %r948, 3;
	add.s32 	%r950, %r894, %r949;
	ld.shared.v2.u32 	{%r951, %r952}, [%r950+1536];
	add.s32 	%r953, %r904, 224;
	shr.s32 	%r954, %r953, 5;
	add.s32 	%r955, %r954, %r904;
	shl.b32 	%r956, %r955, 3;
	add.s32 	%r957, %r894, %r956;
	ld.shared.v2.u32 	{%r958, %r959}, [%r957+1792];
	and.b32  	%r960, %r3, 31;
	cvt.u64.u32 	%rd86, %r888;
	add.s32 	%r961, %r960, %r2;
	cvt.u64.u32 	%rd87, %r961;
	add.s64 	%rd88, %rd87, %rd86;
	shl.b64 	%rd89, %rd88, 3;
	add.s64 	%rd90, %rd3, %rd89;
	st.global.u32 	[%rd90], %r909;
	st.global.u32 	[%rd90+4], %r910;
	st.global.u32 	[%rd90+256], %r916;
	st.global.u32 	[%rd90+260], %r917;
	st.global.u32 	[%rd90+512], %r923;
	st.global.u32 	[%rd90+516], %r924;
	st.global.u32 	[%rd90+768], %r930;
	st.global.u32 	[%rd90+772], %r931;
	st.global.u32 	[%rd90+1024], %r937;
	st.global.u32 	[%rd90+1028], %r938;
	st.global.u32 	[%rd90+1280], %r944;
	st.global.u32 	[%rd90+1284], %r945;
	st.global.u32 	[%rd90+1536], %r951;
	st.global.u32 	[%rd90+1540], %r952;
	st.global.u32 	[%rd90+1792], %r958;
	st.global.u32 	[%rd90+1796], %r959;
	bra.uni 	$L__BB6_235;
$L__BB6_93:
	mul.wide.u32 	%rd17, %r1, 4;
	add.s64 	%rd18, %rd2, %rd17;
	ld.global.u32 	%r433, [%rd18];
	ld.global.u32 	%r434, [%rd18+4];
	neg.s32 	%r435, %r430;
	and.b32  	%r436, %r1, %r435;
	shl.b32 	%r184, %r436, 11;
	shl.b32 	%r437, %r430, 10;
	and.b32  	%r185, %r437, -2048;
	sub.s32 	%r438, %r1, %r436;
	shl.b32 	%r439, %r438, 11;
	sub.s32 	%r186, %r433, %r184;
	sub.s32 	%r440, %r434, %r184;
	sub.s32 	%r441, %r429, %r184;
	max.u32 	%r442, %r441, %r185;
	sub.s32 	%r443, %r442, %r185;
	sub.s32 	%r444, %r439, %r186;
	min.u32 	%r187, %r444, %r443;
	setp.eq.s32 	%p34, %r439, -2048;
	selp.b32 	%r445, 2047, 2048, %p34;
	add.s32 	%r446, %r445, %r439;
	sub.s32 	%r447, %r446, %r440;
	or.b32  	%r448, %r1, %r435;
	setp.eq.s32 	%p35, %r448, -1;
	min.u32 	%r449, %r185, %r441;
	selp.b32 	%r450, %r449, %r440, %p35;
	selp.b32 	%r451, %r185, %r447, %p35;
	min.u32 	%r452, %r451, %r443;
	sub.s32 	%r188, %r450, %r186;
	sub.s32 	%r189, %r452, %r187;
	// begin inline asm
	griddepcontrol.wait;
	// end inline asm
	setp.eq.s16 	%p36, %rs1, 0;
	@%p36 bra 	$L__BB6_126;
	cvt.u64.u32 	%rd19, %r184;
	cvt.u64.u32 	%rd20, %r186;
	add.s64 	%rd21, %rd20, %rd19;
	cvt.u64.u32 	%rd22, %r185;
	add.s64 	%rd23, %rd19, %rd22;
	cvt.u64.u32 	%rd24, %r187;
	add.s64 	%rd25, %rd23, %rd24;
	add.s32 	%r190, %r189, %r188;
	setp.ge.s32 	%p37, %r3, %r190;
	cvt.u64.u32 	%rd26, %r3;
	add.s64 	%rd27, %rd21, %rd26;
	shl.b64 	%rd28, %rd27, 3;
	add.s64 	%rd8, %rd3, %rd28;
	sub.s32 	%r454, %r3, %r188;
	cvt.s64.s32 	%rd29, %r454;
	add.s64 	%rd30, %rd25, %rd29;
	shl.b64 	%rd31, %rd30, 3;
	add.s64 	%rd9, %rd3, %rd31;
	@%p37 bra 	$L__BB6_98;
	setp.ge.s32 	%p38, %r3, %r188;
	@%p38 bra 	$L__BB6_97;
	ld.global.u32 	%r1066, [%rd8];
	ld.global.u32 	%r1065, [%rd8+4];
	bra.uni 	$L__BB6_98;
$L__BB6_97:
	ld.global.u32 	%r1066, [%rd9];
	ld.global.u32 	%r1065, [%rd9+4];
$L__BB6_98:
	add.s32 	%r197, %r3, 256;
	setp.ge.s32 	%p39, %r197, %r190;
	@%p39 bra 	$L__BB6_102;
	setp.lt.s32 	%p40, %r197, %r188;
	@%p40 bra 	$L__BB6_101;
	ld.global.u32 	%r1064, [%rd9+2048];
	ld.global.u32 	%r1063, [%rd9+2052];
	bra.uni 	$L__BB6_102;
$L__BB6_101:
	ld.global.u32 	%r1064, [%rd8+2048];
	ld.global.u32 	%r1063, [%rd8+2052];
$L__BB6_102:
	add.s32 	%r204, %r3, 512;
	setp.ge.s32 	%p41, %r204, %r190;
	@%p41 bra 	$L__BB6_106;
	setp.lt.s32 	%p42, %r204, %r188;
	@%p42 bra 	$L__BB6_105;
	ld.global.u32 	%r1062, [%rd9+4096];
	ld.global.u32 	%r1061, [%rd9+4100];
	bra.uni 	$L__BB6_106;
$L__BB6_105:
	ld.global.u32 	%r1062, [%rd8+4096];
	ld.global.u32 	%r1061, [%rd8+4100];
$L__BB6_106:
	add.s32 	%r211, %r3, 768;
	setp.ge.s32 	%p43, %r211, %r190;
	@%p43 bra 	$L__BB6_110;
	setp.lt.s32 	%p44, %r211, %r188;
	@%p44 bra 	$L__BB6_109;
	ld.global.u32 	%r1060, [%rd9+6144];
	ld.global.u32 	%r1059, [%rd9+6148];
	bra.uni 	$L__BB6_110;
$L__BB6_109:
	ld.global.u32 	%r1060, [%rd8+6144];
	ld.global.u32 	%r1059, [%rd8+6148];
$L__BB6_110:
	or.b32  	%r218, %r3, 1024;
	setp.ge.s32 	%p45, %r218, %r190;
	@%p45 bra 	$L__BB6_114;
	setp.lt.s32 	%p46, %r218, %r188;
	@%p46 bra 	$L__BB6_113;
	ld.global.u32 	%r1058, [%rd9+8192];
	ld.global.u32 	%r1057, [%rd9+8196];
	bra.uni 	$L__BB6_114;
$L__BB6_113:
	ld.global.u32 	%r1058, [%rd8+8192];
	ld.global.u32 	%r1057, [%rd8+8196];
$L__BB6_114:
	add.s32 	%r225, %r3, 1280;
	setp.ge.s32 	%p47, %r225, %r190;
	@%p47 bra 	$L__BB6_118;
	setp.lt.s32 	%p48, %r225, %r188;
	@%p48 bra 	$L__BB6_117;
	ld.global.u32 	%r1056, [%rd9+10240];
	ld.global.u32 	%r1055, [%rd9+10244];
	bra.uni 	$L__BB6_118;
$L__BB6_117:
	ld.global.u32 	%r1056, [%rd8+10240];
	ld.global.u32 	%r1055, [%rd8+10244];
$L__BB6_118:
	add.s32 	%r232, %r3, 1536;
	setp.ge.s32 	%p49, %r232, %r190;
	@%p49 bra 	$L__BB6_122;
	setp.lt.s32 	%p50, %r232, %r188;
	@%p50 bra 	$L__BB6_121;
	ld.global.u32 	%r1054, [%rd9+12288];
	ld.global.u32 	%r1053, [%rd9+12292];
	bra.uni 	$L__BB6_122;
$L__BB6_121:
	ld.global.u32 	%r1054, [%rd8+12288];
	ld.global.u32 	%r1053, [%rd8+12292];
$L__BB6_122:
	add.s32 	%r239, %r3, 1792;
	setp.ge.s32 	%p51, %r239, %r190;
	@%p51 bra 	$L__BB6_158;
	setp.lt.s32 	%p52, %r239, %r188;
	@%p52 bra 	$L__BB6_125;
	ld.global.u32 	%r1052, [%rd9+14336];
	ld.global.u32 	%r1051, [%rd9+14340];
	bra.uni 	$L__BB6_158;
$L__BB6_125:
	ld.global.u32 	%r1052, [%rd8+14336];
	ld.global.u32 	%r1051, [%rd8+14340];
	bra.uni 	$L__BB6_158;
$L__BB6_126:
	cvt.u64.u32 	%rd32, %r184;
	cvt.u64.u32 	%rd33, %r186;
	add.s64 	%rd34, %rd33, %rd32;
	cvt.u64.u32 	%rd35, %r185;
	add.s64 	%rd36, %rd32, %rd35;
	cvt.u64.u32 	%rd37, %r187;
	add.s64 	%rd38, %rd36, %rd37;
	add.s32 	%r244, %r189, %r188;
	setp.ge.s32 	%p53, %r3, %r244;
	cvt.u64.u32 	%rd39, %r3;
	add.s64 	%rd40, %rd34, %rd39;
	shl.b64 	%rd41, %rd40, 3;
	add.s64 	%rd10, %rd1, %rd41;
	sub.s32 	%r463, %r3, %r188;
	cvt.s64.s32 	%rd42, %r463;
	add.s64 	%rd43, %rd38, %rd42;
	shl.b64 	%rd44, %rd43, 3;
	add.s64 	%rd11, %rd1, %rd44;
	@%p53 bra 	$L__BB6_130;
	setp.ge.s32 	%p54, %r3, %r188;
	@%p54 bra 	$L__BB6_129;
	ld.global.u32 	%r1066, [%rd10];
	ld.global.u32 	%r1065, [%rd10+4];
	bra.uni 	$L__BB6_130;
$L__BB6_129:
	ld.global.u32 	%r1066, [%rd11];
	ld.global.u32 	%r1065, [%rd11+4];
$L__BB6_130:
	add.s32 	%r251, %r3, 256;
	setp.ge.s32 	%p55, %r251, %r244;
	@%p55 bra 	$L__BB6_134;
	setp.lt.s32 	%p56, %r251, %r188;
	@%p56 bra 	$L__BB6_133;
	ld.global.u32 	%r1064, [%rd11+2048];
	ld.global.u32 	%r1063, [%rd11+2052];
	bra.uni 	$L__BB6_134;
$L__BB6_133:
	ld.global.u32 	%r1064, [%rd10+2048];
	ld.global.u32 	%r1063, [%rd10+2052];
$L__BB6_134:
	add.s32 	%r258, %r3, 512;
	setp.ge.s32 	%p57, %r258, %r244;
	@%p57 bra 	$L__BB6_138;
	setp.lt.s32 	%p58, %r258, %r188;
	@%p58 bra 	$L__BB6_137;
	ld.global.u32 	%r1062, [%rd11+4096];
	ld.global.u32 	%r1061, [%rd11+4100];
	bra.uni 	$L__BB6_138;
$L__BB6_137:
	ld.global.u32 	%r1062, [%rd10+4096];
	ld.global.u32 	%r1061, [%rd10+4100];
$L__BB6_138:
	add.s32 	%r265, %r3, 768;
	setp.ge.s32 	%p59, %r265, %r244;
	@%p59 bra 	$L__BB6_142;
	setp.lt.s32 	%p60, %r265, %r188;
	@%p60 bra 	$L__BB6_141;
	ld.global.u32 	%r1060, [%rd11+6144];
	ld.global.u32 	%r1059, [%rd11+6148];
	bra.uni 	$L__BB6_142;
$L__BB6_141:
	ld.global.u32 	%r1060, [%rd10+6144];
	ld.global.u32 	%r1059, [%rd10+6148];
$L__BB6_142:
	or.b32  	%r272, %r3, 1024;
	setp.ge.s32 	%p61, %r272, %r244;
	@%p61 bra 	$L__BB6_146;
	setp.lt.s32 	%p62, %r272, %r188;
	@%p62 bra 	$L__BB6_145;
	ld.global.u32 	%r1058, [%rd11+8192];
	ld.global.u32 	%r1057, [%rd11+8196];
	bra.uni 	$L__BB6_146;
$L__BB6_145:
	ld.global.u32 	%r1058, [%rd10+8192];
	ld.global.u32 	%r1057, [%rd10+8196];
$L__BB6_146:
	add.s32 	%r279, %r3, 1280;
	setp.ge.s32 	%p63, %r279, %r244;
	@%p63 bra 	$L__BB6_150;
	setp.lt.s32 	%p64, %r279, %r188;
	@%p64 bra 	$L__BB6_149;
	ld.global.u32 	%r1056, [%rd11+10240];
	ld.global.u32 	%r1055, [%rd11+10244];
	bra.uni 	$L__BB6_150;
$L__BB6_149:
	ld.global.u32 	%r1056, [%rd10+10240];
	ld.global.u32 	%r1055, [%rd10+10244];
$L__BB6_150:
	add.s32 	%r286, %r3, 1536;
	setp.ge.s32 	%p65, %r286, %r244;
	@%p65 bra 	$L__BB6_154;
	setp.lt.s32 	%p66, %r286, %r188;
	@%p66 bra 	$L__BB6_153;
	ld.global.u32 	%r1054, [%rd11+12288];
	ld.global.u32 	%r1053, [%rd11+12292];
	bra.uni 	$L__BB6_154;
$L__BB6_153:
	ld.global.u32 	%r1054, [%rd10+12288];
	ld.global.u32 	%r1053, [%rd10+12292];
$L__BB6_154:
	add.s32 	%r293, %r3, 1792;
	setp.ge.s32 	%p67, %r293, %r244;
	@%p67 bra 	$L__BB6_158;
	setp.lt.s32 	%p68, %r293, %r188;
	@%p68 bra 	$L__BB6_157;
	ld.global.u32 	%r1052, [%rd11+14336];
	ld.global.u32 	%r1051, [%rd11+14340];
	bra.uni 	$L__BB6_158;
$L__BB6_157:
	ld.global.u32 	%r1052, [%rd10+14336];
	ld.global.u32 	%r1051, [%rd10+14340];
$L__BB6_158:
	shl.b32 	%r315, %r3, 3;
	mov.u32 	%r471, _ZZN3cub18CUB_300001_SM_10006detail10merge_sort26DeviceMergeSortMergeKernelINS2_10policy_hubIN6thrust24THRUST_300001_SM_1000_NS6detail15normal_iteratorINS6_10device_ptrI4TestEEEEE9Policy600ESC_PNS0_8NullTypeESC_SG_jN4cuda3std3__44lessISA_EESA_SF_EEvbT2_T3_T4_PT6_PT7_T5_PSO_SO_NS1_7vsmem_tEE19static_temp_storage;
	add.s32 	%r472, %r471, %r315;
	st.shared.v2.u32 	[%r472], {%r1066, %r1065};
	st.shared.v2.u32 	[%r472+2048], {%r1064, %r1063};
	st.shared.v2.u32 	[%r472+4096], {%r1062, %r1061};
	st.shared.v2.u32 	[%r472+6144], {%r1060, %r1059};
	st.shared.v2.u32 	[%r472+8192], {%r1058, %r1057};
	st.shared.v2.u32 	[%r472+10240], {%r1056, %r1055};
	st.shared.v2.u32 	[%r472+12288], {%r1054, %r1053};
	st.shared.v2.u32 	[%r472+14336], {%r1052, %r1051};
	bar.sync 	0;
	// begin inline asm
	griddepcontrol.launch_dependents;
	// end inline asm
	add.s32 	%r314, %r189, %r188;
	min.s32 	%r316, %r315, %r314;
	setp.lt.s32 	%p69, %r316, %r189;
	sub.s32 	%r473, %r316, %r189;
	selp.b32 	%r1069, 0, %r473, %p69;
	min.s32 	%r1067, %r188, %r316;
	setp.ge.s32 	%p70, %r1069, %r1067;
	@%p70 bra 	$L__BB6_161;
	add.s32 	%r319, %r316, %r188;
$L__BB6_160:
	sub.s32 	%r474, %r1067, %r1069;
	shr.u32 	%r475, %r474, 31;
	add.s32 	%r476, %r474, %r475;
	shr.s32 	%r477, %r476, 1;
	add.s32 	%r478, %r477, %r1069;
	shl.b32 	%r479, %r478, 3;
	add.s32 	%r481, %r471, %r479;
	ld.shared.u32 	%r482, [%r481];
	not.b32 	%r483, %r478;
	add.s32 	%r484, %r319, %r483;
	shl.b32 	%r485, %r484, 3;
	add.s32 	%r486, %r471, %r485;
	ld.shared.u32 	%r487, [%r486];
	setp.lt.s32 	%p71, %r487, %r482;
	add.s32 	%r488, %r478, 1;
	selp.b32 	%r1069, %r1069, %r488, %p71;
	selp.b32 	%r1067, %r478, %r1067, %p71;
	setp.lt.s32 	%p72, %r1069, %r1067;
	@%p72 bra 	$L__BB6_160;
$L__BB6_161:
	sub.s32 	%r489, %r316, %r1069;
	add.s32 	%r325, %r489, %r188;
	shl.b32 	%r490, %r325, 3;
	add.s32 	%r326, %r471, %r490;
	ld.shared.v2.u32 	{%r1070, %r492}, [%r326];
	mov.b32 	%f91, %r492;
	shl.b32 	%r493, %r1069, 3;
	add.s32 	%r328, %r471, %r493;
	ld.shared.v2.u32 	{%r1073, %r494}, [%r328];
	mov.b32 	%f94, %r494;
	setp.ge.s32 	%p74, %r325, %r314;
	mov.pred 	%p202, 0;
	@%p74 bra 	$L__BB6_163;
	setp.ge.s32 	%p75, %r1069, %r188;
	setp.lt.s32 	%p76, %r1070, %r1073;
	or.pred  	%p202, %p75, %p76;
$L__BB6_163:
	selp.f32 	%f41, %f91, %f94, %p202;
	selp.b32 	%r330, %r1070, %r1073, %p202;
	selp.u32 	%r495, 1, 0, %p202;
	add.s32 	%r331, %r325, %r495;
	not.pred 	%p77, %p202;
	selp.u32 	%r496, 1, 0, %p77;
	add.s32 	%r332, %r1069, %r496;
	@%p77 bra 	$L__BB6_165;
	ld.shared.v2.u32 	{%r1070, %r498}, [%r326+8];
	mov.b32 	%f91, %r498;
	bra.uni 	$L__BB6_166;
$L__BB6_165:
	ld.shared.v2.u32 	{%r1073, %r497}, [%r328+8];
	mov.b32 	%f94, %r497;
$L__BB6_166:
	setp.ge.s32 	%p79, %r331, %r314;
	mov.pred 	%p203, 0;
	@%p79 bra 	$L__BB6_168;
	setp.ge.s32 	%p80, %r332, %r188;
	setp.lt.s32 	%p81, %r1070, %r1073;
	or.pred  	%p203, %p80, %p81;
$L__BB6_168:
	selp.f32 	%f46, %f91, %f94, %p203;
	selp.b32 	%r337, %r1070, %r1073, %p203;
	selp.u32 	%r499, 1, 0, %p203;
	add.s32 	%r338, %r331, %r499;
	not.pred 	%p82, %p203;
	selp.u32 	%r500, 1, 0, %p82;
	add.s32 	%r339, %r332, %r500;
	@%p203 bra 	$L__BB6_170;
	shl.b32 	%r501, %r339, 3;
	add.s32 	%r503, %r471, %r501;
	ld.shared.v2.u32 	{%r1073, %r504}, [%r503];
	mov.b32 	%f94, %r504;
	bra.uni 	$L__BB6_171;
$L__BB6_170:
	shl.b32 	%r505, %r338, 3;
	add.s32 	%r507, %r471, %r505;
	ld.shared.v2.u32 	{%r1070, %r508}, [%r507];
	mov.b32 	%f91, %r508;
$L__BB6_171:
	setp.ge.s32 	%p84, %r338, %r314;
	mov.pred 	%p204, 0;
	@%p84 bra 	$L__BB6_173;
	setp.ge.s32 	%p85, %r339, %r188;
	setp.lt.s32 	%p86, %r1070, %r1073;
	or.pred  	%p204, %p85, %p86;
$L__BB6_173:
	selp.f32 	%f51, %f91, %f94, %p204;
	selp.b32 	%r344, %r1070, %r1073, %p204;
	selp.u32 	%r509, 1, 0, %p204;
	add.s32 	%r345, %r338, %r509;
	not.pred 	%p87, %p204;
	selp.u32 	%r510, 1, 0, %p87;
	add.s32 	%r346, %r339, %r510;
	@%p204 bra 	$L__BB6_175;
	shl.b32 	%r511, %r346, 3;
	add.s32 	%r513, %r471, %r511;
	ld.shared.v2.u32 	{%r1073, %r514}, [%r513];
	mov.b32 	%f94, %r514;
	bra.uni 	$L__BB6_176;
$L__BB6_175:
	shl.b32 	%r515, %r345, 3;
	add.s32 	%r517, %r471, %r515;
	ld.shared.v2.u32 	{%r1070, %r518}, [%r517];
	mov.b32 	%f91, %r518;
$L__BB6_176:
	setp.ge.s32 	%p89, %r345, %r314;
	mov.pred 	%p205, 0;
	@%p89 bra 	$L__BB6_178;
	setp.ge.s32 	%p90, %r346, %r188;
	setp.lt.s32 	%p91, %r1070, %r1073;
	or.pred  	%p205, %p90, %p91;
$L__BB6_178:
	selp.f32 	%f56, %f91, %f94, %p205;
	selp.b32 	%r351, %r1070, %r1073, %p205;
	selp.u32 	%r519, 1, 0, %p205;
	add.s32 	%r352, %r345, %r519;
	not.pred 	%p92, %p205;
	selp.u32 	%r520, 1, 0, %p92;
	add.s32 	%r353, %r346, %r520;
	@%p205 bra 	$L__BB6_180;
	shl.b32 	%r521, %r353, 3;
	add.s32 	%r523, %r471, %r521;
	ld.shared.v2.u32 	{%r1073, %r524}, [%r523];
	mov.b32 	%f94, %r524;
	bra.uni 	$L__BB6_181;
$L__BB6_180:
	shl.b32 	%r525, %r352, 3;
	add.s32 	%r527, %r471, %r525;
	ld.shared.v2.u32 	{%r1070, %r528}, [%r527];
	mov.b32 	%f91, %r528;
$L__BB6_181:
	setp.ge.s32 	%p94, %r352, %r314;
	mov.pred 	%p206, 0;
	@%p94 bra 	$L__BB6_183;
	setp.ge.s32 	%p95, %r353, %r188;
	setp.lt.s32 	%p96, %r1070, %r1073;
	or.pred  	%p206, %p95, %p96;
$L__BB6_183:
	selp.f32 	%f61, %f91, %f94, %p206;
	selp.b32 	%r358, %r1070, %r1073, %p206;
	selp.u32 	%r529, 1, 0, %p206;
	add.s32 	%r359, %r352, %r529;
	not.pred 	%p97, %p206;
	selp.u32 	%r530, 1, 0, %p97;
	add.s32 	%r360, %r353, %r530;
	@%p206 bra 	$L__BB6_185;
	shl.b32 	%r531, %r360, 3;
	add.s32 	%r533, %r471, %r531;
	ld.shared.v2.u32 	{%r1073, %r534}, [%r533];
	mov.b32 	%f94, %r534;
	bra.uni 	$L__BB6_186;
$L__BB6_185:
	shl.b32 	%r535, %r359, 3;
	add.s32 	%r537, %r471, %r535;
	ld.shared.v2.u32 	{%r1070, %r538}, [%r537];
	mov.b32 	%f91, %r538;
$L__BB6_186:
	setp.ge.s32 	%p99, %r359, %r314;
	mov.pred 	%p207, 0;
	@%p99 bra 	$L__BB6_188;
	setp.ge.s32 	%p100, %r360, %r188;
	setp.lt.s32 	%p101, %r1070, %r1073;
	or.pred  	%p207, %p100, %p101;
$L__BB6_188:
	selp.f32 	%f66, %f91, %f94, %p207;
	selp.b32 	%r365, %r1070, %r1073, %p207;
	selp.u32 	%r539, 1, 0, %p207;
	add.s32 	%r366, %r359, %r539;
	not.pred 	%p102, %p207;
	selp.u32 	%r540, 1, 0, %p102;
	add.s32 	%r367, %r360, %r540;
	@%p207 bra 	$L__BB6_190;
	shl.b32 	%r541, %r367, 3;
	add.s32 	%r543, %r471, %r541;
	ld.shared.v2.u32 	{%r1073, %r544}, [%r543];
	mov.b32 	%f94, %r544;
	bra.uni 	$L__BB6_191;
$L__BB6_190:
	shl.b32 	%r545, %r366, 3;
	add.s32 	%r547, %r471, %r545;
	ld.shared.v2.u32 	{%r1070, %r548}, [%r547];
	mov.b32 	%f91, %r548;
$L__BB6_191:
	setp.ge.s32 	%p104, %r366, %r314;
	mov.pred 	%p208, 0;
	@%p104 bra 	$L__BB6_193;
	setp.ge.s32 	%p105, %r367, %r188;
	setp.lt.s32 	%p106, %r1070, %r1073;
	or.pred  	%p208, %p105, %p106;
$L__BB6_193:
	selp.f32 	%f71, %f91, %f94, %p208;
	selp.b32 	%r372, %r1070, %r1073, %p208;
	selp.u32 	%r549, 1, 0, %p208;
	add.s32 	%r373, %r366, %r549;
	not.pred 	%p107, %p208;
	selp.u32 	%r550, 1, 0, %p107;
	add.s32 	%r374, %r367, %r550;
	@%p208 bra 	$L__BB6_195;
	shl.b32 	%r551, %r374, 3;
	mov.u32 	%r552, _ZZN3cub18CUB_300001_SM_10006detail10merge_sort26DeviceMergeSortMergeKernelINS2_10policy_hubIN6thrust24THRUST_300001_SM_1000_NS6detail15normal_iteratorINS6_10device_ptrI4TestEEEEE9Policy600ESC_PNS0_8NullTypeESC_SG_jN4cuda3std3__44lessISA_EESA_SF_EEvbT2_T3_T4_PT6_PT7_T5_PSO_SO_NS1_7vsmem_tEE19static_temp_storage;
	add.s32 	%r553, %r552, %r551;
	ld.shared.v2.u32 	{%r1073, %r554}, [%r553];
	mov.b32 	%f94, %r554;
	bra.uni 	$L__BB6_196;
$L__BB6_195:
	shl.b32 	%r555, %r373, 3;
	mov.u32 	%r556, _ZZN3cub18CUB_300001_SM_10006detail10merge_sort26DeviceMergeSortMergeKernelINS2_10policy_hubIN6thrust24THRUST_300001_SM_1000_NS6detail15normal_iteratorINS6_10device_ptrI4TestEEEEE9Policy600ESC_PNS0_8NullTypeESC_SG_jN4cuda3std3__44lessISA_EESA_SF_EEvbT2_T3_T4_PT6_PT7_T5_PSO_SO_NS1_7vsmem_tEE19static_temp_storage;
	add.s32 	%r557, %r556, %r555;
	ld.shared.v2.u32 	{%r1070, %r558}, [%r557];
	mov.b32 	%f91, %r558;
$L__BB6_196:
	setp.ge.s32 	%p109, %r373, %r314;
	mov.pred 	%p209, 0;
	@%p109 bra 	$L__BB6_198;
	setp.ge.s32 	%p110, %r374, %r188;
	setp.lt.s32 	%p111, %r1070, %r1073;
	or.pred  	%p209, %p110, %p111;
$L__BB6_198:
	setp.eq.s16 	%p112, %rs1, 0;
	selp.f32 	%f76, %f91, %f94, %p209;
	selp.b32 	%r379, %r1070, %r1073, %p209;
	bar.sync 	0;
	@%p112 bra 	$L__BB6_217;
	// begin inline asm
	mov.u32 %r559, %laneid;
	// end inline asm
	and.b32  	%r380, %r315, 7936;
	shl.b32 	%r560, %r559, 3;
	add.s32 	%r561, %r560, %r380;
	shr.s32 	%r562, %r561, 5;
	add.s32 	%r563, %r562, %r561;
	shl.b32 	%r564, %r563, 3;
	mov.u32 	%r565, _ZZN3cub18CUB_300001_SM_10006detail10merge_sort26DeviceMergeSortMergeKernelINS2_10policy_hubIN6thrust24THRUST_300001_SM_1000_NS6detail15normal_iteratorINS6_10device_ptrI4TestEEEEE9Policy600ESC_PNS0_8NullTypeESC_SG_jN4cuda3std3__44lessISA_EESA_SF_EEvbT2_T3_T4_PT6_PT7_T5_PSO_SO_NS1_7vsmem_tEE19static_temp_storage;
	add.s32 	%r566, %r565, %r564;
	mov.b32 	%r567, %f41;
	st.shared.v2.u32 	[%r566], {%r330, %r567};
	mov.b32 	%r568, %f46;
	st.shared.v2.u32 	[%r566+8], {%r337, %r568};
	mov.b32 	%r569, %f51;
	st.shared.v2.u32 	[%r566+16], {%r344, %r569};
	mov.b32 	%r570, %f56;
	st.shared.v2.u32 	[%r566+24], {%r351, %r570};
	mov.b32 	%r571, %f61;
	st.shared.v2.u32 	[%r566+32], {%r358, %r571};
	mov.b32 	%r572, %f66;
	st.shared.v2.u32 	[%r566+40], {%r365, %r572};
	mov.b32 	%r573, %f71;
	st.shared.v2.u32 	[%r566+48], {%r372, %r573};
	mov.b32 	%r574, %f76;
	st.shared.v2.u32 	[%r566+56], {%r379, %r574};
	bar.warp.sync 	-1;
	mad.lo.s32 	%r575, %r559, -7, %r561;
	shr.s32 	%r576, %r575, 5;
	add.s32 	%r577, %r576, %r575;
	shl.b32 	%r578, %r577, 3;
	add.s32 	%r579, %r565, %r578;
	ld.shared.v2.u32 	{%r381, %r382}, [%r579];
	add.s32 	%r580, %r575, 32;
	shr.s32 	%r581, %r580, 5;
	add.s32 	%r582, %r581, %r575;
	shl.b32 	%r583, %r582, 3;
	add.s32 	%r584, %r565, %r583;
	ld.shared.v2.u32 	{%r383, %r384}, [%r584+256];
	add.s32 	%r585, %r575, 64;
	shr.s32 	%r586, %r585, 5;
	add.s32 	%r587, %r586, %r575;
	shl.b32 	%r588, %r587, 3;
	add.s32 	%r589, %r565, %r588;
	ld.shared.v2.u32 	{%r385, %r386}, [%r589+512];
	add.s32 	%r590, %r575, 96;
	shr.s32 	%r591, %r590, 5;
	add.s32 	%r592, %r591, %r575;
	shl.b32 	%r593, %r592, 3;
	add.s32 	%r594, %r565, %r593;
	ld.shared.v2.u32 	{%r389, %r388}, [%r594+768];
	add.s32 	%r595, %r575, 128;
	shr.s32 	%r596, %r595, 5;
	add.s32 	%r597, %r596, %r575;
	shl.b32 	%r598, %r597, 3;
	add.s32 	%r599, %r565, %r598;
	ld.shared.v2.u32 	{%r392, %r391}, [%r599+1024];
	add.s32 	%r600, %r575, 160;
	shr.s32 	%r601, %r600, 5;
	add.s32 	%r602, %r601, %r575;
	shl.b32 	%r603, %r602, 3;
	add.s32 	%r604, %r565, %r603;
	ld.shared.v2.u32 	{%r395, %r394}, [%r604+1280];
	add.s32 	%r605, %r575, 192;
	shr.s32 	%r606, %r605, 5;
	add.s32 	%r607, %r606, %r575;
	shl.b32 	%r608, %r607, 3;
	add.s32 	%r609, %r565, %r608;
	ld.shared.v2.u32 	{%r398, %r397}, [%r609+1536];
	add.s32 	%r610, %r575, 224;
	shr.s32 	%r611, %r610, 5;
	add.s32 	%r612, %r611, %r575;
	shl.b32 	%r613, %r612, 3;
	add.s32 	%r614, %r565, %r613;
	ld.shared.v2.u32 	{%r401, %r400}, [%r614+1792];
	setp.ne.s32 	%p113, %r3, 0;
	@%p113 bra 	$L__BB6_201;
	st.volatile.shared.u32 	[_ZZN3cub18CUB_300001_SM_10006detail10merge_sort26DeviceMergeSortMergeKernelINS2_10policy_hubIN6thrust24THRUST_300001_SM_1000_NS6detail15normal_iteratorINS6_10device_ptrI4TestEEEEE9Policy600ESC_PNS0_8NullTypeESC_SG_jN4cuda3std3__44lessISA_EESA_SF_EEvbT2_T3_T4_PT6_PT7_T5_PSO_SO_NS1_7vsmem_tEE19static_temp_storage+16896], %r314;
$L__BB6_201:
	bar.sync 	0;
	ld.volatile.shared.u32 	%r402, [_ZZN3cub18CUB_300001_SM_10006detail10merge_sort26DeviceMergeSortMergeKernelINS2_10policy_hubIN6thrust24THRUST_300001_SM_1000_NS6detail15normal_iteratorINS6_10device_ptrI4TestEEEEE9Policy600ESC_PNS0_8NullTypeESC_SG_jN4cuda3std3__44lessISA_EESA_SF_EEvbT2_T3_T4_PT6_PT7_T5_PSO_SO_NS1_7vsmem_tEE19static_temp_storage+16896];
	and.b32  	%r615, %r3, 31;
	add.s32 	%r403, %r380, %r615;
	setp.ge.s32 	%p114, %r403, %r402;
	cvt.u64.u32 	%rd45, %r403;
	cvt.u64.u32 	%rd46, %r2;
	add.s64 	%rd47, %rd45, %rd46;
	shl.b64 	%rd48, %rd47, 3;
	add.s64 	%rd12, %rd1, %rd48;
	@%p114 bra 	$L__BB6_203;
	st.global.u32 	[%rd12], %r381;
	st.global.u32 	[%rd12+4], %r382;
$L__BB6_203:
	add.s32 	%r616, %r403, 32;
	setp.ge.s32 	%p115, %r616, %r402;
	@%p115 bra 	$L__BB6_205;
	st.global.u32 	[%rd12+256], %r383;
	st.global.u32 	[%rd12+260], %r384;
$L__BB6_205:
	add.s32 	%r617, %r403, 64;
	setp.ge.s32 	%p116, %r617, %r402;
	@%p116 bra 	$L__BB6_207;
	st.global.u32 	[%rd12+512], %r385;
	st.global.u32 	[%rd12+516], %r386;
$L__BB6_207:
	add.s32 	%r618, %r403, 96;
	setp.ge.s32 	%p117, %r618, %r402;
	@%p117 bra 	$L__BB6_209;
	st.global.u32 	[%rd12+768], %r389;
	st.global.u32 	[%rd12+772], %r388;
$L__BB6_209:
	add.s32 	%r619, %r403, 128;
	setp.ge.s32 	%p118, %r619, %r402;
	@%p118 bra 	$L__BB6_211;
	st.global.u32 	[%rd12+1024], %r392;
	st.global.u32 	[%rd12+1028], %r391;
$L__BB6_211:
	add.s32 	%r620, %r403, 160;
	setp.ge.s32 	%p119, %r620, %r402;
	@%p119 bra 	$L__BB6_213;
	st.global.u32 	[%rd12+1280], %r395;
	st.global.u32 	[%rd12+1284], %r394;
$L__BB6_213:
	add.s32 	%r621, %r403, 192;
	setp.ge.s32 	%p120, %r621, %r402;
	@%p120 bra 	$L__BB6_215;
	st.global.u32 	[%rd12+1536], %r398;
	st.global.u32 	[%rd12+1540], %r397;
$L__BB6_215:
	add.s32 	%r622, %r403, 224;
	setp.ge.s32 	%p121, %r622, %r402;
	@%p121 bra 	$L__BB6_235;
	st.global.u32 	[%rd12+1792], %r401;
	st.global.u32 	[%rd12+1796], %r400;
	bra.uni 	$L__BB6_235;
$L__BB6_217:
	// begin inline asm
	mov.u32 %r623, %laneid;
	// end inline asm
	and.b32  	%r404, %r315, 7936;
	shl.b32 	%r624, %r623, 3;
	add.s32 	%r625, %r624, %r404;
	shr.s32 	%r626, %r625, 5;
	add.s32 	%r627, %r626, %r625;
	shl.b32 	%r628, %r627, 3;
	mov.u32 	%r629, _ZZN3cub18CUB_300001_SM_10006detail10merge_sort26DeviceMergeSortMergeKernelINS2_10policy_hubIN6thrust24THRUST_300001_SM_1000_NS6detail15normal_iteratorINS6_10device_ptrI4TestEEEEE9Policy600ESC_PNS0_8NullTypeESC_SG_jN4cuda3std3__44lessISA_EESA_SF_EEvbT2_T3_T4_PT6_PT7_T5_PSO_SO_NS1_7vsmem_tEE19static_temp_storage;
	add.s32 	%r630, %r629, %r628;
	mov.b32 	%r631, %f41;
	st.shared.v2.u32 	[%r630], {%r330, %r631};
	mov.b32 	%r632, %f46;
	st.shared.v2.u32 	[%r630+8], {%r337, %r632};
	mov.b32 	%r633, %f51;
	st.shared.v2.u32 	[%r630+16], {%r344, %r633};
	mov.b32 	%r634, %f56;
	st.shared.v2.u32 	[%r630+24], {%r351, %r634};
	mov.b32 	%r635, %f61;
	st.shared.v2.u32 	[%r630+32], {%r358, %r635};
	mov.b32 	%r636, %f66;
	st.shared.v2.u32 	[%r630+40], {%r365, %r636};
	mov.b32 	%r637, %f71;
	st.shared.v2.u32 	[%r630+48], {%r372, %r637};
	mov.b32 	%r638, %f76;
	st.shared.v2.u32 	[%r630+56], {%r379, %r638};
	bar.warp.sync 	-1;
	mad.lo.s32 	%r639, %r623, -7, %r625;
	shr.s32 	%r640, %r639, 5;
	add.s32 	%r641, %r640, %r639;
	shl.b32 	%r642, %r641, 3;
	add.s32 	%r643, %r629, %r642;
	ld.shared.v2.u32 	{%r405, %r406}, [%r643];
	add.s32 	%r644, %r639, 32;
	shr.s32 	%r645, %r644, 5;
	add.s32 	%r646, %r645, %r639;
	shl.b32 	%r647, %r646, 3;
	add.s32 	%r648, %r629, %r647;
	ld.shared.v2.u32 	{%r409, %r408}, [%r648+256];
	add.s32 	%r649, %r639, 64;
	shr.s32 	%r650, %r649, 5;
	add.s32 	%r651, %r650, %r639;
	shl.b32 	%r652, %r651, 3;
	add.s32 	%r653, %r629, %r652;
	ld.shared.v2.u32 	{%r412, %r411}, [%r653+512];
	add.s32 	%r654, %r639, 96;
	shr.s32 	%r655, %r654, 5;
	add.s32 	%r656, %r655, %r639;
	shl.b32 	%r657, %r656, 3;
	add.s32 	%r658, %r629, %r657;
	ld.shared.v2.u32 	{%r415, %r414}, [%r658+768];
	add.s32 	%r659, %r639, 128;
	shr.s32 	%r660, %r659, 5;
	add.s32 	%r661, %r660, %r639;
	shl.b32 	%r662, %r661, 3;
	add.s32 	%r663, %r629, %r662;
	ld.shared.v2.u32 	{%r418, %r417}, [%r663+1024];
	add.s32 	%r664, %r639, 160;
	shr.s32 	%r665, %r664, 5;
	add.s32 	%r666, %r665, %r639;
	shl.b32 	%r667, %r666, 3;
	add.s32 	%r668, %r629, %r667;
	ld.shared.v2.u32 	{%r421, %r420}, [%r668+1280];
	add.s32 	%r669, %r639, 192;
	shr.s32 	%r670, %r669, 5;
	add.s32 	%r671, %r670, %r639;
	shl.b32 	%r672, %r671, 3;
	add.s32 	%r673, %r629, %r672;
	ld.shared.v2.u32 	{%r424, %r423}, [%r673+1536];
	add.s32 	%r674, %r639, 224;
	shr.s32 	%r675, %r674, 5;
	add.s32 	%r676, %r675, %r639;
	shl.b32 	%r677, %r676, 3;
	add.s32 	%r678, %r629, %r677;
	ld.shared.v2.u32 	{%r425, %r426}, [%r678+1792];
	setp.ne.s32 	%p122, %r3, 0;
	@%p122 bra 	$L__BB6_219;
	st.volatile.shared.u32 	[_ZZN3cub18CUB_300001_SM_10006detail10merge_sort26DeviceMergeSortMergeKernelINS2_10policy_hubIN6thrust24THRUST_300001_SM_1000_NS6detail15normal_iteratorINS6_10device_ptrI4TestEEEEE9Policy600ESC_PNS0_8NullTypeESC_SG_jN4cuda3std3__44lessISA_EESA_SF_EEvbT2_T3_T4_PT6_PT7_T5_PSO_SO_NS1_7vsmem_tEE19static_temp_storage+16896], %r314;
$L__BB6_219:
	bar.sync 	0;
	ld.volatile.shared.u32 	%r427, [_ZZN3cub18CUB_300001_SM_10006detail10merge_sort26DeviceMergeSortMergeKernelINS2_10policy_hubIN6thrust24THRUST_300001_SM_1000_NS6detail15normal_iteratorINS6_10device_ptrI4TestEEEEE9Policy600ESC_PNS0_8NullTypeESC_SG_jN4cuda3std3__44lessISA_EESA_SF_EEvbT2_T3_T4_PT6_PT7_T5_PSO_SO_NS1_7vsmem_tEE19static_temp_storage+16896];
	and.b32  	%r679, %r3, 31;
	cvt.u64.u32 	%rd49, %r404;
	add.s32 	%r428, %r404, %r679;
	add.s32 	%r680, %r679, %r2;
	cvt.u64.u32 	%rd50, %r680;
	add.s64 	%rd51, %rd50, %rd49;
	setp.ge.s32 	%p123, %r428, %r427;
	shl.b64 	%rd52, %rd51, 3;
	add.s64 	%rd13, %rd3, %rd52;
	@%p123 bra 	$L__BB6_221;
	st.global.u32 	[%rd13], %r405;
	st.global.u32 	[%rd13+4], %r406;
$L__BB6_221:
	add.s32 	%r681, %r428, 32;
	setp.ge.s32 	%p124, %r681, %r427;
	@%p124 bra 	$L__BB6_223;
	st.global.u32 	[%rd13+256], %r409;
	st.global.u32 	[%rd13+260], %r408;
$L__BB6_223:
	add.s32 	%r682, %r428, 64;
	setp.ge.s32 	%p125, %r682, %r427;
	@%p125 bra 	$L__BB6_225;
	st.global.u32 	[%rd13+512], %r412;
	st.global.u32 	[%rd13+516], %r411;
$L__BB6_225:
	add.s32 	%r683, %r428, 96;
	setp.ge.s32 	%p126, %r683, %r427;
	@%p126 bra 	$L__BB6_227;
	st.global.u32 	[%rd13+768], %r415;
	st.global.u32 	[%rd13+772], %r414;
$L__BB6_227:
	add.s32 	%r684, %r428, 128;
	setp.ge.s32 	%p127, %r684, %r427;
	@%p127 bra 	$L__BB6_229;
	st.global.u32 	[%rd13+1024], %r418;
	st.global.u32 	[%rd13+1028], %r417;
$L__BB6_229:
	add.s32 	%r685, %r428, 160;
	setp.ge.s32 	%p128, %r685, %r427;
	@%p128 bra 	$L__BB6_231;
	st.global.u32 	[%rd13+1280], %r421;
	st.global.u32 	[%rd13+1284], %r420;
$L__BB6_231:
	add.s32 	%r686, %r428, 192;
	setp.ge.s32 	%p129, %r686, %r427;
	@%p129 bra 	$L__BB6_233;
	st.global.u32 	[%rd13+1536], %r424;
	st.global.u32 	[%rd13+1540], %r423;
$L__BB6_233:
	add.s32 	%r687, %r428, 224;
	setp.ge.s32 	%p130, %r687, %r427;
	@%p130 bra 	$L__BB6_235;
	st.global.u32 	[%rd13+1792], %r425;
	st.global.u32 	[%rd13+1796], %r426;
$L__BB6_235:
	ret;

}
	// .globl	_ZN3cub18CUB_300001_SM_10006detail10merge_sort30DeviceMergeSortBlockSortKernelINS2_10policy_hubIN6thrust24THRUST_300001_SM_1000_NS6detail15normal_iteratorINS6_10device_ptrI4TestEEEEE9Policy600ESC_PNS0_8NullTypeESC_SG_mN4cuda3std3__44lessISA_EESA_SF_EEvbT0_T1_T2_T3_T4_PT6_PT7_T5_NS1_7vsmem_tE
.visible .entry _ZN3cub18CUB_300001_SM_10006detail10merge_sort30DeviceMergeSortBlockSortKernelINS2_10policy_hubIN6thrust24THRUST_300001_SM_1000_NS6detail15normal_iteratorINS6_10device_ptrI4TestEEEEE9Policy600ESC_PNS0_8NullTypeESC_SG_mN4cuda3std3__44lessISA_EESA_SF_EEvbT0_T1_T2_T3_T4_PT6_PT7_T5_NS1_7vsmem_tE(
	.param .u8 _ZN3cub18CUB_300001_SM_10006detail10merge_sort30DeviceMergeSortBlockSortKernelINS2_10policy_hubIN6thrust24THRUST_300001_SM_1000_NS6detail15normal_iteratorINS6_10device_ptrI4TestEEEEE9Policy600ESC_PNS0_8NullTypeESC_SG_mN4cuda3std3__44lessISA_EESA_SF_EEvbT0_T1_T2_T3_T4_PT6_PT7_T5_NS1_7vsmem_tE_param_0,
	.param .align 8 .b8 _ZN3cub18CUB_300001_SM_10006detail10merge_sort30DeviceMergeSortBlockSortKernelINS2_10policy_hubIN6thrust24THRUST_300001_SM_1000_NS6detail15normal_iteratorINS6_10device_ptrI4TestEEEEE9Policy600ESC_PNS0_8NullTypeESC_SG_mN4cuda3std3__44lessISA_EESA_SF_EEvbT0_T1_T2_T3_T4_PT6_PT7_T5_NS1_7vsmem_tE_param_1[8],
	.param .u64 .ptr .align 1 _ZN3cub18CUB_300001_SM_10006detail10merge_sort30DeviceMergeSortBlockSortKernelINS2_10policy_hubIN6thrust24THRUST_300001_SM_1000_NS6detail15normal_iteratorINS6_10device_ptrI4TestEEEEE9Policy600ESC_PNS0_8NullTypeESC_SG_mN4cuda3std3__44lessISA_EESA_SF_EEvbT0_T1_T2_T3_T4_PT6_PT7_T5_NS1_7vsmem_tE_param_2,
	.param .align 8 .b8 _ZN3cub18CUB_300001_SM_10006detail10merge_sort30DeviceMergeSortBlockSortKernelINS2_10policy_hubIN6thrust24THRUST_300001_SM_1000_NS6detail15normal_iteratorINS6_10device_ptrI4TestEEEEE9Policy600ESC_PNS0_8NullTypeESC_SG_mN4cuda3std3__44lessISA_EESA_SF_EEvbT0_T1_T2_T3_T4_PT6_PT7_T5_NS1_7vsmem_tE_param_3[8],
	.param .u64 .ptr .align 1 _ZN3cub18CUB_300001_SM_10006detail10merge_sort30DeviceMergeSortBlockSortKernelINS2_10policy_hubIN6thrust24THRUST_300001_SM_1000_NS6detail15normal_iteratorINS6_10device_ptrI4TestEEEEE9Policy600ESC_PNS0_8NullTypeESC_SG_mN4cuda3std3__44lessISA_EESA_SF_EEvbT0_T1_T2_T3_T4_PT6_PT7_T5_NS1_7vsmem_tE_param_4,
	.param .u64 _ZN3cub18CUB_300001_SM_10006detail10merge_sort30DeviceMergeSortBlockSortKernelINS2_10policy_hubIN6thrust24THRUST_300001_SM_1000_NS6detail15normal_iteratorINS6_10device_ptrI4TestEEEEE9Policy600ESC_PNS0_8NullTypeESC_SG_mN4cuda3std3__44lessISA_EESA_SF_EEvbT0_T1_T2_T3_T4_PT6_PT7_T5_NS1_7vsmem_tE_param_5,
	.param .u64 .ptr .align 1 _ZN3cub18CUB_300001_SM_10006detail10merge_sort30DeviceMergeSortBlockSortKernelINS2_10policy_hubIN6thrust24THRUST_300001_SM_1000_NS6detail15normal_iteratorINS6_10device_ptrI4TestEEEEE9Policy600ESC_PNS0_8NullTypeESC_SG_mN4cuda3std3__44lessISA_EESA_SF_EEvbT0_T1_T2_T3_T4_PT6_PT7_T5_NS1_7vsmem_tE_param_6,
	.param .u64 .ptr .align 1 _ZN3cub18CUB_300001_SM_10006detail10merge_sort30DeviceMergeSortBlockSortKernelINS2_10policy_hubIN6thrust24THRUST_300001_SM_1000_NS6detail15normal_iteratorINS6_10device_ptrI4TestEEEEE9Policy600ESC_PNS0_8NullTypeESC_SG_mN4cuda3std3__44lessISA_EESA_SF_EEvbT0_T1_T2_T3_T4_PT6_PT7_T5_NS1_7vsmem_tE_param_7,
	.param .align 1 .b8 _ZN3cub18CUB_300001_SM_10006detail10merge_sort30DeviceMergeSortBlockSortKernelINS2_10policy_hubIN6thrust24THRUST_300001_SM_1000_NS6detail15normal_iteratorINS6_10device_ptrI4TestEEEEE9Policy600ESC_PNS0_8NullTypeESC_SG_mN4cuda3std3__44lessISA_EESA_SF_EEvbT0_T1_T2_T3_T4_PT6_PT7_T5_NS1_7vsmem_tE_param_8[1],
	.param .align 8 .b8 _ZN3cub18CUB_300001_SM_10006detail10merge_sort30DeviceMergeSortBlockSortKernelINS2_10policy_hubIN6thrust24THRUST_300001_SM_1000_NS6detail15normal_iteratorINS6_10device_ptrI4TestEEEEE9Policy600ESC_PNS0_8NullTypeESC_SG_mN4cuda3std3__44lessISA_EESA_SF_EEvbT0_T1_T2_T3_T4_PT6_PT7_T5_NS1_7vsmem_tE_param_9[8]
)
.maxntid 256
{
	.reg .pred 	%p<236>;
	.reg .b16 	%rs<4>;
	.reg .b32 	%r<1022>;
	.reg .b32 	%f<312>;
	.reg .b64 	%rd<45>;
	// demoted variable
	.shared .align 16 .b8 _ZZN3cub18CUB_300001_SM_10006detail10merge_sort30DeviceMergeSortBlockSortKernelINS2_10policy_hubIN6thrust24THRUST_300001_SM_1000_NS6detail15normal_iteratorINS6_10device_ptrI4TestEEEEE9Policy600ESC_PNS0_8NullTypeESC_SG_mN4cuda3std3__44lessISA_EESA_SF_EEvbT0_T1_T2_T3_T4_PT6_PT7_T5_NS1_7vsmem_tEE19static_temp_storage[16912];
	ld.param.u64 	%rd10, [_ZN3cub18CUB_300001_SM_10006detail10merge_sort30DeviceMergeSortBlockSortKernelINS2_10policy_hubIN6thrust24THRUST_300001_SM_1000_NS6detail15normal_iteratorINS6_10device_ptrI4TestEEEEE9Policy600ESC_PNS0_8NullTypeESC_SG_mN4cuda3std3__44lessISA_EESA_SF_EEvbT0_T1_T2_T3_T4_PT6_PT7_T5_NS1_7vsmem_tE_param_3];
	ld.param.u64 	%rd11, [_ZN3cub18CUB_300001_SM_10006detail10merge_sort30DeviceMergeSortBlockSortKernelINS2_10policy_hubIN6thrust24THRUST_300001_SM_1000_NS6detail15normal_iteratorINS6_10device_ptrI4TestEEEEE9Policy600ESC_PNS0_8NullTypeESC_SG_mN4cuda3std3__44lessISA_EESA_SF_EEvbT0_T1_T2_T3_T4_PT6_PT7_T5_NS1_7vsmem_tE_param_1];
	ld.param.u64 	%rd8, [_ZN3cub18CUB_300001_SM_10006detail10merge_sort30DeviceMergeSortBlockSortKernelINS2_10policy_hubIN6thrust24THRUST_300001_SM_1000_NS6detail15normal_iteratorINS6_10device_ptrI4TestEEEEE9Policy600ESC_PNS0_8NullTypeESC_SG_mN4cuda3std3__44lessISA_EESA_SF_EEvbT0_T1_T2_T3_T4_PT6_PT7_T5_NS1_7vsmem_tE_param_5];
	cvta.to.global.u64 	%rd1, %rd11;
	cvta.to.global.u64 	%rd2, %rd10;
	mov.u32 	%r340, %ctaid.x;
	cvt.u64.u32 	%rd12, %r340;
	mov.u32 	%r341, %nctaid.x;
	cvt.u64.u32 	%rd13, %r341;
	mul.wide.u32 	%rd3, %r340, 2048;
	add.s64 	%rd14, %rd13, -1;
	setp.le.u64 	%p33, %rd14, %rd12;
	@%p33 bra 	$L__BB7_46;
	// begin inline asm
	griddepcontrol.wait;
	// end inline asm
	mov.u32 	%r1, %tid.x;
	and.b32  	%r2, %r1, 31;
	shl.b32 	%r628, %r1, 3;
	and.b32  	%r3, %r628, 7936;
	or.b32  	%r629, %r3, %r2;
	cvt.u64.u32 	%rd29, %r629;
	mov.u32 	%r630, %ctaid.x;
	mul.wide.u32 	%rd30, %r630, 2048;
	add.s64 	%rd4, %rd30, %rd29;
	shl.b64 	%rd31, %rd4, 3;
	add.s64 	%rd32, %rd1, %rd31;
	ld.global.u32 	%r631, [%rd32];
	ld.global.u32 	%r632, [%rd32+4];
	ld.global.u32 	%r633, [%rd32+256];
	ld.global.u32 	%r634, [%rd32+260];
	ld.global.u32 	%r635, [%rd32+512];
	ld.global.u32 	%r636, [%rd32+516];
	ld.global.u32 	%r637, [%rd32+768];
	ld.global.u32 	%r638, [%rd32+772];
	ld.global.u32 	%r639, [%rd32+1024];
	ld.global.u32 	%r640, [%rd32+1028];
	ld.global.u32 	%r641, [%rd32+1280];
	ld.global.u32 	%r642, [%rd32+1284];
	ld.global.u32 	%r643, [%rd32+1536];
	ld.global.u32 	%r644, [%rd32+1540];
	ld.global.u32 	%r645, [%rd32+1792];
	ld.global.u32 	%r646, [%rd32+1796];
	// begin inline asm
	mov.u32 %r626, %laneid;
	// end inline asm
	add.s32 	%r647, %r626, %r3;
	shr.s32 	%r648, %r647, 5;
	add.s32 	%r649, %r648, %r647;
	shl.b32 	%r650, %r649, 3;
	mov.u32 	%r651, _ZZN3cub18CUB_300001_SM_10006detail10merge_sort30DeviceMergeSortBlockSortKernelINS2_10policy_hubIN6thrust24THRUST_300001_SM_1000_NS6detail15normal_iteratorINS6_10device_ptrI4TestEEEEE9Policy600ESC_PNS0_8NullTypeESC_SG_mN4cuda3std3__44lessISA_EESA_SF_EEvbT0_T1_T2_T3_T4_PT6_PT7_T5_NS1_7vsmem_tEE19static_temp_storage;
	add.s32 	%r4, %r651, %r650;
	st.shared.v2.u32 	[%r4], {%r631, %r632};
	add.s32 	%r652, %r647, 32;
	shr.s32 	%r653, %r652, 5;
	add.s32 	%r654, %r653, %r647;
	shl.b32 	%r655, %r654, 3;
	add.s32 	%r5, %r651, %r655;
	st.shared.v2.u32 	[%r5+256], {%r633, %r634};
	add.s32 	%r656, %r647, 64;
	shr.s32 	%r657, %r656, 5;
	add.s32 	%r658, %r657, %r647;
	shl.b32 	%r659, %r658, 3;
	add.s32 	%r6, %r651, %r659;
	st.shared.v2.u32 	[%r6+512], {%r635, %r636};
	add.s32 	%r660, %r647, 96;
	shr.s32 	%r661, %r660, 5;
	add.s32 	%r662, %r661, %r647;
	shl.b32 	%r663, %r662, 3;
	add.s32 	%r7, %r651, %r663;
	st.shared.v2.u32 	[%r7+768], {%r637, %r638};
	add.s32 	%r664, %r647, 128;
	shr.s32 	%r665, %r664, 5;
	add.s32 	%r666, %r665, %r647;
	shl.b32 	%r667, %r666, 3;
	add.s32 	%r8, %r651, %r667;
	st.shared.v2.u32 	[%r8+1024], {%r639, %r640};
	add.s32 	%r668, %r647, 160;
	shr.s32 	%r669, %r668, 5;
	add.s32 	%r670, %r669, %r647;
	shl.b32 	%r671, %r670, 3;
	add.s32 	%r9, %r651, %r671;
	st.shared.v2.u32 	[%r9+1280], {%r641, %r642};
	add.s32 	%r672, %r647, 192;
	shr.s32 	%r673, %r672, 5;
	add.s32 	%r674, %r673, %r647;
	shl.b32 	%r675, %r674, 3;
	add.s32 	%r10, %r651, %r675;
	st.shared.v2.u32 	[%r10+1536], {%r643, %r644};
	add.s32 	%r676, %r647, 224;
	shr.s32 	%r677, %r676, 5;
	add.s32 	%r678, %r677, %r647;
	shl.b32 	%r679, %r678, 3;
	add.s32 	%r11, %r651, %r679;
	st.shared.v2.u32 	[%r11+1792], {%r645, %r646};
	bar.warp.sync 	-1;
	mad.lo.s32 	%r680, %r626, 7, %r647;
	shr.s32 	%r681, %r680, 5;
	add.s32 	%r682, %r681, %r680;
	shl.b32 	%r683, %r682, 3;
	add.s32 	%r12, %r651, %r683;
	ld.shared.v2.u32 	{%r684, %r685}, [%r12];
	mov.b32 	%f192, %r685;
	add.s32 	%r686, %r680, 1;
	shr.s32 	%r687, %r686, 5;
	add.s32 	%r688, %r687, %r680;
	shl.b32 	%r689, %r688, 3;
	add.s32 	%r13, %r651, %r689;
	ld.shared.v2.u32 	{%r690, %r691}, [%r13+8];
	mov.b32 	%f193, %r691;
	add.s32 	%r692, %r680, 2;
	shr.s32 	%r693, %r692, 5;
	add.s32 	%r694, %r693, %r680;
	shl.b32 	%r695, %r694, 3;
	add.s32 	%r14, %r651, %r695;
	ld.shared.v2.u32 	{%r696, %r697}, [%r14+16];
	mov.b32 	%f194, %r697;
	add.s32 	%r698, %r680, 3;
	shr.s32 	%r699, %r698, 5;
	add.s32 	%r700, %r699, %r680;
	shl.b32 	%r701, %r700, 3;
	add.s32 	%r15, %r651, %r701;
	ld.shared.v2.u32 	{%r702, %r703}, [%r15+24];
	mov.b32 	%f195, %r703;
	add.s32 	%r704, %r680, 4;
	shr.s32 	%r705, %r704, 5;
	add.s32 	%r706, %r705, %r680;
	shl.b32 	%r707, %r706, 3;
	add.s32 	%r16, %r651, %r707;
	ld.shared.v2.u32 	{%r708, %r709}, [%r16+32];
	mov.b32 	%f196, %r709;
	add.s32 	%r710, %r680, 5;
	shr.s32 	%r711, %r710, 5;
	add.s32 	%r712, %r711, %r680;
	shl.b32 	%r713, %r712, 3;
	add.s32 	%r17, %r651, %r713;
	ld.shared.v2.u32 	{%r714, %r715}, [%r17+40];
	mov.b32 	%f197, %r715;
	add.s32 	%r716, %r680, 6;
	shr.s32 	%r717, %r716, 5;
	add.s32 	%r718, %r717, %r680;
	shl.b32 	%r719, %r718, 3;
	add.s32 	%r18, %r651, %r719;
	ld.shared.v2.u32 	{%r720, %r721}, [%r18+48];
	mov.b32 	%f198, %r721;
	add.s32 	%r722, %r680, 7;
	shr.s32 	%r723, %r722, 5;
	add.s32 	%r724, %r723, %r680;
	shl.b32 	%r725, %r724, 3;
	add.s32 	%r19, %r651, %r725;
	ld.shared.v2.u32 	{%r726, %r727}, [%r19+56];
	mov.b32 	%f199, %r727;
	bar.sync 	0;
	// begin inline asm
	griddepcontrol.launch_dependents;
	// end inline asm
	setp.lt.s32 	%p147, %r690, %r684;
	selp.f32 	%f200, %f192, %f193, %p147;
	max.s32 	%r728, %r690, %r684;
	selp.f32 	%f201, %f193, %f192, %p147;
	min.s32 	%r729, %r690, %r684;
	setp.lt.s32 	%p148, %r702, %r696;
	selp.f32 	%f202, %f194, %f195, %p148;
	max.s32 	%r730, %r702, %r696;
	selp.f32 	%f203, %f195, %f194, %p148;
	min.s32 	%r731, %r702, %r696;
	setp.lt.s32 	%p149, %r714, %r708;
	selp.f32 	%f204, %f196, %f197, %p149;
	max.s32 	%r732, %r714, %r708;
	selp.f32 	%f205, %f197, %f196, %p149;
	min.s32 	%r733, %r714, %r708;
	setp.lt.s32 	%p150, %r726, %r720;
	selp.f32 	%f206, %f198, %f199, %p150;
	max.s32 	%r734, %r726, %r720;
	selp.f32 	%f207, %f199, %f198, %p150;
	min.s32 	%r735, %r726, %r720;
	setp.lt.s32 	%p151, %r731, %r728;
	selp.f32 	%f208, %f200, %f203, %p151;
	max.s32 	%r736, %r731, %r728;
	selp.f32 	%f209, %f203, %f200, %p151;
	min.s32 	%r737, %r731, %r728;
	setp.lt.s32 	%p152, %r733, %r730;
	selp.f32 	%f210, %f202, %f205, %p152;
	max.s32 	%r738, %r733, %r730;
	selp.f32 	%f211, %f205, %f202, %p152;
	min.s32 	%r739, %r733, %r730;
	setp.lt.s32 	%p153, %r735, %r732;
	selp.f32 	%f212, %f204, %f207, %p153;
	max.s32 	%r740, %r735, %r732;
	selp.f32 	%f213, %f207, %f204, %p153;
	min.s32 	%r741, %r735, %r732;
	setp.lt.s32 	%p154, %r731, %r729;
	selp.f32 	%f214, %f201, %f209, %p154;
	selp.b32 	%r742, %r729, %r737, %p154;
	selp.f32 	%f215, %f209, %f201, %p154;
	selp.b32 	%r743, %r737, %r729, %p154;
	setp.lt.s32 	%p155, %r739, %r736;
	selp.f32 	%f216, %f208, %f211, %p155;
	max.s32 	%r744, %r739, %r736;
	selp.f32 	%f217, %f211, %f208, %p155;
	min.s32 	%r745, %r739, %r736;
	setp.lt.s32 	%p156, %r741, %r738;
	selp.f32 	%f218, %f210, %f213, %p156;
	max.s32 	%r746, %r741, %r738;
	selp.f32 	%f219, %f213, %f210, %p156;
	min.s32 	%r747, %r741, %r738;
	setp.gt.s32 	%p157, %r732, %r734;
	selp.f32 	%f220, %f212, %f206, %p157;
	selp.b32 	%r748, %r740, %r734, %p157;
	selp.f32 	%f221, %f206, %f212, %p157;
	selp.b32 	%r749, %r734, %r740, %p157;
	setp.lt.s32 	%p158, %r745, %r742;
	selp.f32 	%f222, %f214, %f217, %p158;
	max.s32 	%r750, %r745, %r742;
	selp.f32 	%f223, %f217, %f214, %p158;
	min.s32 	%r751, %r745, %r742;
	setp.lt.s32 	%p159, %r747, %r744;
	selp.f32 	%f224, %f216, %f219, %p159;
	max.s32 	%r752, %r747, %r744;
	selp.f32 	%f225, %f219, %f216, %p159;
	min.s32 	%r753, %r747, %r744;
	setp.lt.s32 	%p160, %r749, %r746;
	selp.f32 	%f226, %f218, %f221, %p160;
	max.s32 	%r754, %r749, %r746;
	selp.f32 	%f227, %f221, %f218, %p160;
	min.s32 	%r755, %r749, %r746;
	setp.lt.s32 	%p161, %r751, %r743;
	selp.f32 	%f228, %f215, %f223, %p161;
	max.s32 	%r756, %r751, %r743;
	selp.f32 	%f229, %f223, %f215, %p161;
	min.s32 	%r757, %r751, %r743;
	setp.lt.s32 	%p162, %r753, %r750;
	selp.f32 	%f230, %f222, %f225, %p162;
	max.s32 	%r758, %r753, %r750;
	selp.f32 	%f231, %f225, %f222, %p162;
	min.s32 	%r759, %r753, %r750;
	setp.lt.s32 	%p163, %r755, %r752;
	selp.f32 	%f232, %f224, %f227, %p163;
	max.s32 	%r760, %r755, %r752;
	selp.f32 	%f233, %f227, %f224, %p163;
	min.s32 	%r761, %r755, %r752;
	setp.lt.s32 	%p164, %r748, %r754;
	selp.f32 	%f234, %f226, %f220, %p164;
	max.s32 	%r762, %r748, %r754;
	selp.f32 	%f235, %f220, %f226, %p164;
	min.s32 	%r763, %r748, %r754;
	setp.lt.s32 	%p165, %r759, %r756;
	selp.f32 	%f236, %f228, %f231, %p165;
	max.s32 	%r764, %r759, %r756;
	selp.f32 	%f237, %f231, %f228, %p165;
	min.s32 	%r765, %r759, %r756;
	setp.lt.s32 	%p166, %r761, %r758;
	selp.f32 	%f238, %f230, %f233, %p166;
	max.s32 	%r766, %r761, %r758;
	selp.f32 	%f239, %f233, %f230, %p166;
	min.s32 	%r767, %r761, %r758;
	setp.lt.s32 	%p167, %r763, %r760;
	selp.f32 	%f240, %f232, %f235, %p167;
	max.s32 	%r768, %r763, %r760;
	selp.f32 	%f241, %f235, %f232, %p167;
	min.s32 	%r769, %r763, %r760;
	setp.lt.s32 	%p168, %r759, %r757;
	selp.f32 	%f242, %f229, %f237, %p168;
	selp.b32 	%r770, %r757, %r765, %p168;
	selp.f32 	%f255, %f237, %f229, %p168;
	selp.b32 	%r941, %r765, %r757, %p168;
	setp.lt.s32 	%p169, %r767, %r764;
	selp.f32 	%f243, %f236, %f239, %p169;
	max.s32 	%r771, %r767, %r764;
	selp.f32 	%f244, %f239, %f236, %p169;
	min.s32 	%r772, %r767, %r764;
	setp.lt.s32 	%p170, %r769, %r766;
	selp.f32 	%f245, %f238, %f241, %p170;
	max.s32 	%r773, %r769, %r766;
	selp.f32 	%f246, %f241, %f238, %p170;
	min.s32 	%r774, %r769, %r766;
	setp.gt.s32 	%p171, %r760, %r762;
	selp.f32 	%f248, %f240, %f234, %p171;
	selp.b32 	%r934, %r768, %r762, %p171;
	selp.f32 	%f247, %f234, %f240, %p171;
	selp.b32 	%r775, %r762, %r768, %p171;
	setp.lt.s32 	%p172, %r772, %r770;
	selp.f32 	%f253, %f242, %f244, %p172;
	max.s32 	%r939, %r772, %r770;
	selp.f32 	%f254, %f244, %f242, %p172;
	min.s32 	%r940, %r772, %r770;
	setp.lt.s32 	%p173, %r774, %r771;
	selp.f32 	%f251, %f243, %f246, %p173;
	max.s32 	%r937, %r774, %r771;
	selp.f32 	%f252, %f246, %f243, %p173;
	min.s32 	%r938, %r774, %r771;
	setp.lt.s32 	%p174, %r775, %r773;
	selp.f32 	%f249, %f245, %f247, %p174;
	max.s32 	%r935, %r775, %r773;
	selp.f32 	%f250, %f247, %f245, %p174;
	min.s32 	%r936, %r775, %r773;
	mov.b32 	%r942, 2;
$L__BB7_2:
	bar.sync 	0;
	add.s32 	%r776, %r942, -1;
	mov.b32 	%r777, %f255;
	mov.b32 	%r778, %f254;
	shl.b32 	%r779, %r1, 6;
	mov.u32 	%r780, _ZZN3cub18CUB_300001_SM_10006detail10merge_sort30DeviceMergeSortBlockSortKernelINS2_10policy_hubIN6thrust24THRUST_300001_SM_1000_NS6detail15normal_iteratorINS6_10device_ptrI4TestEEEEE9Policy600ESC_PNS0_8NullTypeESC_SG_mN4cuda3std3__44lessISA_EESA_SF_EEvbT0_T1_T2_T3_T4_PT6_PT7_T5_NS1_7vsmem_tEE19static_temp_storage;
	add.s32 	%r781, %r780, %r779;
	st.shared.v4.u32 	[%r781], {%r941, %r777, %r940, %r778};
	mov.b32 	%r782, %f253;
	mov.b32 	%r783, %f252;
	st.shared.v4.u32 	[%r781+16], {%r939, %r782, %r938, %r783};
	mov.b32 	%r784, %f251;
	mov.b32 	%r785, %f250;
	st.shared.v4.u32 	[%r781+32], {%r937, %r784, %r936, %r785};
	mov.b32 	%r786, %f249;
	mov.b32 	%r787, %f248;
	st.shared.v4.u32 	[%r781+48], {%r935, %r786, %r934, %r787};
	bar.sync 	0;
	neg.s32 	%r788, %r942;
	and.b32  	%r789, %r1, %r788;
	shl.b32 	%r790, %r789, 3;
	shl.b32 	%r791, %r942, 2;
	and.b32  	%r792, %r776, %r1;
	shl.b32 	%r793, %r792, 3;
	min.u32 	%r37, %r793, 2048;
	min.u32 	%r38, %r790, 2048;
	add.s32 	%r794, %r38, %r791;
	min.u32 	%r39, %r794, 2048;
	add.s32 	%r795, %r39, %r791;
	min.u32 	%r40, %r795, 2048;
	sub.s32 	%r796, %r39, %r38;
	sub.s32 	%r797, %r40, %r39;
	setp.lt.s32 	%p175, %r37, %r797;
	sub.s32 	%r798, %r37, %r797;
	selp.b32 	%r945, 0, %r798, %p175;
	min.s32 	%r943, %r796, %r37;
	setp.ge.s32 	%p176, %r945, %r943;
	@%p176 bra 	$L__BB7_5;
	add.s32 	%r43, %r39, %r37;
$L__BB7_4:
	sub.s32 	%r799, %r943, %r945;
	shr.u32 	%r800, %r799, 31;
	add.s32 	%r801, %r799, %r800;
	shr.s32 	%r802, %r801, 1;
	add.s32 	%r803, %r802, %r945;
	add.s32 	%r804, %r803, %r38;
	shl.b32 	%r805, %r804, 3;
	add.s32 	%r807, %r780, %r805;
	ld.shared.u32 	%r808, [%r807];
	not.b32 	%r809, %r803;
	add.s32 	%r810, %r43, %r809;
	shl.b32 	%r811, %r810, 3;
	add.s32 	%r812, %r780, %r811;
	ld.shared.u32 	%r813, [%r812];
	setp.lt.s32 	%p177, %r813, %r808;
	add.s32 	%r814, %r803, 1;
	selp.b32 	%r945, %r945, %r814, %p177;
	selp.b32 	%r943, %r803, %r943, %p177;
	setp.lt.s32 	%p178, %r945, %r943;
	@%p178 bra 	$L__BB7_4;
$L__BB7_5:
	add.s32 	%r49, %r945, %r38;
	add.s32 	%r815, %r39, %r37;
	sub.s32 	%r50, %r815, %r945;
	shl.b32 	%r816, %r49, 3;
	add.s32 	%r51, %r780, %r816;
	ld.shared.v2.u32 	{%r949, %r818}, [%r51];
	mov.b32 	%f259, %r818;
	shl.b32 	%r819, %r50, 3;
	add.s32 	%r53, %r780, %r819;
	ld.shared.v2.u32 	{%r946, %r820}, [%r53];
	mov.b32 	%f256, %r820;
	setp.ge.s32 	%p180, %r50, %r40;
	mov.pred 	%p220, 0;
	@%p180 bra 	$L__BB7_7;
	setp.ge.s32 	%p181, %r49, %r39;
	setp.lt.s32 	%p182, %r946, %r949;
	or.pred  	%p220, %p181, %p182;
$L__BB7_7:
	selp.f32 	%f255, %f256, %f259, %p220;
	selp.b32 	%r941, %r946, %r949, %p220;
	selp.u32 	%r821, 1, 0, %p220;
	add.s32 	%r56, %r50, %r821;
	not.pred 	%p183, %p220;
	selp.u32 	%r822, 1, 0, %p183;
	add.s32 	%r57, %r49, %r822;
	@%p183 bra 	$L__BB7_9;
	ld.shared.v2.u32 	{%r946, %r824}, [%r53+8];
	mov.b32 	%f256, %r824;
	bra.uni 	$L__BB7_10;
$L__BB7_9:
	ld.shared.v2.u32 	{%r949, %r823}, [%r51+8];
	mov.b32 	%f259, %r823;
$L__BB7_10:
	setp.ge.s32 	%p185, %r56, %r40;
	mov.pred 	%p221, 0;
	@%p185 bra 	$L__BB7_12;
	setp.ge.s32 	%p186, %r57, %r39;
	setp.lt.s32 	%p187, %r946, %r949;
	or.pred  	%p221, %p186, %p187;
$L__BB7_12:
	selp.f32 	%f254, %f256, %f259, %p221;
	selp.b32 	%r940, %r946, %r949, %p221;
	selp.u32 	%r825, 1, 0, %p221;
	add.s32 	%r63, %r56, %r825;
	not.pred 	%p188, %p221;
	selp.u32 	%r826, 1, 0, %p188;
	add.s32 	%r64, %r57, %r826;
	@%p221 bra 	$L__BB7_14;
	shl.b32 	%r827, %r64, 3;
	add.s32 	%r829, %r780, %r827;
	ld.shared.v2.u32 	{%r949, %r830}, [%r829];
	mov.b32 	%f259, %r830;
	bra.uni 	$L__BB7_15;
$L__BB7_14:
	shl.b32 	%r831, %r63, 3;
	add.s32 	%r833, %r780, %r831;
	ld.shared.v2.u32 	{%r946, %r834}, [%r833];
	mov.b32 	%f256, %r834;
$L__BB7_15:
	setp.ge.s32 	%p190, %r63, %r40;
	mov.pred 	%p222, 0;
	@%p190 bra 	$L__BB7_17;
	setp.ge.s32 	%p191, %r64, %r39;
	setp.lt.s32 	%p192, %r946, %r949;
	or.pred  	%p222, %p191, %p192;
$L__BB7_17:
	selp.f32 	%f253, %f256, %f259, %p222;
	selp.b32 	%r939, %r946, %r949, %p222;
	selp.u32 	%r835, 1, 0, %p222;
	add.s32 	%r70, %r63, %r835;
	not.pred 	%p193, %p222;
	selp.u32 	%r836, 1, 0, %p193;
	add.s32 	%r71, %r64, %r836;
	@%p222 bra 	$L__BB7_19;
	shl.b32 	%r837, %r71, 3;
	mov.u32 	%r838, _ZZN3cub18CUB_300001_SM_10006detail10merge_sort30DeviceMergeSortBlockSortKernelINS2_10policy_hubIN6thrust24THRUST_300001_SM_1000_NS6detail15normal_iteratorINS6_10device_ptrI4TestEEEEE9Policy600ESC_PNS0_8NullTypeESC_SG_mN4cuda3std3__44lessISA_EESA_SF_EEvbT0_T1_T2_T3_T4_PT6_PT7_T5_NS1_7vsmem_tEE19static_temp_storage;
	add.s32 	%r839, %r838, %r837;
	ld.shared.v2.u32 	{%r949, %r840}, [%r839];
	mov.b32 	%f259, %r840;
	bra.uni 	$L__BB7_20;
$L__BB7_19:
	shl.b32 	%r841, %r70, 3;
	mov.u32 	%r842, _ZZN3cub18CUB_300001_SM_10006detail10merge_sort30DeviceMergeSortBlockSortKernelINS2_10policy_hubIN6thrust24THRUST_300001_SM_1000_NS6detail15normal_iteratorINS6_10device_ptrI4TestEEEEE9Policy600ESC_PNS0_8NullTypeESC_SG_mN4cuda3std3__44lessISA_EESA_SF_EEvbT0_T1_T2_T3_T4_PT6_PT7_T5_NS1_7vsmem_tEE19static_temp_storage;
	add.s32 	%r843, %r842, %r841;
	ld.shared.v2.u32 	{%r946, %r844}, [%r843];
	mov.b32 	%f256, %r844;
$L__BB7_20:
	setp.ge.s32 	%p195, %r70, %r40;
	mov.pred 	%p223, 0;
	@%p195 bra 	$L__BB7_22;
	setp.ge.s32 	%p196, %r71, %r39;
	setp.lt.s32 	%p197, %r946, %r949;
	or.pred  	%p223, %p196, %p197;
$L__BB7_22:
	selp.f32 	%f252, %f256, %f259, %p223;
	selp.b32 	%r938, %r946, %r949, %p223;
	selp.u32 	%r845, 1, 0, %p223;
	add.s32 	%r77, %r70, %r845;
	not.pred 	%p198, %p223;
	selp.u32 	%r846, 1, 0, %p198;
	add.s32 	%r78, %r71, %r846;
	@%p223 bra 	$L__BB7_24;
	shl.b32 	%r847, %r78, 3;
	mov.u32 	%r848, _ZZN3cub18CUB_300001_SM_10006detail10merge_sort30DeviceMergeSortBlockSortKernelINS2_10policy_hubIN6thrust24THRUST_300001_SM_1000_NS6detail15normal_iteratorINS6_10device_ptrI4TestEEEEE9Policy600ESC_PNS0_8NullTypeESC_SG_mN4cuda3std3__44lessISA_EESA_SF_EEvbT0_T1_T2_T3_T4_PT6_PT7_T5_NS1_7vsmem_tEE19static_temp_storage;
	add.s32 	%r849, %r848, %r847;
	ld.shared.v2.u32 	{%r949, %r850}, [%r849];
	mov.b32 	%f259, %r850;
	bra.uni 	$L__BB7_25;
$L__BB7_24:
	shl.b32 	%r851, %r77, 3;
	mov.u32 	%r852, _ZZN3cub18CUB_300001_SM_10006detail10merge_sort30DeviceMergeSortBlockSortKernelINS2_10policy_hubIN6thrust24THRUST_300001_SM_1000_NS6detail15normal_iteratorINS6_10device_ptrI4TestEEEEE9Policy600ESC_PNS0_8NullTypeESC_SG_mN4cuda3std3__44lessISA_EESA_SF_EEvbT0_T1_T2_T3_T4_PT6_PT7_T5_NS1_7vsmem_tEE19static_temp_storage;
	add.s32 	%r853, %r852, %r851;
	ld.shared.v2.u32 	{%r946, %r854}, [%r853];
	mov.b32 	%f256, %r854;
$L__BB7_25:
	setp.ge.s32 	%p200, %r77, %r40;
	mov.pred 	%p224, 0;
	@%p200 bra 	$L__BB7_27;
	setp.ge.s32 	%p201, %r78, %r39;
	setp.lt.s32 	%p202, %r946, %r949;
	or.pred  	%p224, %p201, %p202;
$L__BB7_27:
	selp.f32 	%f251, %f256, %f259, %p224;
	selp.b32 	%r937, %r946, %r949, %p224;
	selp.u32 	%r855, 1, 0, %p224;
	add.s32 	%r84, %r77, %r855;
	not.pred 	%p203, %p224;
	selp.u32 	%r856, 1, 0, %p203;
	add.s32 	%r85, %r78, %r856;
	@%p224 bra 	$L__BB7_29;
	shl.b32 	%r857, %r85, 3;
	mov.u32 	%r858, _ZZN3cub18CUB_300001_SM_10006detail10merge_sort30DeviceMergeSortBlockSortKernelINS2_10policy_hubIN6thrust24THRUST_300001_SM_1000_NS6detail15normal_iteratorINS6_10device_ptrI4TestEEEEE9Policy600ESC_PNS0_8NullTypeESC_SG_mN4cuda3std3__44lessISA_EESA_SF_EEvbT0_T1_T2_T3_T4_PT6_PT7_T5_NS1_7vsmem_tEE19static_temp_storage;
	add.s32 	%r859, %r858, %r857;
	ld.shared.v2.u32 	{%r949, %r860}, [%r859];
	mov.b32 	%f259, %r860;
	bra.uni 	$L__BB7_30;
$L__BB7_29:
	shl.b32 	%r861, %r84, 3;
	mov.u32 	%r862, _ZZN3cub18CUB_300001_SM_10006detail10merge_sort30DeviceMergeSortBlockSortKernelINS2_10policy_hubIN6thrust24THRUST_300001_SM_1000_NS6detail15normal_iteratorINS6_10device_ptrI4TestEEEEE9Policy600ESC_PNS0_8NullTypeESC_SG_mN4cuda3std3__44lessISA_EESA_SF_EEvbT0_T1_T2_T3_T4_PT6_PT7_T5_NS1_7vsmem_tEE19static_temp_storage;
	add.s32 	%r863, %r862, %r861;
	ld.shared.v2.u32 	{%r946, %r864}, [%r863];
	mov.b32 	%f256, %r864;
$L__BB7_30:
	setp.ge.s32 	%p205, %r84, %r40;
	mov.pred 	%p225, 0;
	@%p205 bra 	$L__BB7_32;
	setp.ge.s32 	%p206, %r85, %r39;
	setp.lt.s32 	%p207, %r946, %r949;
	or.pred  	%p225, %p206, %p207;
$L__BB7_32:
	selp.f32 	%f250, %f256, %f259, %p225;
	selp.b32 	%r936, %r946, %r949, %p225;
	selp.u32 	%r865, 1, 0, %p225;
	add.s32 	%r91, %r84, %r865;
	not.pred 	%p208, %p225;
	selp.u32 	%r866, 1, 0, %p208;
	add.s32 	%r92, %r85, %r866;
	@%p225 bra 	$L__BB7_34;
	shl.b32 	%r867, %r92, 3;
	mov.u32 	%r868, _ZZN3cub18CUB_300001_SM_10006detail10merge_sort30DeviceMergeSortBlockSortKernelINS2_10policy_hubIN6thrust24THRUST_300001_SM_1000_NS6detail15normal_iteratorINS6_10device_ptrI4TestEEEEE9Policy600ESC_PNS0_8NullTypeESC_SG_mN4cuda3std3__44lessISA_EESA_SF_EEvbT0_T1_T2_T3_T4_PT6_PT7_T5_NS1_7vsmem_tEE19static_temp_storage;
	add.s32 	%r869, %r868, %r867;
	ld.shared.v2.u32 	{%r949, %r870}, [%r869];
	mov.b32 	%f259, %r870;
	bra.uni 	$L__BB7_35;
$L__BB7_34:
	shl.b32 	%r871, %r91, 3;
	mov.u32 	%r872, _ZZN3cub18CUB_300001_SM_10006detail10merge_sort30DeviceMergeSortBlockSortKernelINS2_10policy_hubIN6thrust24THRUST_300001_SM_1000_NS6detail15normal_iteratorINS6_10device_ptrI4TestEEEEE9Policy600ESC_PNS0_8NullTypeESC_SG_mN4cuda3std3__44lessISA_EESA_SF_EEvbT0_T1_T2_T3_T4_PT6_PT7_T5_NS1_7vsmem_tEE19static_temp_storage;
	add.s32 	%r873, %r872, %r871;
	ld.shared.v2.u32 	{%r946, %r874}, [%r873];
	mov.b32 	%f256, %r874;
$L__BB7_35:
	setp.ge.s32 	%p210, %r91, %r40;
	mov.pred 	%p226, 0;
	@%p210 bra 	$L__BB7_37;
	setp.ge.s32 	%p211, %r92, %r39;
	setp.lt.s32 	%p212, %r946, %r949;
	or.pred  	%p226, %p211, %p212;
$L__BB7_37:
	selp.f32 	%f249, %f256, %f259, %p226;
	selp.b32 	%r935, %r946, %r949, %p226;
	selp.u32 	%r875, 1, 0, %p226;
	add.s32 	%r98, %r91, %r875;
	not.pred 	%p213, %p226;
	selp.u32 	%r876, 1, 0, %p213;
	add.s32 	%r99, %r92, %r876;
	@%p226 bra 	$L__BB7_39;
	shl.b32 	%r877, %r99, 3;
	mov.u32 	%r878, _ZZN3cub18CUB_300001_SM_10006detail10merge_sort30DeviceMergeSortBlockSortKernelINS2_10policy_hubIN6thrust24THRUST_300001_SM_1000_NS6detail15normal_iteratorINS6_10device_ptrI4TestEEEEE9Policy600ESC_PNS0_8NullTypeESC_SG_mN4cuda3std3__44lessISA_EESA_SF_EEvbT0_T1_T2_T3_T4_PT6_PT7_T5_NS1_7vsmem_tEE19static_temp_storage;
	add.s32 	%r879, %r878, %r877;
	ld.shared.v2.u32 	{%r949, %r880}, [%r879];
	mov.b32 	%f259, %r880;
	bra.uni 	$L__BB7_40;
$L__BB7_39:
	shl.b32 	%r881, %r98, 3;
	mov.u32 	%r882, _ZZN3cub18CUB_300001_SM_10006detail10merge_sort30DeviceMergeSortBlockSortKernelINS2_10policy_hubIN6thrust24THRUST_300001_SM_1000_NS6detail15normal_iteratorINS6_10device_ptrI4TestEEEEE9Policy600ESC_PNS0_8NullTypeESC_SG_mN4cuda3std3__44lessISA_EESA_SF_EEvbT0_T1_T2_T3_T4_PT6_PT7_T5_NS1_7vsmem_tEE19static_temp_storage;
	add.s32 	%r883, %r882, %r881;
	ld.shared.v2.u32 	{%r946, %r884}, [%r883];
	mov.b32 	%f256, %r884;
$L__BB7_40:
	setp.ge.s32 	%p215, %r98, %r40;
	mov.pred 	%p227, 0;
	@%p215 bra 	$L__BB7_42;
	setp.ge.s32 	%p216, %r99, %r39;
	setp.lt.s32 	%p217, %r946, %r949;
	or.pred  	%p227, %p216, %p217;
$L__BB7_42:
	selp.f32 	%f248, %f256, %f259, %p227;
	selp.b32 	%r934, %r946, %r949, %p227;
	shl.b32 	%r105, %r942, 1;
	setp.lt.u32 	%p218, %r942, 129;
	mov.u32 	%r942, %r105;
	@%p218 bra 	$L__BB7_2;
	ld.param.s8 	%rs3, [_ZN3cub18CUB_300001_SM_10006detail10merge_sort30DeviceMergeSortBlockSortKernelINS2_10policy_hubIN6thrust24THRUST_300001_SM_1000_NS6detail15normal_iteratorINS6_10device_ptrI4TestEEEEE9Policy600ESC_PNS0_8NullTypeESC_SG_mN4cuda3std3__44lessISA_EESA_SF_EEvbT0_T1_T2_T3_T4_PT6_PT7_T5_NS1_7vsmem_tE_param_0];
	bar.sync 	0;
	setp.eq.s16 	%p219, %rs3, 0;
	@%p219 bra 	$L__BB7_45;
	mov.b32 	%r885, %f255;
	st.shared.v2.u32 	[%r12], {%r941, %r885};
	mov.b32 	%r886, %f254;
	st.shared.v2.u32 	[%r13+8], {%r940, %r886};
	mov.b32 	%r887, %f253;
	st.shared.v2.u32 	[%r14+16], {%r939, %r887};
	mov.b32 	%r888, %f252;
	st.shared.v2.u32 	[%r15+24], {%r938, %r888};
	mov.b32 	%r889, %f251;
	st.shared.v2.u32 	[%r16+32], {%r937, %r889};
	mov.b32 	%r890, %f250;
	st.shared.v2.u32 	[%r17+40], {%r936, %r890};
	mov.b32 	%r891, %f249;
	st.shared.v2.u32 	[%r18+48], {%r935, %r891};
	mov.b32 	%r892, %f248;
	st.shared.v2.u32 	[%r19+56], {%r934, %r892};
	bar.warp.sync 	-1;
	ld.shared.v2.u32 	{%r893, %r894}, [%r4];
	ld.shared.v2.u32 	{%r895, %r896}, [%r5+256];
	ld.shared.v2.u32 	{%r897, %r898}, [%r6+512];
	ld.shared.v2.u32 	{%r899, %r900}, [%r7+768];
	ld.shared.v2.u32 	{%r901, %r902}, [%r8+1024];
	ld.shared.v2.u32 	{%r903, %r904}, [%r9+1280];
	ld.shared.v2.u32 	{%r905, %r906}, [%r10+1536];
	ld.shared.v2.u32 	{%r907, %r908}, [%r11+1792];
	cvt.u64.u32 	%rd33, %r3;
	cvt.u64.u32 	%rd34, %r2;
	mov.u32 	%r909, %ctaid.x;
	mul.wide.u32 	%rd35, %r909, 2048;
	or.b64  	%rd36, %rd35, %rd34;
	add.s64 	%rd37, %rd36, %rd33;
	shl.b64 	%rd38, %rd37, 3;
	add.s64 	%rd39, %rd2, %rd38;
	st.global.u32 	[%rd39], %r893;
	st.global.u32 	[%rd39+4], %r894;
	st.global.u32 	[%rd39+256], %r895;
	st.global.u32 	[%rd39+260], %r896;
	st.global.u32 	[%rd39+512], %r897;
	st.global.u32 	[%rd39+516], %r898;
	st.global.u32 	[%rd39+768], %r899;
	st.global.u32 	[%rd39+772], %r900;
	st.global.u32 	[%rd39+1024], %r901;
	st.global.u32 	[%rd39+1028], %r902;
	st.global.u32 	[%rd39+1280], %r903;
	st.global.u32 	[%rd39+1284], %r904;
	st.global.u32 	[%rd39+1536], %r905;
	st.global.u32 	[%rd39+1540], %r906;
	st.global.u32 	[%rd39+1792], %r907;
	st.global.u32 	[%rd39+1796], %r908;
	bra.uni 	$L__BB7_155;
$L__BB7_45:
	ld.param.u64 	%rd44, [_ZN3cub18CUB_300001_SM_10006detail10merge_sort30DeviceMergeSortBlockSortKernelINS2_10policy_hubIN6thrust24THRUST_300001_SM_1000_NS6detail15normal_iteratorINS6_10device_ptrI4TestEEEEE9Policy600ESC_PNS0_8NullTypeESC_SG_mN4cuda3std3__44lessISA_EESA_SF_EEvbT0_T1_T2_T3_T4_PT6_PT7_T5_NS1_7vsmem_tE_param_6];
	mov.b32 	%r910, %f255;
	st.shared.v2.u32 	[%r12], {%r941, %r910};
	mov.b32 	%r911, %f254;
	st.shared.v2.u32 	[%r13+8], {%r940, %r911};
	mov.b32 	%r912, %f253;
	st.shared.v2.u32 	[%r14+16], {%r939, %r912};
	mov.b32 	%r913, %f252;
	st.shared.v2.u32 	[%r15+24], {%r938, %r913};
	mov.b32 	%r914, %f251;
	st.shared.v2.u32 	[%r16+32], {%r937, %r914};
	mov.b32 	%r915, %f250;
	st.shared.v2.u32 	[%r17+40], {%r936, %r915};
	mov.b32 	%r916, %f249;
	st.shared.v2.u32 	[%r18+48], {%r935, %r916};
	mov.b32 	%r917, %f248;
	st.shared.v2.u32 	[%r19+56], {%r934, %r917};
	bar.warp.sync 	-1;
	ld.shared.v2.u32 	{%r918, %r919}, [%r4];
	ld.shared.v2.u32 	{%r920, %r921}, [%r5+256];
	ld.shared.v2.u32 	{%r922, %r923}, [%r6+512];
	ld.shared.v2.u32 	{%r924, %r925}, [%r7+768];
	ld.shared.v2.u32 	{%r926, %r927}, [%r8+1024];
	ld.shared.v2.u32 	{%r928, %r929}, [%r9+1280];
	ld.shared.v2.u32 	{%r930, %r931}, [%r10+1536];
	ld.shared.v2.u32 	{%r932, %r933}, [%r11+1792];
	cvta.to.global.u64 	%rd40, %rd44;
	add.s64 	%rd42, %rd40, %rd31;
	st.global.u32 	[%rd42], %r918;
	st.global.u32 	[%rd42+4], %r919;
	st.global.u32 	[%rd42+256], %r920;
	st.global.u32 	[%rd42+260], %r921;
	st.global.u32 	[%rd42+512], %r922;
	st.global.u32 	[%rd42+516], %r923;
	st.global.u32 	[%rd42+768], %r924;
	st.global.u32 	[%rd42+772], %r925;
	st.global.u32 	[%rd42+1024], %r926;
	st.global.u32 	[%rd42+1028], %r927;
	st.global.u32 	[%rd42+1280], %r928;
	st.global.u32 	[%rd42+1284], %r929;
	st.global.u32 	[%rd42+1536], %r930;
	st.global.u32 	[%rd42+1540], %r931;
	st.global.u32 	[%rd42+1792], %r932;
	st.global.u32 	[%rd42+1796], %r933;
	bra.uni 	$L__BB7_155;
$L__BB7_46:
	cvt.u32.u64 	%r342, %rd3;
	cvt.u32.u64 	%r343, %rd8;
	sub.s32 	%r344, %r343, %r342;
	min.s32 	%r106, %r344, 2048;
	// begin inline asm
	griddepcontrol.wait;
	// end inline asm
	shl.b64 	%rd15, %rd3, 3;
	add.s64 	%rd16, %rd1, %rd15;
	mov.u32 	%r107, %tid.x;
	ld.global.u32 	%r974, [%rd16+4];
	ld.global.u32 	%r975, [%rd16];
	and.b32  	%r345, %r107, 31;
	shl.b32 	%r346, %r107, 3;
	and.b32  	%r347, %r346, 7936;
	or.b32  	%r110, %r347, %r345;
	setp.ge.s32 	%p34, %r110, %r106;
	shl.b32 	%r348, %r110, 3;
	cvt.u64.u32 	%rd17, %r348;
	add.s64 	%rd5, %rd16, %rd17;
	mov.u32 	%r960, %r974;
	mov.u32 	%r961, %r975;
	@%p34 bra 	$L__BB7_48;
	ld.global.u32 	%r961, [%rd5];
	ld.global.u32 	%r960, [%rd5+4];
$L__BB7_48:
	add.s32 	%r115, %r110, 32;
	setp.ge.s32 	%p35, %r115, %r106;
	mov.u32 	%r962, %r974;
	mov.u32 	%r963, %r975;
	@%p35 bra 	$L__BB7_50;
	ld.global.u32 	%r963, [%rd5+256];
	ld.global.u32 	%r962, [%rd5+260];
$L__BB7_50:
	add.s32 	%r349, %r110, 64;
	setp.ge.s32 	%p36, %r349, %r106;
	mov.u32 	%r964, %r974;
	mov.u32 	%r965, %r975;
	@%p36 bra 	$L__BB7_52;
	ld.global.u32 	%r965, [%rd5+512];
	ld.global.u32 	%r964, [%rd5+516];
$L__BB7_52:
	add.s32 	%r124, %r110, 96;
	setp.ge.s32 	%p37, %r124, %r106;
	mov.u32 	%r966, %r974;
	mov.u32 	%r967, %r975;
	@%p37 bra 	$L__BB7_54;
	ld.global.u32 	%r967, [%rd5+768];
	ld.global.u32 	%r966, [%rd5+772];
$L__BB7_54:
	add.s32 	%r350, %r110, 128;
	setp.ge.s32 	%p38, %r350, %r106;
	mov.u32 	%r968, %r974;
	mov.u32 	%r969, %r975;
	@%p38 bra 	$L__BB7_56;
	ld.global.u32 	%r969, [%rd5+1024];
	ld.global.u32 	%r968, [%rd5+1028];
$L__BB7_56:
	add.s32 	%r351, %r110, 160;
	setp.ge.s32 	%p39, %r351, %r106;
	mov.u32 	%r970, %r974;
	mov.u32 	%r971, %r975;
	@%p39 bra 	$L__BB7_58;
	ld.global.u32 	%r971, [%rd5+1280];
	ld.global.u32 	%r970, [%rd5+1284];
$L__BB7_58:
	add.s32 	%r352, %r110, 192;
	setp.ge.s32 	%p40, %r352, %r106;
	mov.u32 	%r972, %r974;
	mov.u32 	%r973, %r975;
	@%p40 bra 	$L__BB7_60;
	ld.global.u32 	%r973, [%rd5+1536];
	ld.global.u32 	%r972, [%rd5+1540];
$L__BB7_60:
	add.s32 	%r353, %r110, 224;
	setp.ge.s32 	%p41, %r353, %r106;
	@%p41 bra 	$L__BB7_62;
	ld.global.u32 	%r975, [%rd5+1792];
	ld.global.u32 	%r974, [%rd5+1796];
$L__BB7_62:
	// begin inline asm
	mov.u32 %r354, %laneid;
	// end inline asm
	shl.b32 	%r145, %r107, 3;
	and.b32  	%r355, %r145, 7936;
	add.s32 	%r356, %r354, %r355;
	shr.s32 	%r357, %r356, 5;
	add.s32 	%r358, %r357, %r356;
	shl.b32 	%r359, %r358, 3;
	mov.u32 	%r360, _ZZN3cub18CUB_300001_SM_10006detail10merge_sort30DeviceMergeSortBlockSortKernelINS2_10policy_hubIN6thrust24THRUST_300001_SM_1000_NS6detail15normal_iteratorINS6_10device_ptrI4TestEEEEE9Policy600ESC_PNS0_8NullTypeESC_SG_mN4cuda3std3__44lessISA_EESA_SF_EEvbT0_T1_T2_T3_T4_PT6_PT7_T5_NS1_7vsmem_tEE19static_temp_storage;
	add.s32 	%r146, %r360, %r359;
	st.shared.v2.u32 	[%r146], {%r961, %r960};
	add.s32 	%r361, %r356, 32;
	shr.s32 	%r362, %r361, 5;
	add.s32 	%r363, %r362, %r356;
	shl.b32 	%r364, %r363, 3;
	add.s32 	%r147, %r360, %r364;
	st.shared.v2.u32 	[%r147+256], {%r963, %r962};
	add.s32 	%r365, %r356, 64;
	shr.s32 	%r366, %r365, 5;
	add.s32 	%r367, %r366, %r356;
	shl.b32 	%r368, %r367, 3;
	add.s32 	%r148, %r360, %r368;
	st.shared.v2.u32 	[%r148+512], {%r965, %r964};
	add.s32 	%r369, %r356, 96;
	shr.s32 	%r370, %r369, 5;
	add.s32 	%r371, %r370, %r356;
	shl.b32 	%r372, %r371, 3;
	add.s32 	%r149, %r360, %r372;
	st.shared.v2.u32 	[%r149+768], {%r967, %r966};
	add.s32 	%r373, %r356, 128;
	shr.s32 	%r374, %r373, 5;
	add.s32 	%r375, %r374, %r356;
	shl.b32 	%r376, %r375, 3;
	add.s32 	%r150, %r360, %r376;
	st.shared.v2.u32 	[%r150+1024], {%r969, %r968};
	add.s32 	%r377, %r356, 160;
	shr.s32 	%r378, %r377, 5;
	add.s32 	%r379, %r378, %r356;
	shl.b32 	%r380, %r379, 3;
	add.s32 	%r151, %r360, %r380;
	st.shared.v2.u32 	[%r151+1280], {%r971, %r970};
	add.s32 	%r381, %r356, 192;
	shr.s32 	%r382, %r381, 5;
	add.s32 	%r383, %r382, %r356;
	shl.b32 	%r384, %r383, 3;
	add.s32 	%r152, %r360, %r384;
	st.shared.v2.u32 	[%r152+1536], {%r973, %r972};
	add.s32 	%r385, %r356, 224;
	shr.s32 	%r386, %r385, 5;
	add.s32 	%r387, %r386, %r356;
	shl.b32 	%r388, %r387, 3;
	add.s32 	%r153, %r360, %r388;
	st.shared.v2.u32 	[%r153+1792], {%r975, %r974};
	bar.warp.sync 	-1;
	mad.lo.s32 	%r389, %r354, 7, %r356;
	shr.s32 	%r390, %r389, 5;
	add.s32 	%r391, %r390, %r389;
	shl.b32 	%r392, %r391, 3;
	add.s32 	%r154, %r360, %r392;
	ld.shared.v2.u32 	{%r1003, %r393}, [%r154];
	mov.b32 	%f297, %r393;
	add.s32 	%r394, %r389, 1;
	shr.s32 	%r395, %r394, 5;
	add.s32 	%r396, %r395, %r389;
	shl.b32 	%r397, %r396, 3;
	add.s32 	%r156, %r360, %r397;
	ld.shared.v2.u32 	{%r157, %r158}, [%r156+8];
	add.s32 	%r398, %r389, 2;
	shr.s32 	%r399, %r398, 5;
	add.s32 	%r400, %r399, %r389;
	shl.b32 	%r401, %r400, 3;
	add.s32 	%r159, %r360, %r401;
	ld.shared.v2.u32 	{%r160, %r402}, [%r159+16];
	mov.b32 	%f56, %r402;
	add.s32 	%r403, %r389, 3;
	shr.s32 	%r404, %r403, 5;
	add.s32 	%r405, %r404, %r389;
	shl.b32 	%r406, %r405, 3;
	add.s32 	%r161, %r360, %r406;
	ld.shared.v2.u32 	{%r162, %r407}, [%r161+24];
	mov.b32 	%f57, %r407;
	add.s32 	%r408, %r389, 4;
	shr.s32 	%r409, %r408, 5;
	add.s32 	%r410, %r409, %r389;
	shl.b32 	%r411, %r410, 3;
	add.s32 	%r163, %r360, %r411;
	ld.shared.v2.u32 	{%r164, %r412}, [%r163+32];
	mov.b32 	%f58, %r412;
	add.s32 	%r413, %r389, 5;
	shr.s32 	%r414, %r413, 5;
	add.s32 	%r415, %r414, %r389;
	shl.b32 	%r416, %r415, 3;
	add.s32 	%r165, %r360, %r416;
	ld.shared.v2.u32 	{%r166, %r417}, [%r165+40];
	mov.b32 	%f59, %r417;
	add.s32 	%r418, %r389, 6;
	shr.s32 	%r419, %r418, 5;
	add.s32 	%r420, %r419, %r389;
	shl.b32 	%r421, %r420, 3;
	add.s32 	%r167, %r360, %r421;
	ld.shared.v2.u32 	{%r168, %r422}, [%r167+48];
	mov.b32 	%f60, %r422;
	add.s32 	%r423, %r389, 7;
	shr.s32 	%r424, %r423, 5;
	add.s32 	%r425, %r424, %r389;
	shl.b32 	%r426, %r425, 3;
	add.s32 	%r169, %r360, %r426;
	ld.shared.v2.u32 	{%r170, %r171}, [%r169+56];
	bar.sync 	0;
	// begin inline asm
	griddepcontrol.launch_dependents;
	// end inline asm
	or.b32  	%r427, %r145, 1;
	setp.ge.u32 	%p42, %r427, %r106;
	mov.f32 	%f288, %f297;
	mov.u32 	%r994, %r1003;
	mov.u32 	%r978, %r1003;
	mov.f32 	%f272, %f297;
	@%p42 bra 	$L__BB7_64;
	mov.b32 	%f288, %r158;
	setp.lt.s32 	%p43, %r1003, %r157;
	max.s32 	%r978, %r1003, %r157;
	selp.f32 	%f272, %f288, %f297, %p43;
	mov.u32 	%r994, %r157;
$L__BB7_64:
	add.s32 	%r428, %r145, 2;
	setp.ge.u32 	%p44, %r428, %r106;
	mov.u32 	%r980, %r978;
	mov.f32 	%f274, %f272;
	@%p44 bra 	$L__BB7_66;
	setp.lt.s32 	%p45, %r978, %r160;
	max.s32 	%r980, %r978, %r160;
	selp.f32 	%f274, %f56, %f272, %p45;
	mov.f32 	%f272, %f56;
	mov.u32 	%r978, %r160;
$L__BB7_66:
	add.s32 	%r429, %r145, 3;
	setp.ge.u32 	%p46, %r429, %r106;
	mov.u32 	%r982, %r980;
	mov.f32 	%f276, %f274;
	@%p46 bra 	$L__BB7_68;
	setp.lt.s32 	%p47, %r980, %r162;
	max.s32 	%r982, %r980, %r162;
	selp.f32 	%f276, %f57, %f274, %p47;
	mov.f32 	%f274, %f57;
	mov.u32 	%r980, %r162;
$L__BB7_68:
	add.s32 	%r430, %r145, 4;
	setp.ge.u32 	%p48, %r430, %r106;
	mov.u32 	%r984, %r982;
	mov.f32 	%f278, %f276;
	@%p48 bra 	$L__BB7_70;
	setp.lt.s32 	%p49, %r982, %r164;
	max.s32 	%r984, %r982, %r164;
	selp.f32 	%f278, %f58, %f276, %p49;
	mov.f32 	%f276, %f58;
	mov.u32 	%r982, %r164;
$L__BB7_70:
	add.s32 	%r431, %r145, 5;
	setp.ge.u32 	%p50, %r431, %r106;
	mov.u32 	%r986, %r984;
	mov.f32 	%f280, %f278;
	@%p50 bra 	$L__BB7_72;
	setp.lt.s32 	%p51, %r984, %r166;
	max.s32 	%r986, %r984, %r166;
	selp.f32 	%f280, %f59, %f278, %p51;
	mov.f32 	%f278, %f59;
	mov.u32 	%r984, %r166;
$L__BB7_72:
	add.s32 	%r432, %r145, 6;
	setp.ge.u32 	%p52, %r432, %r106;
	mov.u32 	%r987, %r986;
	mov.f32 	%f281, %f280;
	@%p52 bra 	$L__BB7_74;
	setp.lt.s32 	%p53, %r986, %r168;
	max.s32 	%r987, %r986, %r168;
	selp.f32 	%f281, %f60, %f280, %p53;
	mov.f32 	%f280, %f60;
	mov.u32 	%r986, %r168;
$L__BB7_74:
	add.s32 	%r433, %r145, 7;
	setp.lt.u32 	%p54, %r433, %r106;
	mov.b32 	%f143, %r171;
	selp.f32 	%f290, %f143, %f281, %p54;
	selp.b32 	%r996, %r170, %r987, %p54;
	setp.ge.u32 	%p55, %r145, %r106;
	@%p55 bra 	$L__BB7_76;
	setp.lt.s32 	%p56, %r994, %r1003;
	selp.f32 	%f144, %f297, %f288, %p56;
	max.s32 	%r434, %r994, %r1003;
	selp.f32 	%f145, %f288, %f297, %p56;
	min.s32 	%r435, %r994, %r1003;
	setp.lt.s32 	%p57, %r980, %r978;
	selp.f32 	%f146, %f272, %f274, %p57;
	max.s32 	%r436, %r980, %r978;
	selp.f32 	%f147, %f274, %f272, %p57;
	min.s32 	%r437, %r980, %r978;
	setp.lt.s32 	%p58, %r984, %r982;
	selp.f32 	%f148, %f276, %f278, %p58;
	max.s32 	%r438, %r984, %r982;
	selp.f32 	%f149, %f278, %f276, %p58;
	min.s32 	%r439, %r984, %r982;
	setp.lt.s32 	%p59, %r996, %r986;
	selp.f32 	%f150, %f280, %f290, %p59;
	max.s32 	%r440, %r996, %r986;
	selp.f32 	%f151, %f290, %f280, %p59;
	min.s32 	%r441, %r996, %r986;
	setp.lt.s32 	%p60, %r437, %r434;
	selp.f32 	%f152, %f144, %f147, %p60;
	max.s32 	%r442, %r437, %r434;
	selp.f32 	%f153, %f147, %f144, %p60;
	min.s32 	%r443, %r437, %r434;
	setp.lt.s32 	%p61, %r439, %r436;
	selp.f32 	%f154, %f146, %f149, %p61;
	max.s32 	%r444, %r439, %r436;
	selp.f32 	%f155, %f149, %f146, %p61;
	min.s32 	%r445, %r439, %r436;
	setp.lt.s32 	%p62, %r441, %r438;
	selp.f32 	%f156, %f148, %f151, %p62;
	max.s32 	%r446, %r441, %r438;
	selp.f32 	%f157, %f151, %f148, %p62;
	min.s32 	%r447, %r441, %r438;
	setp.lt.s32 	%p63, %r437, %r435;
	selp.f32 	%f158, %f145, %f153, %p63;
	selp.b32 	%r448, %r435, %r443, %p63;
	selp.f32 	%f159, %f153, %f145, %p63;
	selp.b32 	%r449, %r443, %r435, %p63;
	setp.lt.s32 	%p64, %r445, %r442;
	selp.f32 	%f160, %f152, %f155, %p64;
	max.s32 	%r450, %r445, %r442;
	selp.f32 	%f161, %f155, %f152, %p64;
	min.s32 	%r451, %r445, %r442;
	setp.lt.s32 	%p65, %r447, %r444;
	selp.f32 	%f162, %f154, %f157, %p65;
	max.s32 	%r452, %r447, %r444;
	selp.f32 	%f163, %f157, %f154, %p65;
	min.s32 	%r453, %r447, %r444;
	setp.gt.s32 	%p66, %r438, %r440;
	selp.f32 	%f164, %f156, %f150, %p66;
	selp.b32 	%r454, %r446, %r440, %p66;
	selp.f32 	%f165, %f150, %f156, %p66;
	selp.b32 	%r455, %r440, %r446, %p66;
	setp.lt.s32 	%p67, %r451, %r448;
	selp.f32 	%f166, %f158, %f161, %p67;
	max.s32 	%r456, %r451, %r448;
	selp.f32 	%f167, %f161, %f158, %p67;
	min.s32 	%r457, %r451, %r448;
	setp.lt.s32 	%p68, %r453, %r450;
	selp.f32 	%f168, %f160, %f163, %p68;
	max.s32 	%r458, %r453, %r450;
	selp.f32 	%f169, %f163, %f160, %p68;
	min.s32 	%r459, %r453, %r450;
	setp.lt.s32 	%p69, %r455, %r452;
	selp.f32 	%f170, %f162, %f165, %p69;
	max.s32 	%r460, %r455, %r452;
	selp.f32 	%f171, %f165, %f162, %p69;
	min.s32 	%r461, %r455, %r452;
	setp.lt.s32 	%p70, %r457, %r449;
	selp.f32 	%f172, %f159, %f167, %p70;
	max.s32 	%r462, %r457, %r449;
	selp.f32 	%f173, %f167, %f159, %p70;
	min.s32 	%r463, %r457, %r449;
	setp.lt.s32 	%p71, %r459, %r456;
	selp.f32 	%f174, %f166, %f169, %p71;
	max.s32 	%r464, %r459, %r456;
	selp.f32 	%f175, %f169, %f166, %p71;
	min.s32 	%r465, %r459, %r456;
	setp.lt.s32 	%p72, %r461, %r458;
	selp.f32 	%f176, %f168, %f171, %p72;
	max.s32 	%r466, %r461, %r458;
	selp.f32 	%f177, %f171, %f168, %p72;
	min.s32 	%r467, %r461, %r458;
	setp.lt.s32 	%p73, %r454, %r460;
	selp.f32 	%f178, %f170, %f164, %p73;
	max.s32 	%r468, %r454, %r460;
	selp.f32 	%f179, %f164, %f170, %p73;
	min.s32 	%r469, %r454, %r460;
	setp.lt.s32 	%p74, %r465, %r462;
	selp.f32 	%f180, %f172, %f175, %p74;
	max.s32 	%r470, %r465, %r462;
	selp.f32 	%f181, %f175, %f172, %p74;
	min.s32 	%r471, %r465, %r462;
	setp.lt.s32 	%p75, %r467, %r464;
	selp.f32 	%f182, %f174, %f177, %p75;
	max.s32 	%r472, %r467, %r464;
	selp.f32 	%f183, %f177, %f174, %p75;
	min.s32 	%r473, %r467, %r464;
	setp.lt.s32 	%p76, %r469, %r466;
	selp.f32 	%f184, %f176, %f179, %p76;
	max.s32 	%r474, %r469, %r466;
	selp.f32 	%f185, %f179, %f176, %p76;
	min.s32 	%r475, %r469, %r466;
	setp.lt.s32 	%p77, %r465, %r463;
	selp.f32 	%f186, %f173, %f181, %p77;
	selp.b32 	%r476, %r463, %r471, %p77;
	selp.f32 	%f297, %f181, %f173, %p77;
	selp.b32 	%r1003, %r471, %r463, %p77;
	setp.lt.s32 	%p78, %r473, %r470;
	selp.f32 	%f187, %f180, %f183, %p78;
	max.s32 	%r477, %r473, %r470;
	selp.f32 	%f188, %f183, %f180, %p78;
	min.s32 	%r478, %r473, %r470;
	setp.lt.s32 	%p79, %r475, %r472;
	selp.f32 	%f189, %f182, %f185, %p79;
	max.s32 	%r479, %r475, %r472;
	selp.f32 	%f190, %f185, %f182, %p79;
	min.s32 	%r480, %r475, %r472;
	setp.gt.s32 	%p80, %r466, %r468;
	selp.f32 	%f290, %f184, %f178, %p80;
	selp.b32 	%r996, %r474, %r468, %p80;
	selp.f32 	%f191, %f178, %f184, %p80;
	selp.b32 	%r481, %r468, %r474, %p80;
	setp.lt.s32 	%p81, %r478, %r476;
	selp.f32 	%f272, %f186, %f188, %p81;
	max.s32 	%r978, %r478, %r476;
	selp.f32 	%f288, %f188, %f186, %p81;
	min.s32 	%r994, %r478, %r476;
	setp.lt.s32 	%p82, %r480, %r477;
	selp.f32 	%f276, %f187, %f190, %p82;
	max.s32 	%r982, %r480, %r477;
	selp.f32 	%f274, %f190, %f187, %p82;
	min.s32 	%r980, %r480, %r477;
	setp.lt.s32 	%p83, %r481, %r479;
	selp.f32 	%f280, %f189, %f191, %p83;
	max.s32 	%r986, %r481, %r479;
	selp.f32 	%f278, %f191, %f189, %p83;
	min.s32 	%r984, %r481, %r479;
$L__BB7_76:
	mov.b32 	%r1004, 2;
$L__BB7_77:
	bar.sync 	0;
	add.s32 	%r483, %r1004, -1;
	mov.b32 	%r484, %f297;
	mov.b32 	%r485, %f288;
	shl.b32 	%r486, %r107, 6;
	mov.u32 	%r487, _ZZN3cub18CUB_300001_SM_10006detail10merge_sort30DeviceMergeSortBlockSortKernelINS2_10policy_hubIN6thrust24THRUST_300001_SM_1000_NS6detail15normal_iteratorINS6_10device_ptrI4TestEEEEE9Policy600ESC_PNS0_8NullTypeESC_SG_mN4cuda3std3__44lessISA_EESA_SF_EEvbT0_T1_T2_T3_T4_PT6_PT7_T5_NS1_7vsmem_tEE19static_temp_storage;
	add.s32 	%r488, %r487, %r486;
	st.shared.v4.u32 	[%r488], {%r1003, %r484, %r994, %r485};
	mov.b32 	%r489, %f272;
	mov.b32 	%r490, %f274;
	st.shared.v4.u32 	[%r488+16], {%r978, %r489, %r980, %r490};
	mov.b32 	%r491, %f276;
	mov.b32 	%r492, %f278;
	st.shared.v4.u32 	[%r488+32], {%r982, %r491, %r984, %r492};
	mov.b32 	%r493, %f280;
	mov.b32 	%r494, %f290;
	st.shared.v4.u32 	[%r488+48], {%r986, %r493, %r996, %r494};
	bar.sync 	0;
	neg.s32 	%r495, %r1004;
	and.b32  	%r496, %r107, %r495;
	shl.b32 	%r497, %r496, 3;
	shl.b32 	%r498, %r1004, 2;
	and.b32  	%r499, %r483, %r107;
	shl.b32 	%r500, %r499, 3;
	min.s32 	%r217, %r500, %r106;
	min.s32 	%r218, %r497, %r106;
	add.s32 	%r501, %r218, %r498;
	min.s32 	%r219, %r501, %r106;
	add.s32 	%r502, %r219, %r498;
	min.s32 	%r220, %r502, %r106;
	sub.s32 	%r503, %r219, %r218;
	sub.s32 	%r504, %r220, %r219;
	setp.lt.s32 	%p84, %r217, %r504;
	sub.s32 	%r505, %r217, %r504;
	selp.b32 	%r1007, 0, %r505, %p84;
	min.s32 	%r1005, %r503, %r217;
	setp.ge.s32 	%p85, %r1007, %r1005;
	@%p85 bra 	$L__BB7_80;
	add.s32 	%r223, %r219, %r217;
$L__BB7_79:
	sub.s32 	%r506, %r1005, %r1007;
	shr.u32 	%r507, %r506, 31;
	add.s32 	%r508, %r506, %r507;
	shr.s32 	%r509, %r508, 1;
	add.s32 	%r510, %r509, %r1007;
	add.s32 	%r511, %r510, %r218;
	shl.b32 	%r512, %r511, 3;
	add.s32 	%r514, %r487, %r512;
	ld.shared.u32 	%r515, [%r514];
	not.b32 	%r516, %r510;
	add.s32 	%r517, %r223, %r516;
	shl.b32 	%r518, %r517, 3;
	add.s32 	%r519, %r487, %r518;
	ld.shared.u32 	%r520, [%r519];
	setp.lt.s32 	%p86, %r520, %r515;
	add.s32 	%r521, %r510, 1;
	selp.b32 	%r1007, %r1007, %r521, %p86;
	selp.b32 	%r1005, %r510, %r1005, %p86;
	setp.lt.s32 	%p87, %r1007, %r1005;
	@%p87 bra 	$L__BB7_79;
$L__BB7_80:
	add.s32 	%r229, %r1007, %r218;
	add.s32 	%r522, %r219, %r217;
	sub.s32 	%r230, %r522, %r1007;
	shl.b32 	%r523, %r229, 3;
	add.s32 	%r231, %r487, %r523;
	ld.shared.v2.u32 	{%r1011, %r525}, [%r231];
	mov.b32 	%f301, %r525;
	shl.b32 	%r526, %r230, 3;
	add.s32 	%r233, %r487, %r526;
	ld.shared.v2.u32 	{%r1008, %r527}, [%r233];
	mov.b32 	%f298, %r527;
	setp.ge.s32 	%p89, %r230, %r220;
	mov.pred 	%p228, 0;
	@%p89 bra 	$L__BB7_82;
	setp.ge.s32 	%p90, %r229, %r219;
	setp.lt.s32 	%p91, %r1008, %r1011;
	or.pred  	%p228, %p90, %p91;
$L__BB7_82:
	selp.f32 	%f297, %f298, %f301, %p228;
	selp.b32 	%r1003, %r1008, %r1011, %p228;
	selp.u32 	%r528, 1, 0, %p228;
	add.s32 	%r236, %r230, %r528;
	not.pred 	%p92, %p228;
	selp.u32 	%r529, 1, 0, %p92;
	add.s32 	%r237, %r229, %r529;
	@%p92 bra 	$L__BB7_84;
	ld.shared.v2.u32 	{%r1008, %r531}, [%r233+8];
	mov.b32 	%f298, %r531;
	bra.uni 	$L__BB7_85;
$L__BB7_84:
	ld.shared.v2.u32 	{%r1011, %r530}, [%r231+8];
	mov.b32 	%f301, %r530;
$L__BB7_85:
	setp.ge.s32 	%p94, %r236, %r220;
	mov.pred 	%p229, 0;
	@%p94 bra 	$L__BB7_87;
	setp.ge.s32 	%p95, %r237, %r219;
	setp.lt.s32 	%p96, %r1008, %r1011;
	or.pred  	%p229, %p95, %p96;
$L__BB7_87:
	selp.f32 	%f288, %f298, %f301, %p229;
	selp.b32 	%r994, %r1008, %r1011, %p229;
	selp.u32 	%r532, 1, 0, %p229;
	add.s32 	%r243, %r236, %r532;
	not.pred 	%p97, %p229;
	selp.u32 	%r533, 1, 0, %p97;
	add.s32 	%r244, %r237, %r533;
	@%p229 bra 	$L__BB7_89;
	shl.b32 	%r534, %r244, 3;
	add.s32 	%r536, %r487, %r534;
	ld.shared.v2.u32 	{%r1011, %r537}, [%r536];
	mov.b32 	%f301, %r537;
	bra.uni 	$L__BB7_90;
$L__BB7_89:
	shl.b32 	%r538, %r243, 3;
	add.s32 	%r540, %r487, %r538;
	ld.shared.v2.u32 	{%r1008, %r541}, [%r540];
	mov.b32 	%f298, %r541;
$L__BB7_90:
	setp.ge.s32 	%p99, %r243, %r220;
	mov.pred 	%p230, 0;
	@%p99 bra 	$L__BB7_92;
	setp.ge.s32 	%p100, %r244, %r219;
	setp.lt.s32 	%p101, %r1008, %r1011;
	or.pred  	%p230, %p100, %p101;
$L__BB7_92:
	selp.f32 	%f272, %f298, %f301, %p230;
	selp.b32 	%r978, %r1008, %r1011, %p230;
	selp.u32 	%r542, 1, 0, %p230;
	add.s32 	%r250, %r243, %r542;
	not.pred 	%p102, %p230;
	selp.u32 	%r543, 1, 0, %p102;
	add.s32 	%r251, %r244, %r543;
	@%p230 bra 	$L__BB7_94;
	shl.b32 	%r544, %r251, 3;
	mov.u32 	%r545, _ZZN3cub18CUB_300001_SM_10006detail10merge_sort30DeviceMergeSortBlockSortKernelINS2_10policy_hubIN6thrust24THRUST_300001_SM_1000_NS6detail15normal_iteratorINS6_10device_ptrI4TestEEEEE9Policy600ESC_PNS0_8NullTypeESC_SG_mN4cuda3std3__44lessISA_EESA_SF_EEvbT0_T1_T2_T3_T4_PT6_PT7_T5_NS1_7vsmem_tEE19static_temp_storage;
	add.s32 	%r546, %r545, %r544;
	ld.shared.v2.u32 	{%r1011, %r547}, [%r546];
	mov.b32 	%f301, %r547;
	bra.uni 	$L__BB7_95;
$L__BB7_94:
	shl.b32 	%r548, %r250, 3;
	mov.u32 	%r549, _ZZN3cub18CUB_300001_SM_10006detail10merge_sort30DeviceMergeSortBlockSortKernelINS2_10policy_hubIN6thrust24THRUST_300001_SM_1000_NS6detail15normal_iteratorINS6_10device_ptrI4TestEEEEE9Policy600ESC_PNS0_8NullTypeESC_SG_mN4cuda3std3__44lessISA_EESA_SF_EEvbT0_T1_T2_T3_T4_PT6_PT7_T5_NS1_7vsmem_tEE19static_temp_storage;
	add.s32 	%r550, %r549, %r548;
	ld.shared.v2.u32 	{%r1008, %r551}, [%r550];
	mov.b32 	%f298, %r551;
$L__BB7_95:
	setp.ge.s32 	%p104, %r250, %r220;
	mov.pred 	%p231, 0;
	@%p104 bra 	$L__BB7_97;
	setp.ge.s32 	%p105, %r251, %r219;
	setp.lt.s32 	%p106, %r1008, %r1011;
	or.pred  	%p231, %p105, %p106;
$L__BB7_97:
	selp.f32 	%f274, %f298, %f301, %p231;
	selp.b32 	%r980, %r1008, %r1011, %p231;
	selp.u32 	%r552, 1, 0, %p231;
	add.s32 	%r257, %r250, %r552;
	not.pred 	%p107, %p231;
	selp.u32 	%r553, 1, 0, %p107;
	add.s32 	%r258, %r251, %r553;
	@%p231 bra 	$L__BB7_99;
	shl.b32 	%r554, %r258, 3;
	mov.u32 	%r555, _ZZN3cub18CUB_300001_SM_10006detail10merge_sort30DeviceMergeSortBlockSortKernelINS2_10policy_hubIN6thrust24THRUST_300001_SM_1000_NS6detail15normal_iteratorINS6_10device_ptrI4TestEEEEE9Policy600ESC_PNS0_8NullTypeESC_SG_mN4cuda3std3__44lessISA_EESA_SF_EEvbT0_T1_T2_T3_T4_PT6_PT7_T5_NS1_7vsmem_tEE19static_temp_storage;
	add.s32 	%r556, %r555, %r554;
	ld.shared.v2.u32 	{%r1011, %r557}, [%r556];
	mov.b32 	%f301, %r557;
	bra.uni 	$L__BB7_100;
$L__BB7_99:
	shl.b32 	%r558, %r257, 3;
	mov.u32 	%r559, _ZZN3cub18CUB_300001_SM_10006detail10merge_sort30DeviceMergeSortBlockSortKernelINS2_10policy_hubIN6thrust24THRUST_300001_SM_1000_NS6detail15normal_iteratorINS6_10device_ptrI4TestEEEEE9Policy600ESC_PNS0_8NullTypeESC_SG_mN4cuda3std3__44lessISA_EESA_SF_EEvbT0_T1_T2_T3_T4_PT6_PT7_T5_NS1_7vsmem_tEE19static_temp_storage;
	add.s32 	%r560, %r559, %r558;
	ld.shared.v2.u32 	{%r1008, %r561}, [%r560];
	mov.b32 	%f298, %r561;
$L__BB7_100:
	setp.ge.s32 	%p109, %r257, %r220;
	mov.pred 	%p232, 0;
	@%p109 bra 	$L__BB7_102;
	setp.ge.s32 	%p110, %r258, %r219;
	setp.lt.s32 	%p111, %r1008, %r1011;
	or.pred  	%p232, %p110, %p111;
$L__BB7_102:
	selp.f32 	%f276, %f298, %f301, %p232;
	selp.b32 	%r982, %r1008, %r1011, %p232;
	selp.u32 	%r562, 1, 0, %p232;
	add.s32 	%r264, %r257, %r562;
	not.pred 	%p112, %p232;
	selp.u32 	%r563, 1, 0, %p112;
	add.s32 	%r265, %r258, %r563;
	@%p232 bra 	$L__BB7_104;
	shl.b32 	%r564, %r265, 3;
	mov.u32 	%r565, _ZZN3cub18CUB_300001_SM_10006detail10merge_sort30DeviceMergeSortBlockSortKernelINS2_10policy_hubIN6thrust24THRUST_300001_SM_1000_NS6detail15normal_iteratorINS6_10device_ptrI4TestEEEEE9Policy600ESC_PNS0_8NullTypeESC_SG_mN4cuda3std3__44lessISA_EESA_SF_EEvbT0_T1_T2_T3_T4_PT6_PT7_T5_NS1_7vsmem_tEE19static_temp_storage;
	add.s32 	%r566, %r565, %r564;
	ld.shared.v2.u32 	{%r1011, %r567}, [%r566];
	mov.b32 	%f301, %r567;
	bra.uni 	$L__BB7_105;
$L__BB7_104:
	shl.b32 	%r568, %r264, 3;
	mov.u32 	%r569, _ZZN3cub18CUB_300001_SM_10006detail10merge_sort30DeviceMergeSortBlockSortKernelINS2_10policy_hubIN6thrust24THRUST_300001_SM_1000_NS6detail15normal_iteratorINS6_10device_ptrI4TestEEEEE9Policy600ESC_PNS0_8NullTypeESC_SG_mN4cuda3std3__44lessISA_EESA_SF_EEvbT0_T1_T2_T3_T4_PT6_PT7_T5_NS1_7vsmem_tEE19static_temp_storage;
	add.s32 	%r570, %r569, %r568;
	ld.shared.v2.u32 	{%r1008, %r571}, [%r570];
	mov.b32 	%f298, %r571;
$L__BB7_105:
	setp.ge.s32 	%p114, %r264, %r220;
	mov.pred 	%p233, 0;
	@%p114 bra 	$L__BB7_107;
	setp.ge.s32 	%p115, %r265, %r219;
	setp.lt.s32 	%p116, %r1008, %r1011;
	or.pred  	%p233, %p115, %p116;
$L__BB7_107:
	selp.f32 	%f278, %f298, %f301, %p233;
	selp.b32 	%r984, %r1008, %r1011, %p233;
	selp.u32 	%r572, 1, 0, %p233;
	add.s32 	%r271, %r264, %r572;
	not.pred 	%p117, %p233;
	selp.u32 	%r573, 1, 0, %p117;
	add.s32 	%r272, %r265, %r573;
	@%p233 bra 	$L__BB7_109;
	shl.b32 	%r574, %r272, 3;
	mov.u32 	%r575, _ZZN3cub18CUB_300001_SM_10006detail10merge_sort30DeviceMergeSortBlockSortKernelINS2_10policy_hubIN6thrust24THRUST_300001_SM_1000_NS6detail15normal_iteratorINS6_10device_ptrI4TestEEEEE9Policy600ESC_PNS0_8NullTypeESC_SG_mN4cuda3std3__44lessISA_EESA_SF_EEvbT0_T1_T2_T3_T4_PT6_PT7_T5_NS1_7vsmem_tEE19static_temp_storage;
	add.s32 	%r576, %r575, %r574;
	ld.shared.v2.u32 	{%r1011, %r577}, [%r576];
	mov.b32 	%f301, %r577;
	bra.uni 	$L__BB7_110;
$L__BB7_109:
	shl.b32 	%r578, %r271, 3;
	mov.u32 	%r579, _ZZN3cub18CUB_300001_SM_10006detail10merge_sort30DeviceMergeSortBlockSortKernelINS2_10policy_hubIN6thrust24THRUST_300001_SM_1000_NS6detail15normal_iteratorINS6_10device_ptrI4TestEEEEE9Policy600ESC_PNS0_8NullTypeESC_SG_mN4cuda3std3__44lessISA_EESA_SF_EEvbT0_T1_T2_T3_T4_PT6_PT7_T5_NS1_7vsmem_tEE19static_temp_storage;
	add.s32 	%r580, %r579, %r578;
	ld.shared.v2.u32 	{%r1008, %r581}, [%r580];
	mov.b32 	%f298, %r581;
$L__BB7_110:
	setp.ge.s32 	%p119, %r271, %r220;
	mov.pred 	%p234, 0;
	@%p119 bra 	$L__BB7_112;
	setp.ge.s32 	%p120, %r272, %r219;
	setp.lt.s32 	%p121, %r1008, %r1011;
	or.pred  	%p234, %p120, %p121;
$L__BB7_112:
	selp.f32 	%f280, %f298, %f301, %p234;
	selp.b32 	%r986, %r1008, %r1011, %p234;
	selp.u32 	%r582, 1, 0, %p234;
	add.s32 	%r278, %r271, %r582;
	not.pred 	%p122, %p234;
	selp.u32 	%r583, 1, 0, %p122;
	add.s32 	%r279, %r272, %r583;
	@%p234 bra 	$L__BB7_114;
	shl.b32 	%r584, %r279, 3;
	mov.u32 	%r585, _ZZN3cub18CUB_300001_SM_10006detail10merge_sort30DeviceMergeSortBlockSortKernelINS2_10policy_hubIN6thrust24THRUST_300001_SM_1000_NS6detail15normal_iteratorINS6_10device_ptrI4TestEEEEE9Policy600ESC_PNS0_8NullTypeESC_SG_mN4cuda3std3__44lessISA_EESA_SF_EEvbT0_T1_T2_T3_T4_PT6_PT7_T5_NS1_7vsmem_tEE19static_temp_storage;
	add.s32 	%r586, %r585, %r584;
	ld.shared.v2.u32 	{%r1011, %r587}, [%r586];
	mov.b32 	%f301, %r587;
	bra.uni 	$L__BB7_115;
$L__BB7_114:
	shl.b32 	%r588, %r278, 3;
	mov.u32 	%r589, _ZZN3cub18CUB_300001_SM_10006detail10merge_sort30DeviceMergeSortBlockSortKernelINS2_10policy_hubIN6thrust24THRUST_300001_SM_1000_NS6detail15normal_iteratorINS6_10device_ptrI4TestEEEEE9Policy600ESC_PNS0_8NullTypeESC_SG_mN4cuda3std3__44lessISA_EESA_SF_EEvbT0_T1_T2_T3_T4_PT6_PT7_T5_NS1_7vsmem_tEE19static_temp_storage;
	add.s32 	%r590, %r589, %r588;
	ld.shared.v2.u32 	{%r1008, %r591}, [%r590];
	mov.b32 	%f298, %r591;
$L__BB7_115:
	setp.ge.s32 	%p124, %r278, %r220;
	mov.pred 	%p235, 0;
	@%p124 bra 	$L__BB7_117;
	setp.ge.s32 	%p125, %r279, %r219;
	setp.lt.s32 	%p126, %r1008, %r1011;
	or.pred  	%p235, %p125, %p126;
$L__BB7_117:
	selp.f32 	%f290, %f298, %f301, %p235;
	selp.b32 	%r996, %r1008, %r1011, %p235;
	shl.b32 	%r285, %r1004, 1;
	setp.lt.u32 	%p127, %r1004, 129;
	mov.u32 	%r1004, %r285;
	@%p127 bra 	$L__BB7_77;
	ld.param.s8 	%rs2, [_ZN3cub18CUB_300001_SM_10006detail10merge_sort30DeviceMergeSortBlockSortKernelINS2_10policy_hubIN6thrust24THRUST_300001_SM_1000_NS6detail15normal_iteratorINS6_10device_ptrI4TestEEEEE9Policy600ESC_PNS0_8NullTypeESC_SG_mN4cuda3std3__44lessISA_EESA_SF_EEvbT0_T1_T2_T3_T4_PT6_PT7_T5_NS1_7vsmem_tE_param_0];
	add.s32 	%r286, %r110, 192;
	add.s32 	%r287, %r110, 160;
	add.s32 	%r288, %r110, 64;
	add.s32 	%r289, %r110, 128;
	bar.sync 	0;
	setp.eq.s16 	%p128, %rs2, 0;
	@%p128 bra 	$L__BB7_137;
	mov.b32 	%r592, %f297;
	st.shared.v2.u32 	[%r154], {%r1003, %r592};
	mov.b32 	%r593, %f288;
	st.shared.v2.u32 	[%r156+8], {%r994, %r593};
	mov.b32 	%r594, %f272;
	st.shared.v2.u32 	[%r159+16], {%r978, %r594};
	mov.b32 	%r595, %f274;
	st.shared.v2.u32 	[%r161+24], {%r980, %r595};
	mov.b32 	%r596, %f276;
	st.shared.v2.u32 	[%r163+32], {%r982, %r596};
	mov.b32 	%r597, %f278;
	st.shared.v2.u32 	[%r165+40], {%r984, %r597};
	mov.b32 	%r598, %f280;
	st.shared.v2.u32 	[%r167+48], {%r986, %r598};
	mov.b32 	%r599, %f290;
	st.shared.v2.u32 	[%r169+56], {%r996, %r599};
	bar.warp.sync 	-1;
	ld.shared.v2.u32 	{%r292, %r291}, [%r146];
	ld.shared.v2.u32 	{%r295, %r294}, [%r147+256];
	ld.shared.v2.u32 	{%r298, %r297}, [%r148+512];
	ld.shared.v2.u32 	{%r301, %r300}, [%r149+768];
	ld.shared.v2.u32 	{%r304, %r303}, [%r150+1024];
	ld.shared.v2.u32 	{%r307, %r306}, [%r151+1280];
	ld.shared.v2.u32 	{%r310, %r309}, [%r152+1536];
	ld.shared.v2.u32 	{%r313, %r312}, [%r153+1792];
	setp.eq.s32 	%p129, %r107, 0;
	@%p129 bra 	$L__BB7_120;
	bra.uni 	$L__BB7_121;
$L__BB7_120:
	st.volatile.shared.u32 	[_ZZN3cub18CUB_300001_SM_10006detail10merge_sort30DeviceMergeSortBlockSortKernelINS2_10policy_hubIN6thrust24THRUST_300001_SM_1000_NS6detail15normal_iteratorINS6_10device_ptrI4TestEEEEE9Policy600ESC_PNS0_8NullTypeESC_SG_mN4cuda3std3__44lessISA_EESA_SF_EEvbT0_T1_T2_T3_T4_PT6_PT7_T5_NS1_7vsmem_tEE19static_temp_storage+16896], %r106;
$L__BB7_121:
	bar.sync 	0;
	ld.volatile.shared.u32 	%r338, [_ZZN3cub18CUB_300001_SM_10006detail10merge_sort30DeviceMergeSortBlockSortKernelINS2_10policy_hubIN6thrust24THRUST_300001_SM_1000_NS6detail15normal_iteratorINS6_10device_ptrI4TestEEEEE9Policy600ESC_PNS0_8NullTypeESC_SG_mN4cuda3std3__44lessISA_EESA_SF_EEvbT0_T1_T2_T3_T4_PT6_PT7_T5_NS1_7vsmem_tEE19static_temp_storage+16896];
	mov.u32 	%r600, %tid.x;
	shl.b32 	%r601, %r600, 3;
	and.b32  	%r602, %r601, 7936;
	cvt.u64.u32 	%rd18, %r602;
	and.b32  	%r603, %r600, 31;
	cvt.u64.u32 	%rd19, %r603;
	mov.u32 	%r604, %ctaid.x;
	mul.wide.u32 	%rd20, %r604, 2048;
	or.b64  	%rd21, %rd20, %rd19;
	add.s64 	%rd22, %rd21, %rd18;
	setp.ge.s32 	%p130, %r110, %r338;
	shl.b64 	%rd23, %rd22, 3;
	add.s64 	%rd6, %rd2, %rd23;
	@%p130 bra 	$L__BB7_123;
	st.global.u32 	[%rd6], %r292;
	st.global.u32 	[%rd6+4], %r291;
$L__BB7_123:
	setp.ge.s32 	%p131, %r115, %r338;
	@%p131 bra 	$L__BB7_125;
	st.global.u32 	[%rd6+256], %r295;
	st.global.u32 	[%rd6+260], %r294;
$L__BB7_125:
	setp.ge.s32 	%p132, %r288, %r338;
	@%p132 bra 	$L__BB7_127;
	st.global.u32 	[%rd6+512], %r298;
	st.global.u32 	[%rd6+516], %r297;
$L__BB7_127:
	setp.ge.s32 	%p133, %r124, %r338;
	@%p133 bra 	$L__BB7_129;
	st.global.u32 	[%rd6+768], %r301;
	st.global.u32 	[%rd6+772], %r300;
$L__BB7_129:
	setp.ge.s32 	%p134, %r289, %r338;
	@%p134 bra 	$L__BB7_131;
	st.global.u32 	[%rd6+1024], %r304;
	st.global.u32 	[%rd6+1028], %r303;
$L__BB7_131:
	setp.ge.s32 	%p135, %r287, %r338;
	@%p135 bra 	$L__BB7_133;
	st.global.u32 	[%rd6+1280], %r307;
	st.global.u32 	[%rd6+1284], %r306;
$L__BB7_133:
	setp.ge.s32 	%p136, %r286, %r338;
	@%p136 bra 	$L__BB7_135;
	st.global.u32 	[%rd6+1536], %r310;
	st.global.u32 	[%rd6+1540], %r309;
$L__BB7_135:
	or.b32  	%r609, %r602, %r603;
	or.b32  	%r610, %r609, 224;
	setp.ge.s32 	%p137, %r610, %r338;
	@%p137 bra 	$L__BB7_155;
	st.global.u32 	[%rd6+1792], %r313;
	st.global.u32 	[%rd6+1796], %r312;
	bra.uni 	$L__BB7_155;
$L__BB7_137:
	mov.b32 	%r611, %f297;
	st.shared.v2.u32 	[%r154], {%r1003, %r611};
	mov.b32 	%r612, %f288;
	st.shared.v2.u32 	[%r156+8], {%r994, %r612};
	mov.b32 	%r613, %f272;
	st.shared.v2.u32 	[%r159+16], {%r978, %r613};
	mov.b32 	%r614, %f274;
	st.shared.v2.u32 	[%r161+24], {%r980, %r614};
	mov.b32 	%r615, %f276;
	st.shared.v2.u32 	[%r163+32], {%r982, %r615};
	mov.b32 	%r616, %f278;
	st.shared.v2.u32 	[%r165+40], {%r984, %r616};
	mov.b32 	%r617, %f280;
	st.shared.v2.u32 	[%r167+48], {%r986, %r617};
	mov.b32 	%r618, %f290;
	st.shared.v2.u32 	[%r169+56], {%r996, %r618};
	bar.warp.sync 	-1;
	ld.shared.v2.u32 	{%r316, %r315}, [%r146];
	ld.shared.v2.u32 	{%r319, %r318}, [%r147+256];
	ld.shared.v2.u32 	{%r322, %r321}, [%r148+512];
	ld.shared.v2.u32 	{%r325, %r324}, [%r149+768];
	ld.shared.v2.u32 	{%r328, %r327}, [%r150+1024];
	ld.shared.v2.u32 	{%r331, %r330}, [%r151+1280];
	ld.shared.v2.u32 	{%r334, %r333}, [%r152+1536];
	ld.shared.v2.u32 	{%r337, %r336}, [%r153+1792];
	setp.eq.s32 	%p138, %r107, 0;
	@%p138 bra 	$L__BB7_138;
	bra.uni 	$L__BB7_139;
$L__BB7_138:
	st.volatile.shared.u32 	[_ZZN3cub18CUB_300001_SM_10006detail10merge_sort30DeviceMergeSortBlockSortKernelINS2_10policy_hubIN6thrust24THRUST_300001_SM_1000_NS6detail15normal_iteratorINS6_10device_ptrI4TestEEEEE9Policy600ESC_PNS0_8NullTypeESC_SG_mN4cuda3std3__44lessISA_EESA_SF_EEvbT0_T1_T2_T3_T4_PT6_PT7_T5_NS1_7vsmem_tEE19static_temp_storage+16896], %r106;
$L__BB7_139:
	ld.param.u64 	%rd43, [_ZN3cub18CUB_300001_SM_10006detail10merge_sort30DeviceMergeSortBlockSortKernelINS2_10policy_hubIN6thrust24THRUST_300001_SM_1000_NS6detail15normal_iteratorINS6_10device_ptrI4TestEEEEE9Policy600ESC_PNS0_8NullTypeESC_SG_mN4cuda3std3__44lessISA_EESA_SF_EEvbT0_T1_T2_T3_T4_PT6_PT7_T5_NS1_7vsmem_tE_param_6];
	bar.sync 	0;
	ld.volatile.shared.u32 	%r339, [_ZZN3cub18CUB_300001_SM_10006detail10merge_sort30DeviceMergeSortBlockSortKernelINS2_10policy_hubIN6thrust24THRUST_300001_SM_1000_NS6detail15normal_iteratorINS6_10device_ptrI4TestEEEEE9Policy600ESC_PNS0_8NullTypeESC_SG_mN4cuda3std3__44lessISA_EESA_SF_EEvbT0_T1_T2_T3_T4_PT6_PT7_T5_NS1_7vsmem_tEE19static_temp_storage+16896];
	setp.ge.s32 	%p139, %r110, %r339;
	cvt.u64.u32 	%rd24, %r110;
	mov.u32 	%r619, %ctaid.x;
	mul.wide.u32 	%rd25, %r619, 2048;
	add.s64 	%rd26, %rd25, %rd24;
	cvta.to.global.u64 	%rd27, %rd43;
	shl.b64 	%rd28, %rd26, 3;
	add.s64 	%rd7, %rd27, %rd28;
	@%p139 bra 	$L__BB7_141;
	st.global.u32 	[%rd7], %r316;
	st.global.u32 	[%rd7+4], %r315;
$L__BB7_141:
	setp.ge.s32 	%p140, %r115, %r339;
	@%p140 bra 	$L__BB7_143;
	st.global.u32 	[%rd7+256], %r319;
	st.global.u32 	[%rd7+260], %r318;
$L__BB7_143:
	setp.ge.s32 	%p141, %r288, %r339;
	@%p141 bra 	$L__BB7_145;
	st.global.u32 	[%rd7+512], %r322;
	st.global.u32 	[%rd7+516], %r321;
$L__BB7_145:
	setp.ge.s32 	%p142, %r124, %r339;
	@%p142 bra 	$L__BB7_147;
	st.global.u32 	[%rd7+768], %r325;
	st.global.u32 	[%rd7+772], %r324;
$L__BB7_147:
	setp.ge.s32 	%p143, %r289, %r339;
	@%p143 bra 	$L__BB7_149;
	st.global.u32 	[%rd7+1024], %r328;
	st.global.u32 	[%rd7+1028], %r327;
$L__BB7_149:
	setp.ge.s32 	%p144, %r287, %r339;
	@%p144 bra 	$L__BB7_151;
	st.global.u32 	[%rd7+1280], %r331;
	st.global.u32 	[%rd7+1284], %r330;
$L__BB7_151:
	setp.ge.s32 	%p145, %r286, %r339;
	@%p145 bra 	$L__BB7_153;
	st.global.u32 	[%rd7+1536], %r334;
	st.global.u32 	[%rd7+1540], %r333;
$L__BB7_153:
	mov.u32 	%r620, %tid.x;
	shl.b32 	%r621, %r620, 3;
	and.b32  	%r622, %r621, 7936;
	and.b32  	%r623, %r620, 31;
	or.b32  	%r624, %r622, %r623;
	or.b32  	%r625, %r624, 224;
	setp.ge.s32 	%p146, %r625, %r339;
	@%p146 bra 	$L__BB7_155;
	st.global.u32 	[%rd7+1792], %r337;
	st.global.u32 	[%rd7+1796], %r336;
$L__BB7_155:
	ret;

}
	// .globl	_ZN3cub18CUB_300001_SM_10006detail10merge_sort30DeviceMergeSortPartitionKernelIN6thrust24THRUST_300001_SM_1000_NS6detail15normal_iteratorINS5_10device_ptrI4TestEEEEmN4cuda3std3__44lessIS9_EES9_EEvbT_PT2_T0_SK_PSK_T1_SK_i
.visible .entry _ZN3cub18CUB_300001_SM_10006detail10merge_sort30DeviceMergeSortPartitionKernelIN6thrust24THRUST_300001_SM_1000_NS6detail15normal_iteratorINS5_10device_ptrI4TestEEEEmN4cuda3std3__44lessIS9_EES9_EEvbT_PT2_T0_SK_PSK_T1_SK_i(
	.param .u8 _ZN3cub18CUB_300001_SM_10006detail10merge_sort30DeviceMergeSortPartitionKernelIN6thrust24THRUST_300001_SM_1000_NS6detail15normal_iteratorINS5_10device_ptrI4TestEEEEmN4cuda3std3__44lessIS9_EES9_EEvbT_PT2_T0_SK_PSK_T1_SK_i_param_0,
	.param .align 8 .b8 _ZN3cub18CUB_300001_SM_10006detail10merge_sort30DeviceMergeSortPartitionKernelIN6thrust24THRUST_300001_SM_1000_NS6detail15normal_iteratorINS5_10device_ptrI4TestEEEEmN4cuda3std3__44lessIS9_EES9_EEvbT_PT2_T0_SK_PSK_T1_SK_i_param_1[8],
	.param .u64 .ptr .align 1 _ZN3cub18CUB_300001_SM_10006detail10merge_sort30DeviceMergeSortPartitionKernelIN6thrust24THRUST_300001_SM_1000_NS6detail15normal_iteratorINS5_10device_ptrI4TestEEEEmN4cuda3std3__44lessIS9_EES9_EEvbT_PT2_T0_SK_PSK_T1_SK_i_param_2,
	.param .u64 _ZN3cub18CUB_300001_SM_10006detail10merge_sort30DeviceMergeSortPartitionKernelIN6thrust24THRUST_300001_SM_1000_NS6detail15normal_iteratorINS5_10device_ptrI4TestEEEEmN4cuda3std3__44lessIS9_EES9_EEvbT_PT2_T0_SK_PSK_T1_SK_i_param_3,
	.param .u64 _ZN3cub18CUB_300001_SM_10006detail10merge_sort30DeviceMergeSortPartitionKernelIN6thrust24THRUST_300001_SM_1000_NS6detail15normal_iteratorINS5_10device_ptrI4TestEEEEmN4cuda3std3__44lessIS9_EES9_EEvbT_PT2_T0_SK_PSK_T1_SK_i_param_4,
	.param .u64 .ptr .align 1 _ZN3cub18CUB_300001_SM_10006detail10merge_sort30DeviceMergeSortPartitionKernelIN6thrust24THRUST_300001_SM_1000_NS6detail15normal_iteratorINS5_10device_ptrI4TestEEEEmN4cuda3std3__44lessIS9_EES9_EEvbT_PT2_T0_SK_PSK_T1_SK_i_param_5,
	.param .align 1 .b8 _ZN3cub18CUB_300001_SM_10006detail10merge_sort30DeviceMergeSortPartitionKernelIN6thrust24THRUST_300001_SM_1000_NS6detail15normal_iteratorINS5_10device_ptrI4TestEEEEmN4cuda3std3__44lessIS9_EES9_EEvbT_PT2_T0_SK_PSK_T1_SK_i_param_6[1],
	.param .u64 _ZN3cub18CUB_300001_SM_10006detail10merge_sort30DeviceMergeSortPartitionKernelIN6thrust24THRUST_300001_SM_1000_NS6detail15normal_iteratorINS5_10device_ptrI4TestEEEEmN4cuda3std3__44lessIS9_EES9_EEvbT_PT2_T0_SK_PSK_T1_SK_i_param_7,
	.param .u32 _ZN3cub18CUB_300001_SM_10006detail10merge_sort30DeviceMergeSortPartitionKernelIN6thrust24THRUST_300001_SM_1000_NS6detail15normal_iteratorINS5_10device_ptrI4TestEEEEmN4cuda3std3__44lessIS9_EES9_EEvbT_PT2_T0_SK_PSK_T1_SK_i_param_8
)
{
	.reg .pred 	%p<10>;
	.reg .b16 	%rs<2>;
	.reg .b32 	%r<10>;
	.reg .b64 	%rd<86>;

	ld.param.u64 	%rd27, [_ZN3cub18CUB_300001_SM_10006detail10merge_sort30DeviceMergeSortPartitionKernelIN6thrust24THRUST_300001_SM_1000_NS6detail15normal_iteratorINS5_10device_ptrI4TestEEEEmN4cuda3std3__44lessIS9_EES9_EEvbT_PT2_T0_SK_PSK_T1_SK_i_param_1];
	ld.param.s8 	%rs1, [_ZN3cub18CUB_300001_SM_10006detail10merge_sort30DeviceMergeSortPartitionKernelIN6thrust24THRUST_300001_SM_1000_NS6detail15normal_iteratorINS5_10device_ptrI4TestEEEEmN4cuda3std3__44lessIS9_EES9_EEvbT_PT2_T0_SK_PSK_T1_SK_i_param_0];
	ld.param.u64 	%rd28, [_ZN3cub18CUB_300001_SM_10006detail10merge_sort30DeviceMergeSortPartitionKernelIN6thrust24THRUST_300001_SM_1000_NS6detail15normal_iteratorINS5_10device_ptrI4TestEEEEmN4cuda3std3__44lessIS9_EES9_EEvbT_PT2_T0_SK_PSK_T1_SK_i_param_2];
	ld.param.u64 	%rd29, [_ZN3cub18CUB_300001_SM_10006detail10merge_sort30DeviceMergeSortPartitionKernelIN6thrust24THRUST_300001_SM_1000_NS6detail15normal_iteratorINS5_10device_ptrI4TestEEEEmN4cuda3std3__44lessIS9_EES9_EEvbT_PT2_T0_SK_PSK_T1_SK_i_param_3];
	ld.param.u64 	%rd30, [_ZN3cub18CUB_300001_SM_10006detail10merge_sort30DeviceMergeSortPartitionKernelIN6thrust24THRUST_300001_SM_1000_NS6detail15normal_iteratorINS5_10device_ptrI4TestEEEEmN4cuda3std3__44lessIS9_EES9_EEvbT_PT2_T0_SK_PSK_T1_SK_i_param_4];
	ld.param.u64 	%rd32, [_ZN3cub18CUB_300001_SM_10006detail10merge_sort30DeviceMergeSortPartitionKernelIN6thrust24THRUST_300001_SM_1000_NS6detail15normal_iteratorINS5_10device_ptrI4TestEEEEmN4cuda3std3__44lessIS9_EES9_EEvbT_PT2_T0_SK_PSK_T1_SK_i_param_5];
	ld.param.u64 	%rd31, [_ZN3cub18CUB_300001_SM_10006detail10merge_sort30DeviceMergeSortPartitionKernelIN6thrust24THRUST_300001_SM_1000_NS6detail15normal_iteratorINS5_10device_ptrI4TestEEEEmN4cuda3std3__44lessIS9_EES9_EEvbT_PT2_T0_SK_PSK_T1_SK_i_param_7];
	ld.param.u32 	%r1, [_ZN3cub18CUB_300001_SM_10006detail10merge_sort30DeviceMergeSortPartitionKernelIN6thrust24THRUST_300001_SM_1000_NS6detail15normal_iteratorINS5_10device_ptrI4TestEEEEmN4cuda3std3__44lessIS9_EES9_EEvbT_PT2_T0_SK_PSK_T1_SK_i_param_8];
	cvta.to.global.u64 	%rd1, %rd32;
	mov.u32 	%r2, %ntid.x;
	mov.u32 	%r3, %ctaid.x;
	mov.u32 	%r4, %tid.x;
	mad.lo.s32 	%r5, %r2, %r3, %r4;
	cvt.u64.u32 	%rd2, %r5;
	setp.le.u64 	%p1, %rd30, %rd2;
	@%p1 bra 	$L__BB8_11;
	shr.u64 	%rd33, %rd31, 1;
	add.s64 	%rd4, %rd31, 4294967295;
	neg.s64 	%rd34, %rd31;
	and.b64  	%rd35, %rd34, %rd2;
	cvt.s64.s32 	%rd5, %r1;
	mul.lo.s64 	%rd36, %rd35, %rd5;
	mul.lo.s64 	%rd37, %rd33, %rd5;
	min.u64 	%rd6, %rd36, %rd29;
	not.b64 	%rd38, %rd36;
	min.u64 	%rd39, %rd37, %rd38;
	add.s64 	%rd40, %rd39, %rd36;
	min.u64 	%rd7, %rd40, %rd29;
	not.b64 	%rd41, %rd7;
	min.u64 	%rd42, %rd37, %rd41;
	add.s64 	%rd43, %rd42, %rd7;
	min.u64 	%rd8, %rd43, %rd29;
	// begin inline asm
	griddepcontrol.wait;
	// end inline asm
	add.s64 	%rd44, %rd2, 1;
	setp.ne.s64 	%p2, %rd44, %rd30;
	@%p2 bra 	$L__BB8_3;
	shl.b64 	%rd79, %rd2, 3;
	add.s64 	%rd80, %rd1, %rd79;
	st.global.u64 	[%rd80], %rd7;
	bra.uni 	$L__BB8_11;
$L__BB8_3:
	sub.s64 	%rd45, %rd8, %rd6;
	and.b64  	%rd46, %rd4, %rd2;
	mul.lo.s64 	%rd47, %rd46, %rd5;
	min.u64 	%rd9, %rd47, %rd45;
	setp.eq.s16 	%p3, %rs1, 0;
	@%p3 bra 	$L__BB8_7;
	sub.s64 	%rd48, %rd7, %rd6;
	sub.s64 	%rd49, %rd8, %rd7;
	max.u64 	%rd50, %rd9, %rd49;
	sub.s64 	%rd85, %rd50, %rd49;
	min.u64 	%rd81, %rd48, %rd9;
	setp.ge.u64 	%p4, %rd85, %rd81;
	@%p4 bra 	$L__BB8_10;
	cvta.to.global.u64 	%rd12, %rd27;
	add.s64 	%rd13, %rd9, %rd7;
$L__BB8_6:
	sub.s64 	%rd51, %rd81, %rd85;
	shr.u64 	%rd52, %rd51, 1;
	add.s64 	%rd53, %rd52, %rd85;
	add.s64 	%rd54, %rd53, %rd6;
	shl.b64 	%rd55, %rd54, 3;
	add.s64 	%rd56, %rd12, %rd55;
	ld.global.u32 	%r6, [%rd56];
	not.b64 	%rd57, %rd53;
	add.s64 	%rd58, %rd13, %rd57;
	shl.b64 	%rd59, %rd58, 3;
	add.s64 	%rd60, %rd12, %rd59;
	ld.global.u32 	%r7, [%rd60];
	setp.lt.s32 	%p5, %r7, %r6;
	add.s64 	%rd61, %rd53, 1;
	selp.b64 	%rd85, %rd85, %rd61, %p5;
	selp.b64 	%rd81, %rd53, %rd81, %p5;
	setp.lt.u64 	%p6, %rd85, %rd81;
	@%p6 bra 	$L__BB8_6;
	bra.uni 	$L__BB8_10;
$L__BB8_7:
	sub.s64 	%rd62, %rd7, %rd6;
	sub.s64 	%rd63, %rd8, %rd7;
	max.u64 	%rd64, %rd9, %rd63;
	sub.s64 	%rd85, %rd64, %rd63;
	min.u64 	%rd83, %rd62, %rd9;
	setp.ge.u64 	%p7, %rd85, %rd83;
	@%p7 bra 	$L__BB8_10;
	cvta.to.global.u64 	%rd20, %rd28;
	add.s64 	%rd21, %rd9, %rd7;
$L__BB8_9:
	sub.s64 	%rd65, %rd83, %rd85;
	shr.u64 	%rd66, %rd65, 1;
	add.s64 	%rd67, %rd66, %rd85;
	add.s64 	%rd68, %rd67, %rd6;
	shl.b64 	%rd69, %rd68, 3;
	add.s64 	%rd70, %rd20, %rd69;
	ld.global.u32 	%r8, [%rd70];
	not.b64 	%rd71, %rd67;
	add.s64 	%rd72, %rd21, %rd71;
	shl.b64 	%rd73, %rd72, 3;
	add.s64 	%rd74, %rd20, %rd73;
	ld.global.u32 	%r9, [%rd74];
	setp.lt.s32 	%p8, %r9, %r8;
	add.s64 	%rd75, %rd67, 1;
	selp.b64 	%rd85, %rd85, %rd75, %p8;
	selp.b64 	%rd83, %rd67, %rd83, %p8;
	setp.lt.u64 	%p9, %rd85, %rd83;
	@%p9 bra 	$L__BB8_9;
$L__BB8_10:
	add.s64 	%rd76, %rd85, %rd6;
	shl.b64 	%rd77, %rd2, 3;
	add.s64 	%rd78, %rd1, %rd77;
	st.global.u64 	[%rd78], %rd76;
$L__BB8_11:
	ret;

}
	// .globl	_ZN3cub18CUB_300001_SM_10006detail10merge_sort26DeviceMergeSortMergeKernelINS2_10policy_hubIN6thrust24THRUST_300001_SM_1000_NS6detail15normal_iteratorINS6_10device_ptrI4TestEEEEE9Policy600ESC_PNS0_8NullTypeESC_SG_mN4cuda3std3__44lessISA_EESA_SF_EEvbT2_T3_T4_PT6_PT7_T5_PSO_SO_NS1_7vsmem_tE
.visible .entry _ZN3cub18CUB_300001_SM_10006detail10merge_sort26DeviceMergeSortMergeKernelINS2_10policy_hubIN6thrust24THRUST_300001_SM_1000_NS6detail15normal_iteratorINS6_10device_ptrI4TestEEEEE9Policy600ESC_PNS0_8NullTypeESC_SG_mN4cuda3std3__44lessISA_EESA_SF_EEvbT2_T3_T4_PT6_PT7_T5_PSO_SO_NS1_7vsmem_tE(
	.param .u8 _ZN3cub18CUB_300001_SM_10006detail10merge_sort26DeviceMergeSortMergeKernelINS2_10policy_hubIN6thrust24THRUST_300001_SM_1000_NS6detail15normal_iteratorINS6_10device_ptrI4TestEEEEE9Policy600ESC_PNS0_8NullTypeESC_SG_mN4cuda3std3__44lessISA_EESA_SF_EEvbT2_T3_T4_PT6_PT7_T5_PSO_SO_NS1_7vsmem_tE_param_0,
	.param .align 8 .b8 _ZN3cub18CUB_300001_SM_10006detail10merge_sort26DeviceMergeSortMergeKernelINS2_10policy_hubIN6thrust24THRUST_300001_SM_1000_NS6detail15normal_iteratorINS6_10device_ptrI4TestEEEEE9Policy600ESC_PNS0_8NullTypeESC_SG_mN4cuda3std3__44lessISA_EESA_SF_EEvbT2_T3_T4_PT6_PT7_T5_PSO_SO_NS1_7vsmem_tE_param_1[8],
	.param .u64 .ptr .align 1 _ZN3cub18CUB_300001_SM_10006detail10merge_sort26DeviceMergeSortMergeKernelINS2_10policy_hubIN6thrust24THRUST_300001_SM_1000_NS6detail15normal_iteratorINS6_10device_ptrI4TestEEEEE9Policy600ESC_PNS0_8NullTypeESC_SG_mN4cuda3std3__44lessISA_EESA_SF_EEvbT2_T3_T4_PT6_PT7_T5_PSO_SO_NS1_7vsmem_tE_param_2,
	.param .u64 _ZN3cub18CUB_300001_SM_10006detail10merge_sort26DeviceMergeSortMergeKernelINS2_10policy_hubIN6thrust24THRUST_300001_SM_1000_NS6detail15normal_iteratorINS6_10device_ptrI4TestEEEEE9Policy600ESC_PNS0_8NullTypeESC_SG_mN4cuda3std3__44lessISA_EESA_SF_EEvbT2_T3_T4_PT6_PT7_T5_PSO_SO_NS1_7vsmem_tE_param_3,
	.param .u64 .ptr .align 1 _ZN3cub18CUB_300001_SM_10006detail10merge_sort26DeviceMergeSortMergeKernelINS2_10policy_hubIN6thrust24THRUST_300001_SM_1000_NS6detail15normal_iteratorINS6_10device_ptrI4TestEEEEE9Policy600ESC_PNS0_8NullTypeESC_SG_mN4cuda3std3__44lessISA_EESA_SF_EEvbT2_T3_T4_PT6_PT7_T5_PSO_SO_NS1_7vsmem_tE_param_4,
	.param .u64 .ptr .align 1 _ZN3cub18CUB_300001_SM_10006detail10merge_sort26DeviceMergeSortMergeKernelINS2_10policy_hubIN6thrust24THRUST_300001_SM_1000_NS6detail15normal_iteratorINS6_10device_ptrI4TestEEEEE9Policy600ESC_PNS0_8NullTypeESC_SG_mN4cuda3std3__44lessISA_EESA_SF_EEvbT2_T3_T4_PT6_PT7_T5_PSO_SO_NS1_7vsmem_tE_param_5,
	.param .align 1 .b8 _ZN3cub18CUB_300001_SM_10006detail10merge_sort26DeviceMergeSortMergeKernelINS2_10policy_hubIN6thrust24THRUST_300001_SM_1000_NS6detail15normal_iteratorINS6_10device_ptrI4TestEEEEE9Policy600ESC_PNS0_8NullTypeESC_SG_mN4cuda3std3__44lessISA_EESA_SF_EEvbT2_T3_T4_PT6_PT7_T5_PSO_SO_NS1_7vsmem_tE_param_6[1],
	.param .u64 .ptr .align 1 _ZN3cub18CUB_300001_SM_10006detail10merge_sort26DeviceMergeSortMergeKernelINS2_10policy_hubIN6thrust24THRUST_300001_SM_1000_NS6detail15normal_iteratorINS6_10device_ptrI4TestEEEEE9Policy600ESC_PNS0_8NullTypeESC_SG_mN4cuda3std3__44lessISA_EESA_SF_EEvbT2_T3_T4_PT6_PT7_T5_PSO_SO_NS1_7vsmem_tE_param_7,
	.param .u64 _ZN3cub18CUB_300001_SM_10006detail10merge_sort26DeviceMergeSortMergeKernelINS2_10policy_hubIN6thrust24THRUST_300001_SM_1000_NS6detail15normal_iteratorINS6_10device_ptrI4TestEEEEE9Policy600ESC_PNS0_8NullTypeESC_SG_mN4cuda3std3__44lessISA_EESA_SF_EEvbT2_T3_T4_PT6_PT7_T5_PSO_SO_NS1_7vsmem_tE_param_8,
	.param .align 8 .b8 _ZN3cub18CUB_300001_SM_10006detail10merge_sort26DeviceMergeSortMergeKernelINS2_10policy_hubIN6thrust24THRUST_300001_SM_1000_NS6detail15normal_iteratorINS6_10device_ptrI4TestEEEEE9Policy600ESC_PNS0_8NullTypeESC_SG_mN4cuda3std3__44lessISA_EESA_SF_EEvbT2_T3_T4_PT6_PT7_T5_PSO_SO_NS1_7vsmem_tE_param_9[8]
)
.maxntid 256
{
	.reg .pred 	%p<210>;
	.reg .b16 	%rs<6>;
	.reg .b32 	%r<1032>;
	.reg .b32 	%f<105>;
	.reg .b64 	%rd<130>;
	// demoted variable
	.shared .align 16 .b8 _ZZN3cub18CUB_300001_SM_10006detail10merge_sort26DeviceMergeSortMergeKernelINS2_10policy_hubIN6thrust24THRUST_300001_SM_1000_NS6detail15normal_iteratorINS6_10device_ptrI4TestEEEEE9Policy600ESC_PNS0_8NullTypeESC_SG_mN4cuda3std3__44lessISA_EESA_SF_EEvbT2_T3_T4_PT6_PT7_T5_PSO_SO_NS1_7vsmem_tEE19static_temp_storage[16912];
	ld.param.u64 	%rd26, [_ZN3cub18CUB_300001_SM_10006detail10merge_sort26DeviceMergeSortMergeKernelINS2_10policy_hubIN6thrust24THRUST_300001_SM_1000_NS6detail15normal_iteratorINS6_10device_ptrI4TestEEEEE9Policy600ESC_PNS0_8NullTypeESC_SG_mN4cuda3std3__44lessISA_EESA_SF_EEvbT2_T3_T4_PT6_PT7_T5_PSO_SO_NS1_7vsmem_tE_param_1];
	ld.param.u64 	%rd27, [_ZN3cub18CUB_300001_SM_10006detail10merge_sort26DeviceMergeSortMergeKernelINS2_10policy_hubIN6thrust24THRUST_300001_SM_1000_NS6detail15normal_iteratorINS6_10device_ptrI4TestEEEEE9Policy600ESC_PNS0_8NullTypeESC_SG_mN4cuda3std3__44lessISA_EESA_SF_EEvbT2_T3_T4_PT6_PT7_T5_PSO_SO_NS1_7vsmem_tE_param_4];
	cvta.to.global.u64 	%rd1, %rd27;
	cvta.to.global.u64 	%rd2, %rd26;
	mov.u32 	%r410, %ctaid.x;
	mov.u32 	%r411, %nctaid.x;
	cvt.u64.u32 	%rd3, %r410;
	mul.wide.u32 	%rd4, %r410, 2048;
	mov.u32 	%r1, %tid.x;
	add.s32 	%r412, %r411, -1;
	setp.ge.u32 	%p33, %r410, %r412;
	@%p33 bra 	$L__BB9_92;
	ld.param.u64 	%rd129, [_ZN3cub18CUB_300001_SM_10006detail10merge_sort26DeviceMergeSortMergeKernelINS2_10policy_hubIN6thrust24THRUST_300001_SM_1000_NS6detail15normal_iteratorINS6_10device_ptrI4TestEEEEE9Policy600ESC_PNS0_8NullTypeESC_SG_mN4cuda3std3__44lessISA_EESA_SF_EEvbT2_T3_T4_PT6_PT7_T5_PSO_SO_NS1_7vsmem_tE_param_8];
	ld.param.u64 	%rd127, [_ZN3cub18CUB_300001_SM_10006detail10merge_sort26DeviceMergeSortMergeKernelINS2_10policy_hubIN6thrust24THRUST_300001_SM_1000_NS6detail15normal_iteratorINS6_10device_ptrI4TestEEEEE9Policy600ESC_PNS0_8NullTypeESC_SG_mN4cuda3std3__44lessISA_EESA_SF_EEvbT2_T3_T4_PT6_PT7_T5_PSO_SO_NS1_7vsmem_tE_param_7];
	ld.param.u64 	%rd125, [_ZN3cub18CUB_300001_SM_10006detail10merge_sort26DeviceMergeSortMergeKernelINS2_10policy_hubIN6thrust24THRUST_300001_SM_1000_NS6detail15normal_iteratorINS6_10device_ptrI4TestEEEEE9Policy600ESC_PNS0_8NullTypeESC_SG_mN4cuda3std3__44lessISA_EESA_SF_EEvbT2_T3_T4_PT6_PT7_T5_PSO_SO_NS1_7vsmem_tE_param_3];
	ld.param.s8 	%rs4, [_ZN3cub18CUB_300001_SM_10006detail10merge_sort26DeviceMergeSortMergeKernelINS2_10policy_hubIN6thrust24THRUST_300001_SM_1000_NS6detail15normal_iteratorINS6_10device_ptrI4TestEEEEE9Policy600ESC_PNS0_8NullTypeESC_SG_mN4cuda3std3__44lessISA_EESA_SF_EEvbT2_T3_T4_PT6_PT7_T5_PSO_SO_NS1_7vsmem_tE_param_0];
	cvta.to.global.u64 	%rd75, %rd127;
	shl.b64 	%rd76, %rd3, 3;
	add.s64 	%rd77, %rd75, %rd76;
	ld.global.u64 	%rd5, [%rd77];
	ld.global.u64 	%rd78, [%rd77+8];
	neg.s64 	%rd79, %rd129;
	and.b64  	%rd80, %rd79, %rd3;
	shl.b64 	%rd6, %rd80, 11;
	shl.b64 	%rd81, %rd129, 10;
	and.b64  	%rd7, %rd81, -2048;
	sub.s64 	%rd82, %rd3, %rd80;
	shl.b64 	%rd83, %rd82, 11;
	sub.s64 	%rd84, %rd5, %rd6;
	sub.s64 	%rd85, %rd78, %rd6;
	sub.s64 	%rd86, %rd125, %rd6;
	max.u64 	%rd87, %rd86, %rd7;
	sub.s64 	%rd88, %rd87, %rd7;
	sub.s64 	%rd89, %rd83, %rd84;
	min.u64 	%rd8, %rd89, %rd88;
	setp.eq.s64 	%p131, %rd82, -1;
	selp.b64 	%rd90, 2047, 2048, %p131;
	add.s64 	%rd91, %rd90, %rd83;
	sub.s64 	%rd92, %rd91, %rd85;
	or.b64  	%rd93, %rd79, %rd3;
	setp.eq.s64 	%p132, %rd93, -1;
	min.u64 	%rd94, %rd7, %rd86;
	selp.b64 	%rd95, %rd94, %rd85, %p132;
	selp.b64 	%rd96, %rd7, %rd92, %p132;
	min.u64 	%rd97, %rd96, %rd88;
	cvt.u32.u64 	%r652, %rd84;
	cvt.u32.u64 	%r653, %rd95;
	sub.s32 	%r2, %r653, %r652;
	cvt.u32.u64 	%r654, %rd97;
	cvt.u32.u64 	%r655, %rd8;
	sub.s32 	%r3, %r654, %r655;
	// begin inline asm
	griddepcontrol.wait;
	// end inline asm
	setp.eq.s16 	%p133, %rs4, 0;
	@%p133 bra 	$L__BB9_26;
	add.s64 	%rd98, %rd6, %rd7;
	add.s64 	%rd99, %rd98, %rd8;
	setp.ge.s32 	%p134, %r1, %r2;
	cvt.u64.u32 	%rd100, %r1;
	add.s64 	%rd101, %rd5, %rd100;
	shl.b64 	%rd102, %rd101, 3;
	add.s64 	%rd9, %rd2, %rd102;
	sub.s32 	%r656, %r1, %r2;
	cvt.s64.s32 	%rd103, %r656;
	add.s64 	%rd104, %rd99, %rd103;
	shl.b64 	%rd105, %rd104, 3;
	add.s64 	%rd10, %rd2, %rd105;
	@%p134 bra 	$L__BB9_4;
	ld.global.u32 	%r953, [%rd9];
	ld.global.u32 	%r952, [%rd9+4];
	bra.uni 	$L__BB9_5;
$L__BB9_4:
	ld.global.u32 	%r953, [%rd10];
	ld.global.u32 	%r952, [%rd10+4];
$L__BB9_5:
	add.s32 	%r657, %r1, 256;
	setp.lt.s32 	%p135, %r657, %r2;
	@%p135 bra 	$L__BB9_7;
	ld.global.u32 	%r951, [%rd10+2048];
	ld.global.u32 	%r950, [%rd10+2052];
	bra.uni 	$L__BB9_8;
$L__BB9_7:
	ld.global.u32 	%r951, [%rd9+2048];
	ld.global.u32 	%r950, [%rd9+2052];
$L__BB9_8:
	add.s32 	%r658, %r1, 512;
	setp.lt.s32 	%p136, %r658, %r2;
	@%p136 bra 	$L__BB9_10;
	ld.global.u32 	%r949, [%rd10+4096];
	ld.global.u32 	%r948, [%rd10+4100];
	bra.uni 	$L__BB9_11;
$L__BB9_10:
	ld.global.u32 	%r949, [%rd9+4096];
	ld.global.u32 	%r948, [%rd9+4100];
$L__BB9_11:
	add.s32 	%r659, %r1, 768;
	setp.lt.s32 	%p137, %r659, %r2;
	@%p137 bra 	$L__BB9_13;
	ld.global.u32 	%r947, [%rd10+6144];
	ld.global.u32 	%r946, [%rd10+6148];
	bra.uni 	$L__BB9_14;
$L__BB9_13:
	ld.global.u32 	%r947, [%rd9+6144];
	ld.global.u32 	%r946, [%rd9+6148];
$L__BB9_14:
	or.b32  	%r660, %r1, 1024;
	setp.lt.s32 	%p138, %r660, %r2;
	@%p138 bra 	$L__BB9_16;
	ld.global.u32 	%r945, [%rd10+8192];
	ld.global.u32 	%r944, [%rd10+8196];
	bra.uni 	$L__BB9_17;
$L__BB9_16:
	ld.global.u32 	%r945, [%rd9+8192];
	ld.global.u32 	%r944, [%rd9+8196];
$L__BB9_17:
	add.s32 	%r661, %r1, 1280;
	setp.lt.s32 	%p139, %r661, %r2;
	@%p139 bra 	$L__BB9_19;
	ld.global.u32 	%r943, [%rd10+10240];
	ld.global.u32 	%r942, [%rd10+10244];
	bra.uni 	$L__BB9_20;
$L__BB9_19:
	ld.global.u32 	%r943, [%rd9+10240];
	ld.global.u32 	%r942, [%rd9+10244];
$L__BB9_20:
	add.s32 	%r662, %r1, 1536;
	setp.lt.s32 	%p140, %r662, %r2;
	@%p140 bra 	$L__BB9_22;
	ld.global.u32 	%r941, [%rd10+12288];
	ld.global.u32 	%r940, [%rd10+12292];
	bra.uni 	$L__BB9_23;
$L__BB9_22:
	ld.global.u32 	%r941, [%rd9+12288];
	ld.global.u32 	%r940, [%rd9+12292];
$L__BB9_23:
	add.s32 	%r663, %r1, 1792;
	setp.lt.s32 	%p141, %r663, %r2;
	@%p141 bra 	$L__BB9_25;
	ld.global.u32 	%r939, [%rd10+14336];
	ld.global.u32 	%r938, [%rd10+14340];
	bra.uni 	$L__BB9_50;
$L__BB9_25:
	ld.global.u32 	%r939, [%rd9+14336];
	ld.global.u32 	%r938, [%rd9+14340];
	bra.uni 	$L__BB9_50;
$L__BB9_26:
	add.s64 	%rd106, %rd6, %rd7;
	add.s64 	%rd107, %rd106, %rd8;
	setp.ge.s32 	%p142, %r1, %r2;
	cvt.u64.u32 	%rd108, %r1;
	add.s64 	%rd109, %rd5, %rd108;
	shl.b64 	%rd110, %rd109, 3;
	add.s64 	%rd11, %rd1, %rd110;
	sub.s32 	%r664, %r1, %r2;
	cvt.s64.s32 	%rd111, %r664;
	add.s64 	%rd112, %rd107, %rd111;
	shl.b64 	%rd113, %rd112, 3;
	add.s64 	%rd12, %rd1, %rd113;
	@%p142 bra 	$L__BB9_28;
	ld.global.u32 	%r953, [%rd11];
	ld.global.u32 	%r952, [%rd11+4];
	bra.uni 	$L__BB9_29;
$L__BB9_28:
	ld.global.u32 	%r953, [%rd12];
	ld.global.u32 	%r952, [%rd12+4];
$L__BB9_29:
	add.s32 	%r665, %r1, 256;
	setp.lt.s32 	%p143, %r665, %r2;
	@%p143 bra 	$L__BB9_31;
	ld.global.u32 	%r951, [%rd12+2048];
	ld.global.u32 	%r950, [%rd12+2052];
	bra.uni 	$L__BB9_32;
$L__BB9_31:
	ld.global.u32 	%r951, [%rd11+2048];
	ld.global.u32 	%r950, [%rd11+2052];
$L__BB9_32:
	add.s32 	%r666, %r1, 512;
	setp.lt.s32 	%p144, %r666, %r2;
	@%p144 bra 	$L__BB9_34;
	ld.global.u32 	%r949, [%rd12+4096];
	ld.global.u32 	%r948, [%rd12+4100];
	bra.uni 	$L__BB9_35;
$L__BB9_34:
	ld.global.u32 	%r949, [%rd11+4096];
	ld.global.u32 	%r948, [%rd11+4100];
$L__BB9_35:
	add.s32 	%r667, %r1, 768;
	setp.lt.s32 	%p145, %r667, %r2;
	@%p145 bra 	$L__BB9_37;
	ld.global.u32 	%r947, [%rd12+6144];
	ld.global.u32 	%r946, [%rd12+6148];
	bra.uni 	$L__BB9_38;
$L__BB9_37:
	ld.global.u32 	%r947, [%rd11+6144];
	ld.global.u32 	%r946, [%rd11+6148];
$L__BB9_38:
	or.b32  	%r668, %r1, 1024;
	setp.lt.s32 	%p146, %r668, %r2;
	@%p146 bra 	$L__BB9_40;
	ld.global.u32 	%r945, [%rd12+8192];
	ld.global.u32 	%r944, [%rd12+8196];
	bra.uni 	$L__BB9_41;
$L__BB9_40:
	ld.global.u32 	%r945, [%rd11+8192];
	ld.global.u32 	%r944, [%rd11+8196];
$L__BB9_41:
	add.s32 	%r669, %r1, 1280;
	setp.lt.s32 	%p147, %r669, %r2;
	@%p147 bra 	$L__BB9_43;
	ld.global.u32 	%r943, [%rd12+10240];
	ld.global.u32 	%r942, [%rd12+10244];
	bra.uni 	$L__BB9_44;
$L__BB9_43:
	ld.global.u32 	%r943, [%rd11+10240];
	ld.global.u32 	%r942, [%rd11+10244];
$L__BB9_44:
	add.s32 	%r670, %r1, 1536;
	setp.lt.s32 	%p148, %r670, %r2;
	@%p148 bra 	$L__BB9_46;
	ld.global.u32 	%r941, [%rd12+12288];
	ld.global.u32 	%r940, [%rd12+12292];
	bra.uni 	$L__BB9_47;
$L__BB9_46:
	ld.global.u32 	%r941, [%rd11+12288];
	ld.global.u32 	%r940, [%rd11+12292];
$L__BB9_47:
	add.s32 	%r671, %r1, 1792;
	setp.lt.s32 	%p149, %r671, %r2;
	@%p149 bra 	$L__BB9_49;
	ld.global.u32 	%r939, [%rd12+14336];
	ld.global.u32 	%r938, [%rd12+14340];
	bra.uni 	$L__BB9_50;
$L__BB9_49:
	ld.global.u32 	%r939, [%rd11+14336];
	ld.global.u32 	%r938, [%rd11+14340];
$L__BB9_50:
	shl.b32 	%r113, %r1, 3;
	mov.u32 	%r672, _ZZN3cub18CUB_300001_SM_10006detail10merge_sort26DeviceMergeSortMergeKernelINS2_10policy_hubIN6thrust24THRUST_300001_SM_1000_NS6detail15normal_iteratorINS6_10device_ptrI4TestEEEEE9Policy600ESC_PNS0_8NullTypeESC_SG_mN4cuda3std3__44lessISA_EESA_SF_EEvbT2_T3_T4_PT6_PT7_T5_PSO_SO_NS1_7vsmem_tEE19static_temp_storage;
	add.s32 	%r673, %r672, %r113;
	st.shared.v2.u32 	[%r673], {%r953, %r952};
	st.shared.v2.u32 	[%r673+2048], {%r951, %r950};
	st.shared.v2.u32 	[%r673+4096], {%r949, %r948};
	st.shared.v2.u32 	[%r673+6144], {%r947, %r946};
	st.shared.v2.u32 	[%r673+8192], {%r945, %r944};
	st.shared.v2.u32 	[%r673+10240], {%r943, %r942};
	st.shared.v2.u32 	[%r673+12288], {%r941, %r940};
	st.shared.v2.u32 	[%r673+14336], {%r939, %r938};
	bar.sync 	0;
	// begin inline asm
	griddepcontrol.launch_dependents;
	// end inline asm
	add.s32 	%r112, %r3, %r2;
	min.s32 	%r114, %r113, %r112;
	shl.b32 	%r674, %r2, 3;
	add.s32 	%r115, %r672, %r674;
	setp.lt.s32 	%p150, %r114, %r3;
	sub.s32 	%r675, %r114, %r3;
	selp.b32 	%r956, 0, %r675, %p150;
	min.s32 	%r954, %r114, %r2;
	setp.ge.s32 	%p151, %r956, %r954;
	@%p151 bra 	$L__BB9_52;
$L__BB9_51:
	sub.s32 	%r676, %r954, %r956;
	shr.u32 	%r677, %r676, 31;
	add.s32 	%r678, %r676, %r677;
	shr.s32 	%r679, %r678, 1;
	add.s32 	%r680, %r679, %r956;
	shl.b32 	%r681, %r680, 3;
	add.s32 	%r683, %r672, %r681;
	ld.shared.u32 	%r684, [%r683];
	not.b32 	%r685, %r680;
	add.s32 	%r686, %r114, %r685;
	shl.b32 	%r687, %r686, 3;
	add.s32 	%r688, %r115, %r687;
	ld.shared.u32 	%r689, [%r688];
	setp.lt.s32 	%p152, %r689, %r684;
	add.s32 	%r690, %r680, 1;
	selp.b32 	%r956, %r956, %r690, %p152;
	selp.b32 	%r954, %r680, %r954, %p152;
	setp.lt.s32 	%p153, %r956, %r954;
	@%p153 bra 	$L__BB9_51;
$L__BB9_52:
	sub.s32 	%r691, %r114, %r956;
	add.s32 	%r123, %r691, %r2;
	shl.b32 	%r692, %r691, 3;
	add.s32 	%r124, %r115, %r692;
	ld.shared.v2.u32 	{%r957, %r693}, [%r124];
	mov.b32 	%f77, %r693;
	shl.b32 	%r694, %r956, 3;
	add.s32 	%r126, %r672, %r694;
	ld.shared.v2.u32 	{%r960, %r696}, [%r126];
	mov.b32 	%f80, %r696;
	setp.ge.s32 	%p155, %r123, %r112;
	mov.pred 	%p194, 0;
	@%p155 bra 	$L__BB9_54;
	setp.ge.s32 	%p156, %r956, %r2;
	setp.lt.s32 	%p157, %r957, %r960;
	or.pred  	%p194, %p156, %p157;
$L__BB9_54:
	selp.f32 	%f3, %f77, %f80, %p194;
	selp.b32 	%r128, %r957, %r960, %p194;
	selp.u32 	%r697, 1, 0, %p194;
	add.s32 	%r129, %r123, %r697;
	not.pred 	%p158, %p194;
	selp.u32 	%r698, 1, 0, %p158;
	add.s32 	%r130, %r956, %r698;
	@%p158 bra 	$L__BB9_56;
	ld.shared.v2.u32 	{%r957, %r700}, [%r124+8];
	mov.b32 	%f77, %r700;
	bra.uni 	$L__BB9_57;
$L__BB9_56:
	ld.shared.v2.u32 	{%r960, %r699}, [%r126+8];
	mov.b32 	%f80, %r699;
$L__BB9_57:
	setp.ge.s32 	%p160, %r129, %r112;
	mov.pred 	%p195, 0;
	@%p160 bra 	$L__BB9_59;
	setp.ge.s32 	%p161, %r130, %r2;
	setp.lt.s32 	%p162, %r957, %r960;
	or.pred  	%p195, %p161, %p162;
$L__BB9_59:
	selp.f32 	%f8, %f77, %f80, %p195;
	selp.b32 	%r135, %r957, %r960, %p195;
	selp.u32 	%r701, 1, 0, %p195;
	add.s32 	%r136, %r129, %r701;
	not.pred 	%p163, %p195;
	selp.u32 	%r702, 1, 0, %p163;
	add.s32 	%r137, %r130, %r702;
	@%p195 bra 	$L__BB9_61;
	shl.b32 	%r703, %r137, 3;
	add.s32 	%r705, %r672, %r703;
	ld.shared.v2.u32 	{%r960, %r706}, [%r705];
	mov.b32 	%f80, %r706;
	bra.uni 	$L__BB9_62;
$L__BB9_61:
	shl.b32 	%r707, %r136, 3;
	add.s32 	%r709, %r672, %r707;
	ld.shared.v2.u32 	{%r957, %r710}, [%r709];
	mov.b32 	%f77, %r710;
$L__BB9_62:
	setp.ge.s32 	%p165, %r136, %r112;
	mov.pred 	%p196, 0;
	@%p165 bra 	$L__BB9_64;
	setp.ge.s32 	%p166, %r137, %r2;
	setp.lt.s32 	%p167, %r957, %r960;
	or.pred  	%p196, %p166, %p167;
$L__BB9_64:
	selp.f32 	%f13, %f77, %f80, %p196;
	selp.b32 	%r142, %r957, %r960, %p196;
	selp.u32 	%r711, 1, 0, %p196;
	add.s32 	%r143, %r136, %r711;
	not.pred 	%p168, %p196;
	selp.u32 	%r712, 1, 0, %p168;
	add.s32 	%r144, %r137, %r712;
	@%p196 bra 	$L__BB9_66;
	shl.b32 	%r713, %r144, 3;
	add.s32 	%r715, %r672, %r713;
	ld.shared.v2.u32 	{%r960, %r716}, [%r715];
	mov.b32 	%f80, %r716;
	bra.uni 	$L__BB9_67;
$L__BB9_66:
	shl.b32 	%r717, %r143, 3;
	add.s32 	%r719, %r672, %r717;
	ld.shared.v2.u32 	{%r957, %r720}, [%r719];
	mov.b32 	%f77, %r720;
$L__BB9_67:
	setp.ge.s32 	%p170, %r143, %r112;
	mov.pred 	%p197, 0;
	@%p170 bra 	$L__BB9_69;
	setp.ge.s32 	%p171, %r144, %r2;
	setp.lt.s32 	%p172, %r957, %r960;
	or.pred  	%p197, %p171, %p172;
$L__BB9_69:
	selp.f32 	%f18, %f77, %f80, %p197;
	selp.b32 	%r149, %r957, %r960, %p197;
	selp.u32 	%r721, 1, 0, %p197;
	add.s32 	%r150, %r143, %r721;
	not.pred 	%p173, %p197;
	selp.u32 	%r722, 1, 0, %p173;
	add.s32 	%r151, %r144, %r722;
	@%p197 bra 	$L__BB9_71;
	shl.b32 	%r723, %r151, 3;
	add.s32 	%r725, %r672, %r723;
	ld.shared.v2.u32 	{%r960, %r726}, [%r725];
	mov.b32 	%f80, %r726;
	bra.uni 	$L__BB9_72;
$L__BB9_71:
	shl.b32 	%r727, %r150, 3;
	add.s32 	%r729, %r672, %r727;
	ld.shared.v2.u32 	{%r957, %r730}, [%r729];
	mov.b32 	%f77, %r730;
$L__BB9_72:
	setp.ge.s32 	%p175, %r150, %r112;
	mov.pred 	%p198, 0;
	@%p175 bra 	$L__BB9_74;
	setp.ge.s32 	%p176, %r151, %r2;
	setp.lt.s32 	%p177, %r957, %r960;
	or.pred  	%p198, %p176, %p177;
$L__BB9_74:
	selp.f32 	%f23, %f77, %f80, %p198;
	selp.b32 	%r156, %r957, %r960, %p198;
	selp.u32 	%r731, 1, 0, %p198;
	add.s32 	%r157, %r150, %r731;
	not.pred 	%p178, %p198;
	selp.u32 	%r732, 1, 0, %p178;
	add.s32 	%r158, %r151, %r732;
	@%p198 bra 	$L__BB9_76;
	shl.b32 	%r733, %r158, 3;
	add.s32 	%r735, %r672, %r733;
	ld.shared.v2.u32 	{%r960, %r736}, [%r735];
	mov.b32 	%f80, %r736;
	bra.uni 	$L__BB9_77;
$L__BB9_76:
	shl.b32 	%r737, %r157, 3;
	add.s32 	%r739, %r672, %r737;
	ld.shared.v2.u32 	{%r957, %r740}, [%r739];
	mov.b32 	%f77, %r740;
$L__BB9_77:
	setp.ge.s32 	%p180, %r157, %r112;
	mov.pred 	%p199, 0;
	@%p180 bra 	$L__BB9_79;
	setp.ge.s32 	%p181, %r158, %r2;
	setp.lt.s32 	%p182, %r957, %r960;
	or.pred  	%p199, %p181, %p182;
$L__BB9_79:
	selp.f32 	%f28, %f77, %f80, %p199;
	selp.b32 	%r163, %r957, %r960, %p199;
	selp.u32 	%r741, 1, 0, %p199;
	add.s32 	%r164, %r157, %r741;
	not.pred 	%p183, %p199;
	selp.u32 	%r742, 1, 0, %p183;
	add.s32 	%r165, %r158, %r742;
	@%p199 bra 	$L__BB9_81;
	shl.b32 	%r743, %r165, 3;
	add.s32 	%r745, %r672, %r743;
	ld.shared.v2.u32 	{%r960, %r746}, [%r745];
	mov.b32 	%f80, %r746;
	bra.uni 	$L__BB9_82;
$L__BB9_81:
	shl.b32 	%r747, %r164, 3;
	add.s32 	%r749, %r672, %r747;
	ld.shared.v2.u32 	{%r957, %r750}, [%r749];
	mov.b32 	%f77, %r750;
$L__BB9_82:
	setp.ge.s32 	%p185, %r164, %r112;
	mov.pred 	%p200, 0;
	@%p185 bra 	$L__BB9_84;
	setp.ge.s32 	%p186, %r165, %r2;
	setp.lt.s32 	%p187, %r957, %r960;
	or.pred  	%p200, %p186, %p187;
$L__BB9_84:
	selp.f32 	%f33, %f77, %f80, %p200;
	selp.b32 	%r170, %r957, %r960, %p200;
	selp.u32 	%r751, 1, 0, %p200;
	add.s32 	%r171, %r164, %r751;
	not.pred 	%p188, %p200;
	selp.u32 	%r752, 1, 0, %p188;
	add.s32 	%r172, %r165, %r752;
	@%p200 bra 	$L__BB9_86;
	shl.b32 	%r753, %r172, 3;
	mov.u32 	%r754, _ZZN3cub18CUB_300001_SM_10006detail10merge_sort26DeviceMergeSortMergeKernelINS2_10policy_hubIN6thrust24THRUST_300001_SM_1000_NS6detail15normal_iteratorINS6_10device_ptrI4TestEEEEE9Policy600ESC_PNS0_8NullTypeESC_SG_mN4cuda3std3__44lessISA_EESA_SF_EEvbT2_T3_T4_PT6_PT7_T5_PSO_SO_NS1_7vsmem_tEE19static_temp_storage;
	add.s32 	%r755, %r754, %r753;
	ld.shared.v2.u32 	{%r960, %r756}, [%r755];
	mov.b32 	%f80, %r756;
	bra.uni 	$L__BB9_87;
$L__BB9_86:
	shl.b32 	%r757, %r171, 3;
	mov.u32 	%r758, _ZZN3cub18CUB_300001_SM_10006detail10merge_sort26DeviceMergeSortMergeKernelINS2_10policy_hubIN6thrust24THRUST_300001_SM_1000_NS6detail15normal_iteratorINS6_10device_ptrI4TestEEEEE9Policy600ESC_PNS0_8NullTypeESC_SG_mN4cuda3std3__44lessISA_EESA_SF_EEvbT2_T3_T4_PT6_PT7_T5_PSO_SO_NS1_7vsmem_tEE19static_temp_storage;
	add.s32 	%r759, %r758, %r757;
	ld.shared.v2.u32 	{%r957, %r760}, [%r759];
	mov.b32 	%f77, %r760;
$L__BB9_87:
	setp.ge.s32 	%p190, %r171, %r112;
	mov.pred 	%p201, 0;
	@%p190 bra 	$L__BB9_89;
	setp.ge.s32 	%p191, %r172, %r2;
	setp.lt.s32 	%p192, %r957, %r960;
	or.pred  	%p201, %p191, %p192;
$L__BB9_89:
	ld.param.s8 	%rs5, [_ZN3cub18CUB_300001_SM_10006detail10merge_sort26DeviceMergeSortMergeKernelINS2_10policy_hubIN6thrust24THRUST_300001_SM_1000_NS6detail15normal_iteratorINS6_10device_ptrI4TestEEEEE9Policy600ESC_PNS0_8NullTypeESC_SG_mN4cuda3std3__44lessISA_EESA_SF_EEvbT2_T3_T4_PT6_PT7_T5_PSO_SO_NS1_7vsmem_tE_param_0];
	setp.eq.s16 	%p193, %rs5, 0;
	selp.f32 	%f38, %f77, %f80, %p201;
	selp.b32 	%r177, %r957, %r960, %p201;
	bar.sync 	0;
	@%p193 bra 	$L__BB9_91;
	// begin inline asm
	mov.u32 %r761, %laneid;
	// end inline asm
	and.b32  	%r762, %r113, 7936;
	shl.b32 	%r763, %r761, 3;
	add.s32 	%r764, %r763, %r762;
	shr.s32 	%r765, %r764, 5;
	add.s32 	%r766, %r765, %r764;
	shl.b32 	%r767, %r766, 3;
	mov.u32 	%r768, _ZZN3cub18CUB_300001_SM_10006detail10merge_sort26DeviceMergeSortMergeKernelINS2_10policy_hubIN6thrust24THRUST_300001_SM_1000_NS6detail15normal_iteratorINS6_10device_ptrI4TestEEEEE9Policy600ESC_PNS0_8NullTypeESC_SG_mN4cuda3std3__44lessISA_EESA_SF_EEvbT2_T3_T4_PT6_PT7_T5_PSO_SO_NS1_7vsmem_tEE19static_temp_storage;
	add.s32 	%r769, %r768, %r767;
	mov.b32 	%r770, %f3;
	st.shared.v2.u32 	[%r769], {%r128, %r770};
	mov.b32 	%r771, %f8;
	st.shared.v2.u32 	[%r769+8], {%r135, %r771};
	mov.b32 	%r772, %f13;
	st.shared.v2.u32 	[%r769+16], {%r142, %r772};
	mov.b32 	%r773, %f18;
	st.shared.v2.u32 	[%r769+24], {%r149, %r773};
	mov.b32 	%r774, %f23;
	st.shared.v2.u32 	[%r769+32], {%r156, %r774};
	mov.b32 	%r775, %f28;
	st.shared.v2.u32 	[%r769+40], {%r163, %r775};
	mov.b32 	%r776, %f33;
	st.shared.v2.u32 	[%r769+48], {%r170, %r776};
	mov.b32 	%r777, %f38;
	st.shared.v2.u32 	[%r769+56], {%r177, %r777};
	bar.warp.sync 	-1;
	mad.lo.s32 	%r778, %r761, -7, %r764;
	shr.s32 	%r779, %r778, 5;
	add.s32 	%r780, %r779, %r778;
	shl.b32 	%r781, %r780, 3;
	add.s32 	%r782, %r768, %r781;
	ld.shared.v2.u32 	{%r783, %r784}, [%r782];
	add.s32 	%r785, %r778, 32;
	shr.s32 	%r786, %r785, 5;
	add.s32 	%r787, %r786, %r778;
	shl.b32 	%r788, %r787, 3;
	add.s32 	%r789, %r768, %r788;
	ld.shared.v2.u32 	{%r790, %r791}, [%r789+256];
	add.s32 	%r792, %r778, 64;
	shr.s32 	%r793, %r792, 5;
	add.s32 	%r794, %r793, %r778;
	shl.b32 	%r795, %r794, 3;
	add.s32 	%r796, %r768, %r795;
	ld.shared.v2.u32 	{%r797, %r798}, [%r796+512];
	add.s32 	%r799, %r778, 96;
	shr.s32 	%r800, %r799, 5;
	add.s32 	%r801, %r800, %r778;
	shl.b32 	%r802, %r801, 3;
	add.s32 	%r803, %r768, %r802;
	ld.shared.v2.u32 	{%r804, %r805}, [%r803+768];
	add.s32 	%r806, %r778, 128;
	shr.s32 	%r807, %r806, 5;
	add.s32 	%r808, %r807, %r778;
	shl.b32 	%r809, %r808, 3;
	add.s32 	%r810, %r768, %r809;
	ld.shared.v2.u32 	{%r811, %r812}, [%r810+1024];
	add.s32 	%r813, %r778, 160;
	shr.s32 	%r814, %r813, 5;
	add.s32 	%r815, %r814, %r778;
	shl.b32 	%r816, %r815, 3;
	add.s32 	%r817, %r768, %r816;
	ld.shared.v2.u32 	{%r818, %r819}, [%r817+1280];
	add.s32 	%r820, %r778, 192;
	shr.s32 	%r821, %r820, 5;
	add.s32 	%r822, %r821, %r778;
	shl.b32 	%r823, %r822, 3;
	add.s32 	%r824, %r768, %r823;
	ld.shared.v2.u32 	{%r825, %r826}, [%r824+1536];
	add.s32 	%r827, %r778, 224;
	shr.s32 	%r828, %r827, 5;
	add.s32 	%r829, %r828, %r778;
	shl.b32 	%r830, %r829, 3;
	add.s32 	%r831, %r768, %r830;
	ld.shared.v2.u32 	{%r832, %r833}, [%r831+1792];
	and.b32  	%r834, %r1, 31;
	or.b32  	%r835, %r762, %r834;
	cvt.u64.u32 	%rd114, %r835;
	add.s64 	%rd115, %rd4, %rd114;
	shl.b64 	%rd116, %rd115, 3;
	add.s64 	%rd117, %rd1, %rd116;
	st.global.u32 	[%rd117], %r783;
	st.global.u32 	[%rd117+4], %r784;
	st.global.u32 	[%rd117+256], %r790;
	st.global.u32 	[%rd117+260], %r791;
	st.global.u32 	[%rd117+512], %r797;
	st.global.u32 	[%rd117+516], %r798;
	st.global.u32 	[%rd117+768], %r804;
	st.global.u32 	[%rd117+772], %r805;
	st.global.u32 	[%rd117+1024], %r811;
	st.global.u32 	[%rd117+1028], %r812;
	st.global.u32 	[%rd117+1280], %r818;
	st.global.u32 	[%rd117+1284], %r819;
	st.global.u32 	[%rd117+1536], %r825;
	st.global.u32 	[%rd117+1540], %r826;
	st.global.u32 	[%rd117+1792], %r832;
	st.global.u32 	[%rd117+1796], %r833;
	bra.uni 	$L__BB9_233;
$L__BB9_91:
	// begin inline asm
	mov.u32 %r836, %laneid;
	// end inline asm
	and.b32  	%r837, %r113, 7936;
	shl.b32 	%r838, %r836, 3;
	add.s32 	%r839, %r838, %r837;
	shr.s32 	%r840, %r839, 5;
	add.s32 	%r841, %r840, %r839;
	shl.b32 	%r842, %r841, 3;
	mov.u32 	%r843, _ZZN3cub18CUB_300001_SM_10006detail10merge_sort26DeviceMergeSortMergeKernelINS2_10policy_hubIN6thrust24THRUST_300001_SM_1000_NS6detail15normal_iteratorINS6_10device_ptrI4TestEEEEE9Policy600ESC_PNS0_8NullTypeESC_SG_mN4cuda3std3__44lessISA_EESA_SF_EEvbT2_T3_T4_PT6_PT7_T5_PSO_SO_NS1_7vsmem_tEE19static_temp_storage;
	add.s32 	%r844, %r843, %r842;
	mov.b32 	%r845, %f3;
	st.shared.v2.u32 	[%r844], {%r128, %r845};
	mov.b32 	%r846, %f8;
	st.shared.v2.u32 	[%r844+8], {%r135, %r846};
	mov.b32 	%r847, %f13;
	st.shared.v2.u32 	[%r844+16], {%r142, %r847};
	mov.b32 	%r848, %f18;
	st.shared.v2.u32 	[%r844+24], {%r149, %r848};
	mov.b32 	%r849, %f23;
	st.shared.v2.u32 	[%r844+32], {%r156, %r849};
	mov.b32 	%r850, %f28;
	st.shared.v2.u32 	[%r844+40], {%r163, %r850};
	mov.b32 	%r851, %f33;
	st.shared.v2.u32 	[%r844+48], {%r170, %r851};
	mov.b32 	%r852, %f38;
	st.shared.v2.u32 	[%r844+56], {%r177, %r852};
	bar.warp.sync 	-1;
	mad.lo.s32 	%r853, %r836, -7, %r839;
	shr.s32 	%r854, %r853, 5;
	add.s32 	%r855, %r854, %r853;
	shl.b32 	%r856, %r855, 3;
	add.s32 	%r857, %r843, %r856;
	ld.shared.v2.u32 	{%r858, %r859}, [%r857];
	add.s32 	%r860, %r853, 32;
	shr.s32 	%r861, %r860, 5;
	add.s32 	%r862, %r861, %r853;
	shl.b32 	%r863, %r862, 3;
	add.s32 	%r864, %r843, %r863;
	ld.shared.v2.u32 	{%r865, %r866}, [%r864+256];
	add.s32 	%r867, %r853, 64;
	shr.s32 	%r868, %r867, 5;
	add.s32 	%r869, %r868, %r853;
	shl.b32 	%r870, %r869, 3;
	add.s32 	%r871, %r843, %r870;
	ld.shared.v2.u32 	{%r872, %r873}, [%r871+512];
	add.s32 	%r874, %r853, 96;
	shr.s32 	%r875, %r874, 5;
	add.s32 	%r876, %r875, %r853;
	shl.b32 	%r877, %r876, 3;
	add.s32 	%r878, %r843, %r877;
	ld.shared.v2.u32 	{%r879, %r880}, [%r878+768];
	add.s32 	%r881, %r853, 128;
	shr.s32 	%r882, %r881, 5;
	add.s32 	%r883, %r882, %r853;
	shl.b32 	%r884, %r883, 3;
	add.s32 	%r885, %r843, %r884;
	ld.shared.v2.u32 	{%r886, %r887}, [%r885+1024];
	add.s32 	%r888, %r853, 160;
	shr.s32 	%r889, %r888, 5;
	add.s32 	%r890, %r889, %r853;
	shl.b32 	%r891, %r890, 3;
	add.s32 	%r892, %r843, %r891;
	ld.shared.v2.u32 	{%r893, %r894}, [%r892+1280];
	add.s32 	%r895, %r853, 192;
	shr.s32 	%r896, %r895, 5;
	add.s32 	%r897, %r896, %r853;
	shl.b32 	%r898, %r897, 3;
	add.s32 	%r899, %r843, %r898;
	ld.shared.v2.u32 	{%r900, %r901}, [%r899+1536];
	add.s32 	%r902, %r853, 224;
	shr.s32 	%r903, %r902, 5;
	add.s32 	%r904, %r903, %r853;
	shl.b32 	%r905, %r904, 3;
	add.s32 	%r906, %r843, %r905;
	ld.shared.v2.u32 	{%r907, %r908}, [%r906+1792];
	and.b32  	%r909, %r1, 31;
	cvt.u64.u32 	%rd118, %r837;
	cvt.u64.u32 	%rd119, %r909;
	add.s64 	%rd120, %rd4, %rd119;
	add.s64 	%rd121, %rd120, %rd118;
	shl.b64 	%rd122, %rd121, 3;
	add.s64 	%rd123, %rd2, %rd122;
	st.global.u32 	[%rd123], %r858;
	st.global.u32 	[%rd123+4], %r859;
	st.global.u32 	[%rd123+256], %r865;
	st.global.u32 	[%rd123+260], %r866;
	st.global.u32 	[%rd123+512], %r872;
	st.global.u32 	[%rd123+516], %r873;
	st.global.u32 	[%rd123+768], %r879;
	st.global.u32 	[%rd123+772], %r880;
	st.global.u32 	[%rd123+1024], %r886;
	st.global.u32 	[%rd123+1028], %r887;
	st.global.u32 	[%rd123+1280], %r893;
	st.global.u32 	[%rd123+1284], %r894;
	st.global.u32 	[%rd123+1536], %r900;
	st.global.u32 	[%rd123+1540], %r901;
	st.global.u32 	[%rd123+1792], %r907;
	st.global.u32 	[%rd123+1796], %r908;
	bra.uni 	$L__BB9_233;
$L__BB9_92:
	ld.param.u64 	%rd128, [_ZN3cub18CUB_300001_SM_10006detail10merge_sort26DeviceMergeSortMergeKernelINS2_10policy_hubIN6thrust24THRUST_300001_SM_1000_NS6detail15normal_iteratorINS6_10device_ptrI4TestEEEEE9Policy600ESC_PNS0_8NullTypeESC_SG_mN4cuda3std3__44lessISA_EESA_SF_EEvbT2_T3_T4_PT6_PT7_T5_PSO_SO_NS1_7vsmem_tE_param_8];
	ld.param.u64 	%rd126, [_ZN3cub18CUB_300001_SM_10006detail10merge_sort26DeviceMergeSortMergeKernelINS2_10policy_hubIN6thrust24THRUST_300001_SM_1000_NS6detail15normal_iteratorINS6_10device_ptrI4TestEEEEE9Policy600ESC_PNS0_8NullTypeESC_SG_mN4cuda3std3__44lessISA_EESA_SF_EEvbT2_T3_T4_PT6_PT7_T5_PSO_SO_NS1_7vsmem_tE_param_7];
	ld.param.u64 	%rd124, [_ZN3cub18CUB_300001_SM_10006detail10merge_sort26DeviceMergeSortMergeKernelINS2_10policy_hubIN6thrust24THRUST_300001_SM_1000_NS6detail15normal_iteratorINS6_10device_ptrI4TestEEEEE9Policy600ESC_PNS0_8NullTypeESC_SG_mN4cuda3std3__44lessISA_EESA_SF_EEvbT2_T3_T4_PT6_PT7_T5_PSO_SO_NS1_7vsmem_tE_param_3];
	ld.param.s8 	%rs2, [_ZN3cub18CUB_300001_SM_10006detail10merge_sort26DeviceMergeSortMergeKernelINS2_10policy_hubIN6thrust24THRUST_300001_SM_1000_NS6detail15normal_iteratorINS6_10device_ptrI4TestEEEEE9Policy600ESC_PNS0_8NullTypeESC_SG_mN4cuda3std3__44lessISA_EESA_SF_EEvbT2_T3_T4_PT6_PT7_T5_PSO_SO_NS1_7vsmem_tE_param_0];
	cvta.to.global.u64 	%rd28, %rd126;
	shl.b64 	%rd29, %rd3, 3;
	add.s64 	%rd30, %rd28, %rd29;
	ld.global.u64 	%rd13, [%rd30];
	ld.global.u64 	%rd31, [%rd30+8];
	neg.s64 	%rd32, %rd128;
	and.b64  	%rd33, %rd32, %rd3;
	shl.b64 	%rd14, %rd33, 11;
	shl.b64 	%rd34, %rd128, 10;
	and.b64  	%rd15, %rd34, -2048;
	sub.s64 	%rd35, %rd3, %rd33;
	shl.b64 	%rd36, %rd35, 11;
	sub.s64 	%rd37, %rd13, %rd14;
	sub.s64 	%rd38, %rd31, %rd14;
	sub.s64 	%rd39, %rd124, %rd14;
	max.u64 	%rd40, %rd39, %rd15;
	sub.s64 	%rd41, %rd40, %rd15;
	sub.s64 	%rd42, %rd36, %rd37;
	min.u64 	%rd16, %rd42, %rd41;
	setp.eq.s64 	%p34, %rd35, -1;
	selp.b64 	%rd43, 2047, 2048, %p34;
	add.s64 	%rd44, %rd43, %rd36;
	sub.s64 	%rd45, %rd44, %rd38;
	or.b64  	%rd46, %rd32, %rd3;
	setp.eq.s64 	%p35, %rd46, -1;
	min.u64 	%rd47, %rd15, %rd39;
	selp.b64 	%rd48, %rd47, %rd38, %p35;
	selp.b64 	%rd49, %rd15, %rd45, %p35;
	min.u64 	%rd50, %rd49, %rd41;
	cvt.u32.u64 	%r413, %rd37;
	cvt.u32.u64 	%r414, %rd48;
	sub.s32 	%r178, %r414, %r413;
	cvt.u32.u64 	%r415, %rd50;
	cvt.u32.u64 	%r416, %rd16;
	sub.s32 	%r179, %r415, %r416;
	// begin inline asm
	griddepcontrol.wait;
	// end inline asm
	setp.eq.s16 	%p36, %rs2, 0;
	@%p36 bra 	$L__BB9_125;
	add.s64 	%rd51, %rd14, %rd15;
	add.s64 	%rd52, %rd51, %rd16;
	add.s32 	%r180, %r179, %r178;
	setp.ge.s32 	%p37, %r1, %r180;
	cvt.u64.u32 	%rd53, %r1;
	add.s64 	%rd54, %rd13, %rd53;
	shl.b64 	%rd55, %rd54, 3;
	add.s64 	%rd17, %rd2, %rd55;
	sub.s32 	%r418, %r1, %r178;
	cvt.s64.s32 	%rd56, %r418;
	add.s64 	%rd57, %rd52, %rd56;
	shl.b64 	%rd58, %rd57, 3;
	add.s64 	%rd18, %rd2, %rd58;
	@%p37 bra 	$L__BB9_97;
	setp.ge.s32 	%p38, %r1, %r178;
	@%p38 bra 	$L__BB9_96;
	ld.global.u32 	%r1014, [%rd17];
	ld.global.u32 	%r1013, [%rd17+4];
	bra.uni 	$L__BB9_97;
$L__BB9_96:
	ld.global.u32 	%r1014, [%rd18];
	ld.global.u32 	%r1013, [%rd18+4];
$L__BB9_97:
	add.s32 	%r187, %r1, 256;
	setp.ge.s32 	%p39, %r187, %r180;
	@%p39 bra 	$L__BB9_101;
	setp.lt.s32 	%p40, %r187, %r178;
	@%p40 bra 	$L__BB9_100;
	ld.global.u32 	%r1012, [%rd18+2048];
	ld.global.u32 	%r1011, [%rd18+2052];
	bra.uni 	$L__BB9_101;
$L__BB9_100:
	ld.global.u32 	%r1012, [%rd17+2048];
	ld.global.u32 	%r1011, [%rd17+2052];
$L__BB9_101:
	add.s32 	%r194, %r1, 512;
	setp.ge.s32 	%p41, %r194, %r180;
	@%p41 bra 	$L__BB9_105;
	setp.lt.s32 	%p42, %r194, %r178;
	@%p42 bra 	$L__BB9_104;
	ld.global.u32 	%r1010, [%rd18+4096];
	ld.global.u32 	%r1009, [%rd18+4100];
	bra.uni 	$L__BB9_105;
$L__BB9_104:
	ld.global.u32 	%r1010, [%rd17+4096];
	ld.global.u32 	%r1009, [%rd17+4100];
$L__BB9_105:
	add.s32 	%r201, %r1, 768;
	setp.ge.s32 	%p43, %r201, %r180;
	@%p43 bra 	$L__BB9_109;
	setp.lt.s32 	%p44, %r201, %r178;
	@%p44 bra 	$L__BB9_108;
	ld.global.u32 	%r1008, [%rd18+6144];
	ld.global.u32 	%r1007, [%rd18+6148];
	bra.uni 	$L__BB9_109;
$L__BB9_108:
	ld.global.u32 	%r1008, [%rd17+6144];
	ld.global.u32 	%r1007, [%rd17+6148];
$L__BB9_109:
	or.b32  	%r208, %r1, 1024;
	setp.ge.s32 	%p45, %r208, %r180;
	@%p45 bra 	$L__BB9_113;
	setp.lt.s32 	%p46, %r208, %r178;
	@%p46 bra 	$L__BB9_112;
	ld.global.u32 	%r1006, [%rd18+8192];
	ld.global.u32 	%r1005, [%rd18+8196];
	bra.uni 	$L__BB9_113;
$L__BB9_112:
	ld.global.u32 	%r1006, [%rd17+8192];
	ld.global.u32 	%r1005, [%rd17+8196];
$L__BB9_113:
	add.s32 	%r215, %r1, 1280;
	setp.ge.s32 	%p47, %r215, %r180;
	@%p47 bra 	$L__BB9_117;
	setp.lt.s32 	%p48, %r215, %r178;
	@%p48 bra 	$L__BB9_116;
	ld.global.u32 	%r1004, [%rd18+10240];
	ld.global.u32 	%r1003, [%rd18+10244];
	bra.uni 	$L__BB9_117;
$L__BB9_116:
	ld.global.u32 	%r1004, [%rd17+10240];
	ld.global.u32 	%r1003, [%rd17+10244];
$L__BB9_117:
	add.s32 	%r222, %r1, 1536;
	setp.ge.s32 	%p49, %r222, %r180;
	@%p49 bra 	$L__BB9_121;
	setp.lt.s32 	%p50, %r222, %r178;
	@%p50 bra 	$L__BB9_120;
	ld.global.u32 	%r1002, [%rd18+12288];
	ld.global.u32 	%r1001, [%rd18+12292];
	bra.uni 	$L__BB9_121;
$L__BB9_120:
	ld.global.u32 	%r1002, [%rd17+12288];
	ld.global.u32 	%r1001, [%rd17+12292];
$L__BB9_121:
	add.s32 	%r229, %r1, 1792;
	setp.ge.s32 	%p51, %r229, %r180;
	@%p51 bra 	$L__BB9_157;
	setp.lt.s32 	%p52, %r229, %r178;
	@%p52 bra 	$L__BB9_124;
	ld.global.u32 	%r1000, [%rd18+14336];
	ld.global.u32 	%r999, [%rd18+14340];
	bra.uni 	$L__BB9_157;
$L__BB9_124:
	ld.global.u32 	%r1000, [%rd17+14336];
	ld.global.u32 	%r999, [%rd17+14340];
	bra.uni 	$L__BB9_157;
$L__BB9_125:
	add.s64 	%rd59, %rd14, %rd15;
	add.s64 	%rd60, %rd59, %rd16;
	add.s32 	%r234, %r179, %r178;
	setp.ge.s32 	%p53, %r1, %r234;
	cvt.u64.u32 	%rd61, %r1;
	add.s64 	%rd62, %rd13, %rd61;
	shl.b64 	%rd63, %rd62, 3;
	add.s64 	%rd19, %rd1, %rd63;
	sub.s32 	%r427, %r1, %r178;
	cvt.s64.s32 	%rd64, %r427;
	add.s64 	%rd65, %rd60, %rd64;
	shl.b64 	%rd66, %rd65, 3;
	add.s64 	%rd20, %rd1, %rd66;
	@%p53 bra 	$L__BB9_129;
	setp.ge.s32 	%p54, %r1, %r178;
	@%p54 bra 	$L__BB9_128;
	ld.global.u32 	%r1014, [%rd19];
	ld.global.u32 	%r1013, [%rd19+4];
	bra.uni 	$L__BB9_129;
$L__BB9_128:
	ld.global.u32 	%r1014, [%rd20];
	ld.global.u32 	%r1013, [%rd20+4];
$L__BB9_129:
	add.s32 	%r241, %r1, 256;
	setp.ge.s32 	%p55, %r241, %r234;
	@%p55 bra 	$L__BB9_133;
	setp.lt.s32 	%p56, %r241, %r178;
	@%p56 bra 	$L__BB9_132;
	ld.global.u32 	%r1012, [%rd20+2048];
	ld.global.u32 	%r1011, [%rd20+2052];
	bra.uni 	$L__BB9_133;
$L__BB9_132:
	ld.global.u32 	%r1012, [%rd19+2048];
	ld.global.u32 	%r1011, [%rd19+2052];
$L__BB9_133:
	add.s32 	%r248, %r1, 512;
	setp.ge.s32 	%p57, %r248, %r234;
	@%p57 bra 	$L__BB9_137;
	setp.lt.s32 	%p58, %r248, %r178;
	@%p58 bra 	$L__BB9_136;
	ld.global.u32 	%r1010, [%rd20+4096];
	ld.global.u32 	%r1009, [%rd20+4100];
	bra.uni 	$L__BB9_137;
$L__BB9_136:
	ld.global.u32 	%r1010, [%rd19+4096];
	ld.global.u32 	%r1009, [%rd19+4100];
$L__BB9_137:
	add.s32 	%r255, %r1, 768;
	setp.ge.s32 	%p59, %r255, %r234;
	@%p59 bra 	$L__BB9_141;
	setp.lt.s32 	%p60, %r255, %r178;
	@%p60 bra 	$L__BB9_140;
	ld.global.u32 	%r1008, [%rd20+6144];
	ld.global.u32 	%r1007, [%rd20+6148];
	bra.uni 	$L__BB9_141;
$L__BB9_140:
	ld.global.u32 	%r1008, [%rd19+6144];
	ld.global.u32 	%r1007, [%rd19+6148];
$L__BB9_141:
	or.b32  	%r262, %r1, 1024;
	setp.ge.s32 	%p61, %r262, %r234;
	@%p61 bra 	$L__BB9_145;
	setp.lt.s32 	%p62, %r262, %r178;
	@%p62 bra 	$L__BB9_144;
	ld.global.u32 	%r1006, [%rd20+8192];
	ld.global.u32 	%r1005, [%rd20+8196];
	bra.uni 	$L__BB9_145;
$L__BB9_144:
	ld.global.u32 	%r1006, [%rd19+8192];
	ld.global.u32 	%r1005, [%rd19+8196];
$L__BB9_145:
	add.s32 	%r269, %r1, 1280;
	setp.ge.s32 	%p63, %r269, %r234;
	@%p63 bra 	$L__BB9_149;
	setp.lt.s32 	%p64, %r269, %r178;
	@%p64 bra 	$L__BB9_148;
	ld.global.u32 	%r1004, [%rd20+10240];
	ld.global.u32 	%r1003, [%rd20+10244];
	bra.uni 	$L__BB9_149;
$L__BB9_148:
	ld.global.u32 	%r1004, [%rd19+10240];
	ld.global.u32 	%r1003, [%rd19+10244];
$L__BB9_149:
	add.s32 	%r276, %r1, 1536;
	setp.ge.s32 	%p65, %r276, %r234;
	@%p65 bra 	$L__BB9_153;
	setp.lt.s32 	%p66, %r276, %r178;
	@%p66 bra 	$L__BB9_152;
	ld.global.u32 	%r1002, [%rd20+12288];
	ld.global.u32 	%r1001, [%rd20+12292];
	bra.uni 	$L__BB9_153;
$L__BB9_152:
	ld.global.u32 	%r1002, [%rd19+12288];
	ld.global.u32 	%r1001, [%rd19+12292];
$L__BB9_153:
	add.s32 	%r283, %r1, 1792;
	setp.ge.s32 	%p67, %r283, %r234;
	@%p67 bra 	$L__BB9_157;
	setp.lt.s32 	%p68, %r283, %r178;
	@%p68 bra 	$L__BB9_156;
	ld.global.u32 	%r1000, [%rd20+14336];
	ld.global.u32 	%r999, [%rd20+14340];
	bra.uni 	$L__BB9_157;
$L__BB9_156:
	ld.global.u32 	%r1000, [%rd19+14336];
	ld.global.u32 	%r999, [%rd19+14340];
$L__BB9_157:
	shl.b32 	%r305, %r1, 3;
	mov.u32 	%r435, _ZZN3cub18CUB_300001_SM_10006detail10merge_sort26DeviceMergeSortMergeKernelINS2_10policy_hubIN6thrust24THRUST_300001_SM_1000_NS6detail15normal_iteratorINS6_10device_ptrI4TestEEEEE9Policy600ESC_PNS0_8NullTypeESC_SG_mN4cuda3std3__44lessISA_EESA_SF_EEvbT2_T3_T4_PT6_PT7_T5_PSO_SO_NS1_7vsmem_tEE19static_temp_storage;
	add.s32 	%r436, %r435, %r305;
	st.shared.v2.u32 	[%r436], {%r1014, %r1013};
	st.shared.v2.u32 	[%r436+2048], {%r1012, %r1011};
	st.shared.v2.u32 	[%r436+4096], {%r1010, %r1009};
	st.shared.v2.u32 	[%r436+6144], {%r1008, %r1007};
	st.shared.v2.u32 	[%r436+8192], {%r1006, %r1005};
	st.shared.v2.u32 	[%r436+10240], {%r1004, %r1003};
	st.shared.v2.u32 	[%r436+12288], {%r1002, %r1001};
	st.shared.v2.u32 	[%r436+14336], {%r1000, %r999};
	bar.sync 	0;
	// begin inline asm
	griddepcontrol.launch_dependents;
	// end inline asm
	add.s32 	%r304, %r179, %r178;
	min.s32 	%r306, %r305, %r304;
	shl.b32 	%r437, %r178, 3;
	add.s32 	%r307, %r435, %r437;
	setp.lt.s32 	%p69, %r306, %r179;
	sub.s32 	%r438, %r306, %r179;
	selp.b32 	%r1017, 0, %r438, %p69;
	min.s32 	%r1015, %r306, %r178;
	setp.ge.s32 	%p70, %r1017, %r1015;
	@%p70 bra 	$L__BB9_159;
$L__BB9_158:
	sub.s32 	%r439, %r1015, %r1017;
	shr.u32 	%r440, %r439, 31;
	add.s32 	%r441, %r439, %r440;
	shr.s32 	%r442, %r441, 1;
	add.s32 	%r443, %r442, %r1017;
	shl.b32 	%r444, %r443, 3;
	add.s32 	%r446, %r435, %r444;
	ld.shared.u32 	%r447, [%r446];
	not.b32 	%r448, %r443;
	add.s32 	%r449, %r306, %r448;
	shl.b32 	%r450, %r449, 3;
	add.s32 	%r451, %r307, %r450;
	ld.shared.u32 	%r452, [%r451];
	setp.lt.s32 	%p71, %r452, %r447;
	add.s32 	%r453, %r443, 1;
	selp.b32 	%r1017, %r1017, %r453, %p71;
	selp.b32 	%r1015, %r443, %r1015, %p71;
	setp.lt.s32 	%p72, %r1017, %r1015;
	@%p72 bra 	$L__BB9_158;
$L__BB9_159:
	sub.s32 	%r454, %r306, %r1017;
	add.s32 	%r315, %r454, %r178;
	shl.b32 	%r455, %r454, 3;
	add.s32 	%r316, %r307, %r455;
	ld.shared.v2.u32 	{%r1018, %r456}, [%r316];
	mov.b32 	%f91, %r456;
	shl.b32 	%r457, %r1017, 3;
	add.s32 	%r318, %r435, %r457;
	ld.shared.v2.u32 	{%r1021, %r459}, [%r318];
	mov.b32 	%f94, %r459;
	setp.ge.s32 	%p74, %r315, %r304;
	mov.pred 	%p202, 0;
	@%p74 bra 	$L__BB9_161;
	setp.ge.s32 	%p75, %r1017, %r178;
	setp.lt.s32 	%p76, %r1018, %r1021;
	or.pred  	%p202, %p75, %p76;
$L__BB9_161:
	selp.f32 	%f41, %f91, %f94, %p202;
	selp.b32 	%r320, %r1018, %r1021, %p202;
	selp.u32 	%r460, 1, 0, %p202;
	add.s32 	%r321, %r315, %r460;
	not.pred 	%p77, %p202;
	selp.u32 	%r461, 1, 0, %p77;
	add.s32 	%r322, %r1017, %r461;
	@%p77 bra 	$L__BB9_163;
	ld.shared.v2.u32 	{%r1018, %r463}, [%r316+8];
	mov.b32 	%f91, %r463;
	bra.uni 	$L__BB9_164;
$L__BB9_163:
	ld.shared.v2.u32 	{%r1021, %r462}, [%r318+8];
	mov.b32 	%f94, %r462;
$L__BB9_164:
	setp.ge.s32 	%p79, %r321, %r304;
	mov.pred 	%p203, 0;
	@%p79 bra 	$L__BB9_166;
	setp.ge.s32 	%p80, %r322, %r178;
	setp.lt.s32 	%p81, %r1018, %r1021;
	or.pred  	%p203, %p80, %p81;
$L__BB9_166:
	selp.f32 	%f46, %f91, %f94, %p203;
	selp.b32 	%r327, %r1018, %r1021, %p203;
	selp.u32 	%r464, 1, 0, %p203;
	add.s32 	%r328, %r321, %r464;
	not.pred 	%p82, %p203;
	selp.u32 	%r465, 1, 0, %p82;
	add.s32 	%r329, %r322, %r465;
	@%p203 bra 	$L__BB9_168;
	shl.b32 	%r466, %r329, 3;
	add.s32 	%r468, %r435, %r466;
	ld.shared.v2.u32 	{%r1021, %r469}, [%r468];
	mov.b32 	%f94, %r469;
	bra.uni 	$L__BB9_169;
$L__BB9_168:
	shl.b32 	%r470, %r328, 3;
	add.s32 	%r472, %r435, %r470;
	ld.shared.v2.u32 	{%r1018, %r473}, [%r472];
	mov.b32 	%f91, %r473;
$L__BB9_169:
	setp.ge.s32 	%p84, %r328, %r304;
	mov.pred 	%p204, 0;
	@%p84 bra 	$L__BB9_171;
	setp.ge.s32 	%p85, %r329, %r178;
	setp.lt.s32 	%p86, %r1018, %r1021;
	or.pred  	%p204, %p85, %p86;
$L__BB9_171:
	selp.f32 	%f51, %f91, %f94, %p204;
	selp.b32 	%r334, %r1018, %r1021, %p204;
	selp.u32 	%r474, 1, 0, %p204;
	add.s32 	%r335, %r328, %r474;
	not.pred 	%p87, %p204;
	selp.u32 	%r475, 1, 0, %p87;
	add.s32 	%r336, %r329, %r475;
	@%p204 bra 	$L__BB9_173;
	shl.b32 	%r476, %r336, 3;
	add.s32 	%r478, %r435, %r476;
	ld.shared.v2.u32 	{%r1021, %r479}, [%r478];
	mov.b32 	%f94, %r479;
	bra.uni 	$L__BB9_174;
$L__BB9_173:
	shl.b32 	%r480, %r335, 3;
	add.s32 	%r482, %r435, %r480;
	ld.shared.v2.u32 	{%r1018, %r483}, [%r482];
	mov.b32 	%f91, %r483;
$L__BB9_174:
	setp.ge.s32 	%p89, %r335, %r304;
	mov.pred 	%p205, 0;
	@%p89 bra 	$L__BB9_176;
	setp.ge.s32 	%p90, %r336, %r178;
	setp.lt.s32 	%p91, %r1018, %r1021;
	or.pred  	%p205, %p90, %p91;
$L__BB9_176:
	selp.f32 	%f56, %f91, %f94, %p205;
	selp.b32 	%r341, %r1018, %r1021, %p205;
	selp.u32 	%r484, 1, 0, %p205;
	add.s32 	%r342, %r335, %r484;
	not.pred 	%p92, %p205;
	selp.u32 	%r485, 1, 0, %p92;
	add.s32 	%r343, %r336, %r485;
	@%p205 bra 	$L__BB9_178;
	shl.b32 	%r486, %r343, 3;
	add.s32 	%r488, %r435, %r486;
	ld.shared.v2.u32 	{%r1021, %r489}, [%r488];
	mov.b32 	%f94, %r489;
	bra.uni 	$L__BB9_179;
$L__BB9_178:
	shl.b32 	%r490, %r342, 3;
	add.s32 	%r492, %r435, %r490;
	ld.shared.v2.u32 	{%r1018, %r493}, [%r492];
	mov.b32 	%f91, %r493;
$L__BB9_179:
	setp.ge.s32 	%p94, %r342, %r304;
	mov.pred 	%p206, 0;
	@%p94 bra 	$L__BB9_181;
	setp.ge.s32 	%p95, %r343, %r178;
	setp.lt.s32 	%p96, %r1018, %r1021;
	or.pred  	%p206, %p95, %p96;
$L__BB9_181:
	selp.f32 	%f61, %f91, %f94, %p206;
	selp.b32 	%r348, %r1018, %r1021, %p206;
	selp.u32 	%r494, 1, 0, %p206;
	add.s32 	%r349, %r342, %r494;
	not.pred 	%p97, %p206;
	selp.u32 	%r495, 1, 0, %p97;
	add.s32 	%r350, %r343, %r495;
	@%p206 bra 	$L__BB9_183;
	shl.b32 	%r496, %r350, 3;
	add.s32 	%r498, %r435, %r496;
	ld.shared.v2.u32 	{%r1021, %r499}, [%r498];
	mov.b32 	%f94, %r499;
	bra.uni 	$L__BB9_184;
$L__BB9_183:
	shl.b32 	%r500, %r349, 3;
	add.s32 	%r502, %r435, %r500;
	ld.shared.v2.u32 	{%r1018, %r503}, [%r502];
	mov.b32 	%f91, %r503;
$L__BB9_184:
	setp.ge.s32 	%p99, %r349, %r304;
	mov.pred 	%p207, 0;
	@%p99 bra 	$L__BB9_186;
	setp.ge.s32 	%p100, %r350, %r178;
	setp.lt.s32 	%p101, %r1018, %r1021;
	or.pred  	%p207, %p100, %p101;
$L__BB9_186:
	selp.f32 	%f66, %f91, %f94, %p207;
	selp.b32 	%r355, %r1018, %r1021, %p207;
	selp.u32 	%r504, 1, 0, %p207;
	add.s32 	%r356, %r349, %r504;
	not.pred 	%p102, %p207;
	selp.u32 	%r505, 1, 0, %p102;
	add.s32 	%r357, %r350, %r505;
	@%p207 bra 	$L__BB9_188;
	shl.b32 	%r506, %r357, 3;
	add.s32 	%r508, %r435, %r506;
	ld.shared.v2.u32 	{%r1021, %r509}, [%r508];
	mov.b32 	%f94, %r509;
	bra.uni 	$L__BB9_189;
$L__BB9_188:
	shl.b32 	%r510, %r356, 3;
	add.s32 	%r512, %r435, %r510;
	ld.shared.v2.u32 	{%r1018, %r513}, [%r512];
	mov.b32 	%f91, %r513;
$L__BB9_189:
	setp.ge.s32 	%p104, %r356, %r304;
	mov.pred 	%p208, 0;
	@%p104 bra 	$L__BB9_191;
	setp.ge.s32 	%p105, %r357, %r178;
	setp.lt.s32 	%p106, %r1018, %r1021;
	or.pred  	%p208, %p105, %p106;
$L__BB9_191:
	selp.f32 	%f71, %f91, %f94, %p208;
	selp.b32 	%r362, %r1018, %r1021, %p208;
	selp.u32 	%r514, 1, 0, %p208;
	add.s32 	%r363, %r356, %r514;
	not.pred 	%p107, %p208;
	selp.u32 	%r515, 1, 0, %p107;
	add.s32 	%r364, %r357, %r515;
	@%p208 bra 	$L__BB9_193;
	shl.b32 	%r516, %r364, 3;
	mov.u32 	%r517, _ZZN3cub18CUB_300001_SM_10006detail10merge_sort26DeviceMergeSortMergeKernelINS2_10policy_hubIN6thrust24THRUST_300001_SM_1000_NS6detail15normal_iteratorINS6_10device_ptrI4TestEEEEE9Policy600ESC_PNS0_8NullTypeESC_SG_mN4cuda3std3__44lessISA_EESA_SF_EEvbT2_T3_T4_PT6_PT7_T5_PSO_SO_NS1_7vsmem_tEE19static_temp_storage;
	add.s32 	%r518, %r517, %r516;
	ld.shared.v2.u32 	{%r1021, %r519}, [%r518];
	mov.b32 	%f94, %r519;
	bra.uni 	$L__BB9_194;
$L__BB9_193:
	shl.b32 	%r520, %r363, 3;
	mov.u32 	%r521, _ZZN3cub18CUB_300001_SM_10006detail10merge_sort26DeviceMergeSortMergeKernelINS2_10policy_hubIN6thrust24THRUST_300001_SM_1000_NS6detail15normal_iteratorINS6_10device_ptrI4TestEEEEE9Policy600ESC_PNS0_8NullTypeESC_SG_mN4cuda3std3__44lessISA_EESA_SF_EEvbT2_T3_T4_PT6_PT7_T5_PSO_SO_NS1_7vsmem_tEE19static_temp_storage;
	add.s32 	%r522, %r521, %r520;
	ld.shared.v2.u32 	{%r1018, %r523}, [%r522];
	mov.b32 	%f91, %r523;
$L__BB9_194:
	setp.ge.s32 	%p109, %r363, %r304;
	mov.pred 	%p209, 0;
	@%p109 bra 	$L__BB9_196;
	setp.ge.s32 	%p110, %r364, %r178;
	setp.lt.s32 	%p111, %r1018, %r1021;
	or.pred  	%p209, %p110, %p111;
$L__BB9_196:
	ld.param.s8 	%rs3, [_ZN3cub18CUB_300001_SM_10006detail10merge_sort26DeviceMergeSortMergeKernelINS2_10policy_hubIN6thrust24THRUST_300001_SM_1000_NS6detail15normal_iteratorINS6_10device_ptrI4TestEEEEE9Policy600ESC_PNS0_8NullTypeESC_SG_mN4cuda3std3__44lessISA_EESA_SF_EEvbT2_T3_T4_PT6_PT7_T5_PSO_SO_NS1_7vsmem_tE_param_0];
	setp.eq.s16 	%p112, %rs3, 0;
	selp.f32 	%f76, %f91, %f94, %p209;
	selp.b32 	%r369, %r1018, %r1021, %p209;
	bar.sync 	0;
	@%p112 bra 	$L__BB9_215;
	// begin inline asm
	mov.u32 %r524, %laneid;
	// end inline asm
	and.b32  	%r370, %r305, 7936;
	shl.b32 	%r525, %r524, 3;
	add.s32 	%r526, %r525, %r370;
	shr.s32 	%r527, %r526, 5;
	add.s32 	%r528, %r527, %r526;
	shl.b32 	%r529, %r528, 3;
	mov.u32 	%r530, _ZZN3cub18CUB_300001_SM_10006detail10merge_sort26DeviceMergeSortMergeKernelINS2_10policy_hubIN6thrust24THRUST_300001_SM_1000_NS6detail15normal_iteratorINS6_10device_ptrI4TestEEEEE9Policy600ESC_PNS0_8NullTypeESC_SG_mN4cuda3std3__44lessISA_EESA_SF_EEvbT2_T3_T4_PT6_PT7_T5_PSO_SO_NS1_7vsmem_tEE19static_temp_storage;
	add.s32 	%r531, %r530, %r529;
	mov.b32 	%r532, %f41;
	st.shared.v2.u32 	[%r531], {%r320, %r532};
	mov.b32 	%r533, %f46;
	st.shared.v2.u32 	[%r531+8], {%r327, %r533};
	mov.b32 	%r534, %f51;
	st.shared.v2.u32 	[%r531+16], {%r334, %r534};
	mov.b32 	%r535, %f56;
	st.shared.v2.u32 	[%r531+24], {%r341, %r535};
	mov.b32 	%r536, %f61;
	st.shared.v2.u32 	[%r531+32], {%r348, %r536};
	mov.b32 	%r537, %f66;
	st.shared.v2.u32 	[%r531+40], {%r355, %r537};
	mov.b32 	%r538, %f71;
	st.shared.v2.u32 	[%r531+48], {%r362, %r538};
	mov.b32 	%r539, %f76;
	st.shared.v2.u32 	[%r531+56], {%r369, %r539};
	bar.warp.sync 	-1;
	mad.lo.s32 	%r540, %r524, -7, %r526;
	shr.s32 	%r541, %r540, 5;
	add.s32 	%r542, %r541, %r540;
	shl.b32 	%r543, %r542, 3;
	add.s32 	%r544, %r530, %r543;
	ld.shared.v2.u32 	{%r371, %r372}, [%r544];
	add.s32 	%r545, %r540, 32;
	shr.s32 	%r546, %r545, 5;
	add.s32 	%r547, %r546, %r540;
	shl.b32 	%r548, %r547, 3;
	add.s32 	%r549, %r530, %r548;
	ld.shared.v2.u32 	{%r375, %r374}, [%r549+256];
	add.s32 	%r550, %r540, 64;
	shr.s32 	%r551, %r550, 5;
	add.s32 	%r552, %r551, %r540;
	shl.b32 	%r553, %r552, 3;
	add.s32 	%r554, %r530, %r553;
	ld.shared.v2.u32 	{%r378, %r377}, [%r554+512];
	add.s32 	%r555, %r540, 96;
	shr.s32 	%r556, %r555, 5;
	add.s32 	%r557, %r556, %r540;
	shl.b32 	%r558, %r557, 3;
	add.s32 	%r559, %r530, %r558;
	ld.shared.v2.u32 	{%r379, %r380}, [%r559+768];
	add.s32 	%r560, %r540, 128;
	shr.s32 	%r561, %r560, 5;
	add.s32 	%r562, %r561, %r540;
	shl.b32 	%r563, %r562, 3;
	add.s32 	%r564, %r530, %r563;
	ld.shared.v2.u32 	{%r381, %r382}, [%r564+1024];
	add.s32 	%r565, %r540, 160;
	shr.s32 	%r566, %r565, 5;
	add.s32 	%r567, %r566, %r540;
	shl.b32 	%r568, %r567, 3;
	add.s32 	%r569, %r530, %r568;
	ld.shared.v2.u32 	{%r383, %r384}, [%r569+1280];
	add.s32 	%r570, %r540, 192;
	shr.s32 	%r571, %r570, 5;
	add.s32 	%r572, %r571, %r540;
	shl.b32 	%r573, %r572, 3;
	add.s32 	%r574, %r530, %r573;
	ld.shared.v2.u32 	{%r385, %r386}, [%r574+1536];
	add.s32 	%r575, %r540, 224;
	shr.s32 	%r576, %r575, 5;
	add.s32 	%r577, %r576, %r540;
	shl.b32 	%r578, %r577, 3;
	add.s32 	%r579, %r530, %r578;
	ld.shared.v2.u32 	{%r387, %r388}, [%r579+1792];
	setp.ne.s32 	%p113, %r1, 0;
	@%p113 bra 	$L__BB9_199;
	st.volatile.shared.u32 	[_ZZN3cub18CUB_300001_SM_10006detail10merge_sort26DeviceMergeSortMergeKernelINS2_10policy_hubIN6thrust24THRUST_300001_SM_1000_NS6detail15normal_iteratorINS6_10device_ptrI4TestEEEEE9Policy600ESC_PNS0_8NullTypeESC_SG_mN4cuda3std3__44lessISA_EESA_SF_EEvbT2_T3_T4_PT6_PT7_T5_PSO_SO_NS1_7vsmem_tEE19static_temp_storage+16896], %r304;
$L__BB9_199:
	bar.sync 	0;
	ld.volatile.shared.u32 	%r389, [_ZZN3cub18CUB_300001_SM_10006detail10merge_sort26DeviceMergeSortMergeKernelINS2_10policy_hubIN6thrust24THRUST_300001_SM_1000_NS6detail15normal_iteratorINS6_10device_ptrI4TestEEEEE9Policy600ESC_PNS0_8NullTypeESC_SG_mN4cuda3std3__44lessISA_EESA_SF_EEvbT2_T3_T4_PT6_PT7_T5_PSO_SO_NS1_7vsmem_tEE19static_temp_storage+16896];
	and.b32  	%r580, %r1, 31;
	add.s32 	%r390, %r370, %r580;
	setp.ge.s32 	%p114, %r390, %r389;
	cvt.u64.u32 	%rd67, %r390;
	add.s64 	%rd68, %rd4, %rd67;
	shl.b64 	%rd69, %rd68, 3;
	add.s64 	%rd21, %rd1, %rd69;
	@%p114 bra 	$L__BB9_201;
	st.global.u32 	[%rd21], %r371;
	st.global.u32 	[%rd21+4], %r372;
$L__BB9_201:
	add.s32 	%r581, %r390, 32;
	setp.ge.s32 	%p115, %r581, %r389;
	@%p115 bra 	$L__BB9_203;
	st.global.u32 	[%rd21+256], %r375;
	st.global.u32 	[%rd21+260], %r374;
$L__BB9_203:
	add.s32 	%r582, %r390, 64;
	setp.ge.s32 	%p116, %r582, %r389;
	@%p116 bra 	$L__BB9_205;
	st.global.u32 	[%rd21+512], %r378;
	st.global.u32 	[%rd21+516], %r377;
$L__BB9_205:
	add.s32 	%r583, %r390, 96;
	setp.ge.s32 	%p117, %r583, %r389;
	@%p117 bra 	$L__BB9_207;
	st.global.u32 	[%rd21+768], %r379;
	st.global.u32 	[%rd21+772], %r380;
$L__BB9_207:
	add.s32 	%r584, %r390, 128;
	setp.ge.s32 	%p118, %r584, %r389;
	@%p118 bra 	$L__BB9_209;
	st.global.u32 	[%rd21+1024], %r381;
	st.global.u32 	[%rd21+1028], %r382;
$L__BB9_209:
	add.s32 	%r585, %r390, 160;
	setp.ge.s32 	%p119, %r585, %r389;
	@%p119 bra 	$L__BB9_211;
	st.global.u32 	[%rd21+1280], %r383;
	st.global.u32 	[%rd21+1284], %r384;
$L__BB9_211:
	add.s32 	%r586, %r390, 192;
	setp.ge.s32 	%p120, %r586, %r389;
	@%p120 bra 	$L__BB9_213;
	st.global.u32 	[%rd21+1536], %r385;
	st.global.u32 	[%rd21+1540], %r386;
$L__BB9_213:
	add.s32 	%r587, %r390, 224;
	setp.ge.s32 	%p121, %r587, %r389;
	@%p121 bra 	$L__BB9_233;
	st.global.u32 	[%rd21+1792], %r387;
	st.global.u32 	[%rd21+1796], %r388;
	bra.uni 	$L__BB9_233;
$L__BB9_215:
	// begin inline asm
	mov.u32 %r588, %laneid;
	// end inline asm
	and.b32  	%r391, %r305, 7936;
	shl.b32 	%r589, %r588, 3;
	add.s32 	%r590, %r589, %r391;
	shr.s32 	%r591, %r590, 5;
	add.s32 	%r592, %r591, %r590;
	shl.b32 	%r593, %r592, 3;
	mov.u32 	%r594, _ZZN3cub18CUB_300001_SM_10006detail10merge_sort26DeviceMergeSortMergeKernelINS2_10policy_hubIN6thrust24THRUST_300001_SM_1000_NS6detail15normal_iteratorINS6_10device_ptrI4TestEEEEE9Policy600ESC_PNS0_8NullTypeESC_SG_mN4cuda3std3__44lessISA_EESA_SF_EEvbT2_T3_T4_PT6_PT7_T5_PSO_SO_NS1_7vsmem_tEE19static_temp_storage;
	add.s32 	%r595, %r594, %r593;
	mov.b32 	%r596, %f41;
	st.shared.v2.u32 	[%r595], {%r320, %r596};
	mov.b32 	%r597, %f46;
	st.shared.v2.u32 	[%r595+8], {%r327, %r597};
	mov.b32 	%r598, %f51;
	st.shared.v2.u32 	[%r595+16], {%r334, %r598};
	mov.b32 	%r599, %f56;
	st.shared.v2.u32 	[%r595+24], {%r341, %r599};
	mov.b32 	%r600, %f61;
	st.shared.v2.u32 	[%r595+32], {%r348, %r600};
	mov.b32 	%r601, %f66;
	st.shared.v2.u32 	[%r595+40], {%r355, %r601};
	mov.b32 	%r602, %f71;
	st.shared.v2.u32 	[%r595+48], {%r362, %r602};
	mov.b32 	%r603, %f76;
	st.shared.v2.u32 	[%r595+56], {%r369, %r603};
	bar.warp.sync 	-1;
	mad.lo.s32 	%r604, %r588, -7, %r590;
	shr.s32 	%r605, %r604, 5;
	add.s32 	%r606, %r605, %r604;
	shl.b32 	%r607, %r606, 3;
	add.s32 	%r608, %r594, %r607;
	ld.shared.v2.u32 	{%r392, %r393}, [%r608];
	add.s32 	%r609, %r604, 32;
	shr.s32 	%r610, %r609, 5;
	add.s32 	%r611, %r610, %r604;
	shl.b32 	%r612, %r611, 3;
	add.s32 	%r613, %r594, %r612;
	ld.shared.v2.u32 	{%r394, %r395}, [%r613+256];
	add.s32 	%r614, %r604, 64;
	shr.s32 	%r615, %r614, 5;
	add.s32 	%r616, %r615, %r604;
	shl.b32 	%r617, %r616, 3;
	add.s32 	%r618, %r594, %r617;
	ld.shared.v2.u32 	{%r396, %r397}, [%r618+512];
	add.s32 	%r619, %r604, 96;
	shr.s32 	%r620, %r619, 5;
	add.s32 	%r621, %r620, %r604;
	shl.b32 	%r622, %r621, 3;
	add.s32 	%r623, %r594, %r622;
	ld.shared.v2.u32 	{%r398, %r399}, [%r623+768];
	add.s32 	%r624, %r604, 128;
	shr.s32 	%r625, %r624, 5;
	add.s32 	%r626, %r625, %r604;
	shl.b32 	%r627, %r626, 3;
	add.s32 	%r628, %r594, %r627;
	ld.shared.v2.u32 	{%r400, %r401}, [%r628+1024];
	add.s32 	%r629, %r604, 160;
	shr.s32 	%r630, %r629, 5;
	add.s32 	%r631, %r630, %r604;
	shl.b32 	%r632, %r631, 3;
	add.s32 	%r633, %r594, %r632;
	ld.shared.v2.u32 	{%r402, %r403}, [%r633+1280];
	add.s32 	%r634, %r604, 192;
	shr.s32 	%r635, %r634, 5;
	add.s32 	%r636, %r635, %r604;
	shl.b32 	%r637, %r636, 3;
	add.s32 	%r638, %r594, %r637;
	ld.shared.v2.u32 	{%r404, %r405}, [%r638+1536];
	add.s32 	%r639, %r604, 224;
	shr.s32 	%r640, %r639, 5;
	add.s32 	%r641, %r640, %r604;
	shl.b32 	%r642, %r641, 3;
	add.s32 	%r643, %r594, %r642;
	ld.shared.v2.u32 	{%r406, %r407}, [%r643+1792];
	setp.ne.s32 	%p122, %r1, 0;
	@%p122 bra 	$L__BB9_217;
	st.volatile.shared.u32 	[_ZZN3cub18CUB_300001_SM_10006detail10merge_sort26DeviceMergeSortMergeKernelINS2_10policy_hubIN6thrust24THRUST_300001_SM_1000_NS6detail15normal_iteratorINS6_10device_ptrI4TestEEEEE9Policy600ESC_PNS0_8NullTypeESC_SG_mN4cuda3std3__44lessISA_EESA_SF_EEvbT2_T3_T4_PT6_PT7_T5_PSO_SO_NS1_7vsmem_tEE19static_temp_storage+16896], %r304;
$L__BB9_217:
	bar.sync 	0;
	ld.volatile.shared.u32 	%r408, [_ZZN3cub18CUB_300001_SM_10006detail10merge_sort26DeviceMergeSortMergeKernelINS2_10policy_hubIN6thrust24THRUST_300001_SM_1000_NS6detail15normal_iteratorINS6_10device_ptrI4TestEEEEE9Policy600ESC_PNS0_8NullTypeESC_SG_mN4cuda3std3__44lessISA_EESA_SF_EEvbT2_T3_T4_PT6_PT7_T5_PSO_SO_NS1_7vsmem_tEE19static_temp_storage+16896];
	and.b32  	%r644, %r1, 31;
	cvt.u64.u32 	%rd70, %r391;
	cvt.u64.u32 	%rd71, %r644;
	add.s32 	%r409, %r391, %r644;
	add.s64 	%rd72, %rd4, %rd71;
	add.s64 	%rd73, %rd72, %rd70;
	setp.ge.s32 	%p123, %r409, %r408;
	shl.b64 	%rd74, %rd73, 3;
	add.s64 	%rd22, %rd2, %rd74;
	@%p123 bra 	$L__BB9_219;
	st.global.u32 	[%rd22], %r392;
	st.global.u32 	[%rd22+4], %r393;
$L__BB9_219:
	add.s32 	%r645, %r409, 32;
	setp.ge.s32 	%p124, %r645, %r408;
	@%p124 bra 	$L__BB9_221;
	st.global.u32 	[%rd22+256], %r394;
	st.global.u32 	[%rd22+260], %r395;
$L__BB9_221:
	add.s32 	%r646, %r409, 64;
	setp.ge.s32 	%p125, %r646, %r408;
	@%p125 bra 	$L__BB9_223;
	st.global.u32 	[%rd22+512], %r396;
	st.global.u32 	[%rd22+516], %r397;
$L__BB9_223:
	add.s32 	%r647, %r409, 96;
	setp.ge.s32 	%p126, %r647, %r408;
	@%p126 bra 	$L__BB9_225;
	st.global.u32 	[%rd22+768], %r398;
	st.global.u32 	[%rd22+772], %r399;
$L__BB9_225:
	add.s32 	%r648, %r409, 128;
	setp.ge.s32 	%p127, %r648, %r408;
	@%p127 bra 	$L__BB9_227;
	st.global.u32 	[%rd22+1024], %r400;
	st.global.u32 	[%rd22+1028], %r401;
$L__BB9_227:
	add.s32 	%r649, %r409, 160;
	setp.ge.s32 	%p128, %r649, %r408;
	@%p128 bra 	$L__BB9_229;
	st.global.u32 	[%rd22+1280], %r402;
	st.global.u32 	[%rd22+1284], %r403;
$L__BB9_229:
	add.s32 	%r650, %r409, 192;
	setp.ge.s32 	%p129, %r650, %r408;
	@%p129 bra 	$L__BB9_231;
	st.global.u32 	[%rd22+1536], %r404;
	st.global.u32 	[%rd22+1540], %r405;
$L__BB9_231:
	add.s32 	%r651, %r409, 224;
	setp.ge.s32 	%p130, %r651, %r408;
	@%p130 bra 	$L__BB9_233;
	st.global.u32 	[%rd22+1792], %r406;
	st.global.u32 	[%rd22+1796], %r407;
$L__BB9_233:
	ret;

}


// ===== COMPILED SASS (sm_100) =====

	.target	sm_100

	.elftype	@"ET_EXEC"


//--------------------- .note.nv.tkinfo           --------------------------
	.section	.note.nv.tkinfo,"",@"SHT_NOTE"
	.sectionflags	@"SHF_NOTE_NV_TKINFO"
	.tkinfo
        /*0018*/ 	.word	0x00000002
        /*0030*/ 	.string	""
        /*0030*/ 	.string	"ptxas"
        /*0030*/ 	.string	"Cuda compilation tools, release 13.0, V13.0.88"
        /*0030*/ 	.string	"Build cuda_13.0.r13.0/compiler.36424714_0"
        /*0030*/ 	.string	"-arch sm_100 -m 64 "



//--------------------- .note.nv.cuinfo           --------------------------
	.section	.note.nv.cuinfo,"",@"SHT_NOTE"
	.sectionflags	@"SHF_NOTE_NV_CUINFO"
        /*0018*/ 	.short	0x0002
        /*001a*/ 	.short	0x0064
        /*001c*/ 	.short	0x0082
	.zero		2


//--------------------- .nv.info                  --------------------------
	.section	.nv.info,"",@"SHT_CUDA_INFO"
	.align	4


	//----- nvinfo : EIATTR_REGCOUNT
	.align		4
        /*0000*/ 	.byte	0x04, 0x2f
        /*0002*/ 	.short	(.L_46 - .L_45)
	.align		4
.L_45:
        /*0004*/ 	.word	index@(_ZN3cub18CUB_300001_SM_10006detail11EmptyKernelIvEEvv)
        /*0008*/ 	.word	0x00000004


	//----- nvinfo : EIATTR_FRAME_SIZE
	.align		4
.L_46:
        /*000c*/ 	.byte	0x04, 0x11
        /*000e*/ 	.short	(.L_48 - .L_47)
	.align		4
.L_47:
        /*0010*/ 	.word	index@(_ZN3cub18CUB_300001_SM_10006detail11EmptyKernelIvEEvv)
        /*0014*/ 	.word	0x00000000


	//----- nvinfo : EIATTR_REGCOUNT
	.align		4
.L_48:
        /*0018*/ 	.byte	0x04, 0x2f
        /*001a*/ 	.short	(.L_50 - .L_49)
	.align		4
.L_49:
        /*001c*/ 	.word	index@(_ZN3cub18CUB_300001_SM_10006detail8for_each13static_kernelINS2_12policy_hub_t12policy_500_tEmN6thrust24THRUST_300001_SM_1000_NS8cuda_cub20__uninitialized_fill7functorINS7_10device_ptrI4TestEESC_EEEEvT0_T1_)
        /*0020*/ 	.word	0x00000009


	//----- nvinfo : EIATTR_FRAME_SIZE
	.align		4
.L_50:
        /*0024*/ 	.byte	0x04, 0x11
        /*0026*/ 	.short	(.L_52 - .L_51)
	.align		4
.L_51:
        /*0028*/ 	.word	index@(_ZN3cub18CUB_300001_SM_10006detail8for_each13static_kernelINS2_12policy_hub_t12policy_500_tEmN6thrust24THRUST_300001_SM_1000_NS8cuda_cub20__uninitialized_fill7functorINS7_10device_ptrI4TestEESC_EEEEvT0_T1_)
        /*002c*/ 	.word	0x00000000


	//----- nvinfo : EIATTR_REGCOUNT
	.align		4
.L_52:
        /*0030*/ 	.byte	0x04, 0x2f
        /*0032*/ 	.short	(.L_54 - .L_53)
	.align		4
.L_53:
        /*0034*/ 	.word	index@(_ZN3cub18CUB_300001_SM_10006detail8for_each13static_kernelINS2_12policy_hub_t12policy_500_tEmN6thrust24THRUST_300001_SM_1000_NS8cuda_cub20__uninitialized_fill7functorINS7_10device_ptrIdEEdEEEEvT0_T1_)
        /*0038*/ 	.word	0x00000009


	//----- nvinfo : EIATTR_FRAME_SIZE
	.align		4
.L_54:
        /*003c*/ 	.byte	0x04, 0x11
        /*003e*/ 	.short	(.L_56 - .L_55)
	.align		4
.L_55:
        /*0040*/ 	.word	index@(_ZN3cub18CUB_300001_SM_10006detail8for_each13static_kernelINS2_12policy_hub_t12policy_500_tEmN6thrust24THRUST_300001_SM_1000_NS8cuda_cub20__uninitialized_fill7functorINS7_10device_ptrIdEEdEEEEvT0_T1_)
        /*0044*/ 	.word	0x00000000


	//----- nvinfo : EIATTR_REGCOUNT
	.align		4
.L_56:
        /*0048*/ 	.byte	0x04, 0x2f
        /*004a*/ 	.short	(.L_58 - .L_57)
	.align		4
.L_57:
        /*004c*/ 	.word	index@(_ZN3cub18CUB_300001_SM_10006detail8for_each13static_kernelINS2_12policy_hub_t12policy_500_tEmN6thrust24THRUST_300001_SM_1000_NS8cuda_cub20__uninitialized_fill7functorINS7_10device_ptrIcEEcEEEEvT0_T1_)
        /*0050*/ 	.word	0x0000000a


	//----- nvinfo : EIATTR_FRAME_SIZE
	.align		4
.L_58:
        /*0054*/ 	.byte	0x04, 0x11
        /*0056*/ 	.short	(.L_60 - .L_59)
	.align		4
.L_59:
        /*0058*/ 	.word	index@(_ZN3cub18CUB_300001_SM_10006detail8for_each13static_kernelINS2_12policy_hub_t12policy_500_tEmN6thrust24THRUST_300001_SM_1000_NS8cuda_cub20__uninitialized_fill7functorINS7_10device_ptrIcEEcEEEEvT0_T1_)
        /*005c*/ 	.word	0x00000000


	//----- nvinfo : EIATTR_REGCOUNT
	.align		4
.L_60:
        /*0060*/ 	.byte	0x04, 0x2f
        /*0062*/ 	.short	(.L_62 - .L_61)
	.align		4
.L_61:
        /*0064*/ 	.word	index@(_ZN3cub18CUB_300001_SM_10006detail10merge_sort30DeviceMergeSortBlockSortKernelINS2_10policy_hubIN6thrust24THRUST_300001_SM_1000_NS6detail15normal_iteratorINS6_10device_ptrI4TestEEEEE9Policy600ESC_PNS0_8NullTypeESC_SG_jN4cuda3std3__44lessISA_EESA_SF_EEvbT0_T1_T2_T3_T4_PT6_PT7_T5_NS1_7vsmem_tE)
        /*0068*/ 	.word	0x00000030


	//----- nvinfo : EIATTR_FRAME_SIZE
	.align		4
.L_62:
        /*006c*/ 	.byte	0x04, 0x11
        /*006e*/ 	.short	(.L_64 - .L_63)
	.align		4
.L_63:
        /*0070*/ 	.word	index@(_ZN3cub18CUB_300001_SM_10006detail10merge_sort30DeviceMergeSortBlockSortKernelINS2_10policy_hubIN6thrust24THRUST_300001_SM_1000_NS6detail15normal_iteratorINS6_10device_ptrI4TestEEEEE9Policy600ESC_PNS0_8NullTypeESC_SG_jN4cuda3std3__44lessISA_EESA_SF_EEvbT0_T1_T2_T3_T4_PT6_PT7_T5_NS1_7vsmem_tE)
        /*0074*/ 	.word	0x00000000


	//----- nvinfo : EIATTR_REGCOUNT
	.align		4
.L_64:
        /*0078*/ 	.byte	0x04, 0x2f
        /*007a*/ 	.short	(.L_66 - .L_65)
	.align		4
.L_65:
        /*007c*/ 	.word	index@(_ZN3cub18CUB_300001_SM_10006detail10merge_sort30DeviceMergeSortPartitionKernelIN6thrust24THRUST_300001_SM_1000_NS6detail15normal_iteratorINS5_10device_ptrI4TestEEEEjN4cuda3std3__44lessIS9_EES9_EEvbT_PT2_T0_SK_PSK_T1_SK_i)
        /*0080*/ 	.word	0x00000013


	//----- nvinfo : EIATTR_FRAME_SIZE
	.align		4
.L_66:
        /*0084*/ 	.byte	0x04, 0x11
        /*0086*/ 	.short	(.L_68 - .L_67)
	.align		4
.L_67:
        /*0088*/ 	.word	index@(_ZN3cub18CUB_300001_SM_10006detail10merge_sort30DeviceMergeSortPartitionKernelIN6thrust24THRUST_300001_SM_1000_NS6detail15normal_iteratorINS5_10device_ptrI4TestEEEEjN4cuda3std3__44lessIS9_EES9_EEvbT_PT2_T0_SK_PSK_T1_SK_i)
        /*008c*/ 	.word	0x00000000


	//----- nvinfo : EIATTR_REGCOUNT
	.align		4
.L_68:
        /*0090*/ 	.byte	0x04, 0x2f
        /*0092*/ 	.short	(.L_70 - .L_69)
	.align		4
.L_69:
        /*0094*/ 	.word	index@(_ZN3cub18CUB_300001_SM_10006detail10merge_sort26DeviceMergeSortMergeKernelINS2_10policy_hubIN6thrust24THRUST_300001_SM_1000_NS6detail15normal_iteratorINS6_10device_ptrI4TestEEEEE9Policy600ESC_PNS0_8NullTypeESC_SG_jN4cuda3std3__44lessISA_EESA_SF_EEvbT2_T3_T4_PT6_PT7_T5_PSO_SO_NS1_7vsmem_tE)
        /*0098*/ 	.word	0x00000020


	//----- nvinfo : EIATTR_FRAME_SIZE
	.align		4
.L_70:
        /*009c*/ 	.byte	0x04, 0x11
        /*009e*/ 	.short	(.L_72 - .L_71)
	.align		4
.L_71:
        /*00a0*/ 	.word	index@(_ZN3cub18CUB_300001_SM_10006detail10merge_sort26DeviceMergeSortMergeKernelINS2_10policy_hubIN6thrust24THRUST_300001_SM_1000_NS6detail15normal_iteratorINS6_10device_ptrI4TestEEEEE9Policy600ESC_PNS0_8NullTypeESC_SG_jN4cuda3std3__44lessISA_EESA_SF_EEvbT2_T3_T4_PT6_PT7_T5_PSO_SO_NS1_7vsmem_tE)
        /*00a4*/ 	.word	0x00000000


	//----- nvinfo : EIATTR_REGCOUNT
	.align		4
.L_72:
        /*00a8*/ 	.byte	0x04, 0x2f
        /*00aa*/ 	.short	(.L_74 - .L_73)
	.align		4
.L_73:
        /*00ac*/ 	.word	index@(_ZN3cub18CUB_300001_SM_10006detail10merge_sort30DeviceMergeSortBlockSortKernelINS2_10policy_hubIN6thrust24THRUST_300001_SM_1000_NS6detail15normal_iteratorINS6_10device_ptrI4TestEEEEE9Policy600ESC_PNS0_8NullTypeESC_SG_mN4cuda3std3__44lessISA_EESA_SF_EEvbT0_T1_T2_T3_T4_PT6_PT7_T5_NS1_7vsmem_tE)
        /*00b0*/ 	.word	0x00000030


	//----- nvinfo : EIATTR_FRAME_SIZE
	.align		4
.L_74:
        /*00b4*/ 	.byte	0x04, 0x11
        /*00b6*/ 	.short	(.L_76 - .L_75)
	.align		4
.L_75:
        /*00b8*/ 	.word	index@(_ZN3cub18CUB_300001_SM_10006detail10merge_sort30DeviceMergeSortBlockSortKernelINS2_10policy_hubIN6thrust24THRUST_300001_SM_1000_NS6detail15normal_iteratorINS6_10device_ptrI4TestEEEEE9Policy600ESC_PNS0_8NullTypeESC_SG_mN4cuda3std3__44lessISA_EESA_SF_EEvbT0_T1_T2_T3_T4_PT6_PT7_T5_NS1_7vsmem_tE)
        /*00bc*/ 	.word	0x00000000


	//----- nvinfo : EIATTR_REGCOUNT
	.align		4
.L_76:
        /*00c0*/ 	.byte	0x04, 0x2f
        /*00c2*/ 	.short	(.L_78 - .L_77)
	.align		4
.L_77:
        /*00c4*/ 	.word	index@(_ZN3cub18CUB_300001_SM_10006detail10merge_sort30DeviceMergeSortPartitionKernelIN6thrust24THRUST_300001_SM_1000_NS6detail15normal_iteratorINS5_10device_ptrI4TestEEEEmN4cuda3std3__44lessIS9_EES9_EEvbT_PT2_T0_SK_PSK_T1_SK_i)
        /*00c8*/ 	.word	0x00000016


	//----- nvinfo : EIATTR_FRAME_SIZE
	.align		4
.L_78:
        /*00cc*/ 	.byte	0x04, 0x11
        /*00ce*/ 	.short	(.L_80 - .L_79)
	.align		4
.L_79:
        /*00d0*/ 	.word	index@(_ZN3cub18CUB_300001_SM_10006detail10merge_sort30DeviceMergeSortPartitionKernelIN6thrust24THRUST_300001_SM_1000_NS6detail15normal_iteratorINS5_10device_ptrI4TestEEEEmN4cuda3std3__44lessIS9_EES9_EEvbT_PT2_T0_SK_PSK_T1_SK_i)
        /*00d4*/ 	.word	0x00000000


	//----- nvinfo : EIATTR_REGCOUNT
	.align		4
.L_80:
        /*00d8*/ 	.byte	0x04, 0x2f
        /*00da*/ 	.short	(.L_82 - .L_81)
	.align		4
.L_81:
        /*00dc*/ 	.word	index@(_ZN3cub18CUB_300001_SM_10006detail10merge_sort26DeviceMergeSortMergeKernelINS2_10policy_hubIN6thrust24THRUST_300001_SM_1000_NS6detail15normal_iteratorINS6_10device_ptrI4TestEEEEE9Policy600ESC_PNS0_8NullTypeESC_SG_mN4cuda3std3__44lessISA_EESA_SF_EEvbT2_T3_T4_PT6_PT7_T5_PSO_SO_NS1_7vsmem_tE)
        /*00e0*/ 	.word	0x00000020


	//----- nvinfo : EIATTR_FRAME_SIZE
	.align		4
.L_82:
        /*00e4*/ 	.byte	0x04, 0x11
        /*00e6*/ 	.short	(.L_84 - .L_83)
	.align		4
.L_83:
        /*00e8*/ 	.word	index@(_ZN3cub18CUB_300001_SM_10006detail10merge_sort26DeviceMergeSortMergeKernelINS2_10policy_hubIN6thrust24THRUST_300001_SM_1000_NS6detail15normal_iteratorINS6_10device_ptrI4TestEEEEE9Policy600ESC_PNS0_8NullTypeESC_SG_mN4cuda3std3__44lessISA_EESA_SF_EEvbT2_T3_T4_PT6_PT7_T5_PSO_SO_NS1_7vsmem_tE)
        /*00ec*/ 	.word	0x00000000


	//----- nvinfo : EIATTR_MIN_STACK_SIZE
	.align		4
.L_84:
        /*00f0*/ 	.byte	0x04, 0x12
        /*00f2*/ 	.short	(.L_86 - .L_85)
	.align		4
.L_85:
        /*00f4*/ 	.word	index@(_ZN3cub18CUB_300001_SM_10006detail10merge_sort26DeviceMergeSortMergeKernelINS2_10policy_hubIN6thrust24THRUST_300001_SM_1000_NS6detail15normal_iteratorINS6_10device_ptrI4TestEEEEE9Policy600ESC_PNS0_8NullTypeESC_SG_mN4cuda3std3__44lessISA_EESA_SF_EEvbT2_T3_T4_PT6_PT7_T5_PSO_SO_NS1_7vsmem_tE)
        /*00f8*/ 	.word	0x00000000


	//----- nvinfo : EIATTR_MIN_STACK_SIZE
	.align		4
.L_86:
        /*00fc*/ 	.byte	0x04, 0x12
        /*00fe*/ 	.short	(.L_88 - .L_87)
	.align		4
.L_87:
        /*0100*/ 	.word	index@(_ZN3cub18CUB_300001_SM_10006detail10merge_sort30DeviceMergeSortPartitionKernelIN6thrust24THRUST_300001_SM_1000_NS6detail15normal_iteratorINS5_10device_ptrI4TestEEEEmN4cuda3std3__44lessIS9_EES9_EEvbT_PT2_T0_SK_PSK_T1_SK_i)
        /*0104*/ 	.word	0x00000000


	//----- nvinfo : EIATTR_MIN_STACK_SIZE
	.align		4
.L_88:
        /*0108*/ 	.byte	0x04, 0x12
        /*010a*/ 	.short	(.L_90 - .L_89)
	.align		4
.L_89:
        /*010c*/ 	.word	index@(_ZN3cub18CUB_300001_SM_10006detail10merge_sort30DeviceMergeSortBlockSortKernelINS2_10policy_hubIN6thrust24THRUST_300001_SM_1000_NS6detail15normal_iteratorINS6_10device_ptrI4TestEEEEE9Policy600ESC_PNS0_8NullTypeESC_SG_mN4cuda3std3__44lessISA_EESA_SF_EEvbT0_T1_T2_T3_T4_PT6_PT7_T5_NS1_7vsmem_tE)
        /*0110*/ 	.word	0x00000000


	//----- nvinfo : EIATTR_MIN_STACK_SIZE
	.align		4
.L_90:
        /*0114*/ 	.byte	0x04, 0x12
        /*0116*/ 	.short	(.L_92 - .L_91)
	.align		4
.L_91:
        /*0118*/ 	.word	index@(_ZN3cub18CUB_300001_SM_10006detail10merge_sort26DeviceMergeSortMergeKernelINS2_10policy_hubIN6thrust24THRUST_300001_SM_1000_NS6detail15normal_iteratorINS6_10device_ptrI4TestEEEEE9Policy600ESC_PNS0_8NullTypeESC_SG_jN4cuda3std3__44lessISA_EESA_SF_EEvbT2_T3_T4_PT6_PT7_T5_PSO_SO_NS1_7vsmem_tE)
        /*011c*/ 	.word	0x00000000


	//----- nvinfo : EIATTR_MIN_STACK_SIZE
	.align		4
.L_92:
        /*0120*/ 	.byte	0x04, 0x12
        /*0122*/ 	.short	(.L_94 - .L_93)
	.align		4
.L_93:
        /*0124*/ 	.word	index@(_ZN3cub18CUB_300001_SM_10006detail10merge_sort30DeviceMergeSortPartitionKernelIN6thrust24THRUST_300001_SM_1000_NS6detail15normal_iteratorINS5_10device_ptrI4TestEEEEjN4cuda3std3__44lessIS9_EES9_EEvbT_PT2_T0_SK_PSK_T1_SK_i)
        /*0128*/ 	.word	0x00000000


	//----- nvinfo : EIATTR_MIN_STACK_SIZE
	.align		4
.L_94:
        /*012c*/ 	.byte	0x04, 0x12
        /*012e*/ 	.short	(.L_96 - .L_95)
	.align		4
.L_95:
        /*0130*/ 	.word	index@(_ZN3cub18CUB_300001_SM_10006detail10merge_sort30DeviceMergeSortBlockSortKernelINS2_10policy_hubIN6thrust24THRUST_300001_SM_1000_NS6detail15normal_iteratorINS6_10device_ptrI4TestEEEEE9Policy600ESC_PNS0_8NullTypeESC_SG_jN4cuda3std3__44lessISA_EESA_SF_EEvbT0_T1_T2_T3_T4_PT6_PT7_T5_NS1_7vsmem_tE)
        /*0134*/ 	.word	0x00000000


	//----- nvinfo : EIATTR_MIN_STACK_SIZE
	.align		4
.L_96:
        /*0138*/ 	.byte	0x04, 0x12
        /*013a*/ 	.short	(.L_98 - .L_97)
	.align		4
.L_97:
        /*013c*/ 	.word	index@(_ZN3cub18CUB_300001_SM_10006detail8for_each13static_kernelINS2_12policy_hub_t12policy_500_tEmN6thrust24THRUST_300001_SM_1000_NS8cuda_cub20__uninitialized_fill7functorINS7_10device_ptrIcEEcEEEEvT0_T1_)
        /*0140*/ 	.word	0x00000000


	//----- nvinfo : EIATTR_MIN_STACK_SIZE
	.align		4
.L_98:
        /*0144*/ 	.byte	0x04, 0x12
        /*0146*/ 	.short	(.L_100 - .L_99)
	.align		4
.L_99:
        /*0148*/ 	.word	index@(_ZN3cub18CUB_300001_SM_10006detail8for_each13static_kernelINS2_12policy_hub_t12policy_500_tEmN6thrust24THRUST_300001_SM_1000_NS8cuda_cub20__uninitialized_fill7functorINS7_10device_ptrIdEEdEEEEvT0_T1_)
        /*014c*/ 	.word	0x00000000


	//----- nvinfo : EIATTR_MIN_STACK_SIZE
	.align		4
.L_100:
        /*0150*/ 	.byte	0x04, 0x12
        /*0152*/ 	.short	(.L_102 - .L_101)
	.align		4
.L_101:
        /*0154*/ 	.word	index@(_ZN3cub18CUB_300001_SM_10006detail8for_each13static_kernelINS2_12policy_hub_t12policy_500_tEmN6thrust24THRUST_300001_SM_1000_NS8cuda_cub20__uninitialized_fill7functorINS7_10device_ptrI4TestEESC_EEEEvT0_T1_)
        /*0158*/ 	.word	0x00000000


	//----- nvinfo : EIATTR_MIN_STACK_SIZE
	.align		4
.L_102:
        /*015c*/ 	.byte	0x04, 0x12
        /*015e*/ 	.short	(.L_104 - .L_103)
	.align		4
.L_103:
        /*0160*/ 	.word	index@(_ZN3cub18CUB_300001_SM_10006detail11EmptyKernelIvEEvv)
        /*0164*/ 	.word	0x00000000
.L_104:


//--------------------- .nv.compat                --------------------------
	.section	.nv.compat,"",@"SHT_CUDA_COMPAT_INFO"
	.align	4
        /*0000*/ 	.byte	0x02, 0x09, 0x00, 0x00, 0x02, 0x02, 0x01, 0x00, 0x02, 0x05, 0x05, 0x00, 0x03, 0x07, 0x01, 0x01
        /*0010*/ 	.byte	0x02, 0x03, 0x00, 0x00, 0x02, 0x06, 0x01, 0x00, 0x04, 0x0b, 0x08, 0x00, 0x09, 0x00, 0x00, 0x00
        /*0020*/ 	.byte	0x00, 0x00, 0x00, 0x00


//--------------------- .nv.info._ZN3cub18CUB_300001_SM_10006detail10merge_sort26DeviceMergeSortMergeKernelINS2_10policy_hubIN6thrust24THRUST_300001_SM_1000_NS6detail15normal_iteratorINS6_10device_ptrI4TestEEEEE9Policy600ESC_PNS0_8NullTypeESC_SG_mN4cuda3std3__44lessISA_EESA_SF_EEvbT2_T3_T4_PT6_PT7_T5_PSO_SO_NS1_7vsmem_tE --------------------------
	.section	.nv.info._ZN3cub18CUB_300001_SM_10006detail10merge_sort26DeviceMergeSortMergeKernelINS2_10policy_hubIN6thrust24THRUST_300001_SM_1000_NS6detail15normal_iteratorINS6_10device_ptrI4TestEEEEE9Policy600ESC_PNS0_8NullTypeESC_SG_mN4cuda3std3__44lessISA_EESA_SF_EEvbT2_T3_T4_PT6_PT7_T5_PSO_SO_NS1_7vsmem_tE,"",@"SHT_CUDA_INFO"
	.sectionflags	@""
	.align	4


	//----- nvinfo : EIATTR_CUDA_API_VERSION
	.align		4
        /*0000*/ 	.byte	0x04, 0x37
        /*0002*/ 	.short	(.L_106 - .L_105)
.L_105:
        /*0004*/ 	.word	0x00000082


	//----- nvinfo : EIATTR_KPARAM_INFO
	.align		4
.L_106:
        /*0008*/ 	.byte	0x04, 0x17
        /*000a*/ 	.short	(.L_108 - .L_107)
.L_107:
        /*000c*/ 	.word	0x00000000
        /*0010*/ 	.short	0x0009
        /*0012*/ 	.short	0x0048
        /*0014*/ 	.byte	0x00, 0xf0, 0x21, 0x00


	//----- nvinfo : EIATTR_KPARAM_INFO
	.align		4
.L_108:
        /*0018*/ 	.byte	0x04, 0x17
        /*001a*/ 	.short	(.L_110 - .L_109)
.L_109:
        /*001c*/ 	.word	0x00000000
        /*0020*/ 	.short	0x0008
        /*0022*/ 	.short	0x0040
        /*0024*/ 	.byte	0x00, 0xf0, 0x21, 0x00


	//----- nvinfo : EIATTR_KPARAM_INFO
	.align		4
.L_110:
        /*0028*/ 	.byte	0x04, 0x17
        /*002a*/ 	.short	(.L_112 - .L_111)
.L_111:
        /*002c*/ 	.word	0x00000000
        /*0030*/ 	.short	0x0007
        /*0032*/ 	.short	0x0038
        /*0034*/ 	.byte	0x00, 0xf5, 0x21, 0x00


	//----- nvinfo : EIATTR_KPARAM_INFO
	.align		4
.L_112:
        /*0038*/ 	.byte	0x04, 0x17
        /*003a*/ 	.short	(.L_114 - .L_113)
.L_113:
        /*003c*/ 	.word	0x00000000
        /*0040*/ 	.short	0x0006
        /*0042*/ 	.short	0x0030
        /*0044*/ 	.byte	0x00, 0xf0, 0x05, 0x00


	//----- nvinfo : EIATTR_KPARAM_INFO
	.align		4
.L_114:
        /*0048*/ 	.byte	0x04, 0x17
        /*004a*/ 	.short	(.L_116 - .L_115)
.L_115:
        /*004c*/ 	.word	0x00000000
        /*0050*/ 	.short	0x0005
        /*0052*/ 	.short	0x0028
        /*0054*/ 	.byte	0x00, 0xf5, 0x21, 0x00


	//----- nvinfo : EIATTR_KPARAM_INFO
	.align		4
.L_116:
        /*0058*/ 	.byte	0x04, 0x17
        /*005a*/ 	.short	(.L_118 - .L_117)
.L_117:
        /*005c*/ 	.word	0x00000000
        /*0060*/ 	.short	0x0004
        /*0062*/ 	.short	0x0020
        /*0064*/ 	.byte	0x00, 0xf5, 0x21, 0x00


	//----- nvinfo : EIATTR_KPARAM_INFO
	.align		4
.L_118:
        /*0068*/ 	.byte	0x04, 0x17
        /*006a*/ 	.short	(.L_120 - .L_119)
.L_119:
        /*006c*/ 	.word	0x00000000
        /*0070*/ 	.short	0x0003
        /*0072*/ 	.short	0x0018
        /*0074*/ 	.byte	0x00, 0xf0, 0x21, 0x00


	//----- nvinfo : EIATTR_KPARAM_INFO
	.align		4
.L_120:
        /*0078*/ 	.byte	0x04, 0x17
        /*007a*/ 	.short	(.L_122 - .L_121)
.L_121:
        /*007c*/ 	.word	0x00000000
        /*0080*/ 	.short	0x0002
        /*0082*/ 	.short	0x0010
        /*0084*/ 	.byte	0x00, 0xf5, 0x21, 0x00


	//----- nvinfo : EIATTR_KPARAM_INFO
	.align		4
.L_122:
        /*0088*/ 	.byte	0x04, 0x17
        /*008a*/ 	.short	(.L_124 - .L_123)
.L_123:
        /*008c*/ 	.word	0x00000000
        /*0090*/ 	.short	0x0001
        /*0092*/ 	.short	0x0008
        /*0094*/ 	.byte	0x00, 0xf0, 0x21, 0x00


	//----- nvinfo : EIATTR_KPARAM_INFO
	.align		4
.L_124:
        /*0098*/ 	.byte	0x04, 0x17
        /*009a*/ 	.short	(.L_126 - .L_125)
.L_125:
        /*009c*/ 	.word	0x00000000
        /*00a0*/ 	.short	0x0000
        /*00a2*/ 	.short	0x0000
        /*00a4*/ 	.byte	0x00, 0xf0, 0x05, 0x00


	//----- nvinfo : EIATTR_SPARSE_MMA_MASK
	.align		4
.L_126:
        /*00a8*/ 	.byte	0x03, 0x50
        /*00aa*/ 	.short	0x0000


	//----- nvinfo : EIATTR_MAXREG_COUNT
	.align		4
        /*00ac*/ 	.byte	0x03, 0x1b
        /*00ae*/ 	.short	0x00ff


	//----- nvinfo : EIATTR_NUM_BARRIERS
	.align		4
        /*00b0*/ 	.byte	0x02, 0x4c
        /*00b2*/ 	.byte	0x01
	.zero		1


	//----- nvinfo : EIATTR_MERCURY_ISA_VERSION
	.align		4
        /*00b4*/ 	.byte	0x03, 0x5f
        /*00b6*/ 	.short	0x0101


	//----- nvinfo : EIATTR_COOP_GROUP_MASK_REGIDS
	.align		4
        /*00b8*/ 	.byte	0x04, 0x29
        /*00ba*/ 	.short	(.L_128 - .L_127)


	//   ....[0]....
.L_127:
        /*00bc*/ 	.word	0xffffffff


	//   ....[1]....
        /*00c0*/ 	.word	0xffffffff


	//   ....[2]....
        /*00c4*/ 	.word	0xffffffff


	//   ....[3]....
        /*00c8*/ 	.word	0xffffffff


	//----- nvinfo : EIATTR_COOP_GROUP_INSTR_OFFSETS
	.align		4
.L_128:
        /*00cc*/ 	.byte	0x04, 0x28
        /*00ce*/ 	.short	(.L_130 - .L_129)


	//   ....[0]....
.L_129:
        /*00d0*/ 	.word	0x00001750


	//   ....[1]....
        /*00d4*/ 	.word	0x00001b80


	//   ....[2]....
        /*00d8*/ 	.word	0x00003870


	//   ....[3]....
        /*00dc*/ 	.word	0x00003e10


	//----- nvinfo : EIATTR_VRC_CTA_INIT_COUNT
	.align		4
.L_130:
        /*00e0*/ 	.byte	0x02, 0x4a
	.zero		1
	.zero		1


	//----- nvinfo : EIATTR_EXIT_INSTR_OFFSETS
	.align		4
        /*00e4*/ 	.byte	0x04, 0x1c
        /*00e6*/ 	.short	(.L_132 - .L_131)


	//   ....[0]....
.L_131:
        /*00e8*/ 	.word	0x00001970


	//   ....[1]....
        /*00ec*/ 	.word	0x00001de0


	//   ....[2]....
        /*00f0*/ 	.word	0x00003bd0


	//   ....[3]....
        /*00f4*/ 	.word	0x00003c00


	//   ....[4]....
        /*00f8*/ 	.word	0x00004190


	//   ....[5]....
        /*00fc*/ 	.word	0x000041c0


	//----- nvinfo : EIATTR_MAX_THREADS
	.align		4
.L_132:
        /*0100*/ 	.byte	0x04, 0x05
        /*0102*/ 	.short	(.L_134 - .L_133)
.L_133:
        /*0104*/ 	.word	0x00000100
        /*0108*/ 	.word	0x00000001
        /*010c*/ 	.word	0x00000001


	//----- nvinfo : EIATTR_CRS_STACK_SIZE
	.align		4
.L_134:
        /*0110*/ 	.byte	0x04, 0x1e
        /*0112*/ 	.short	(.L_136 - .L_135)
.L_135:
        /*0114*/ 	.word	0x00000000


	//----- nvinfo : EIATTR_CBANK_PARAM_SIZE
	.align		4
.L_136:
        /*0118*/ 	.byte	0x03, 0x19
        /*011a*/ 	.short	0x0050


	//----- nvinfo : EIATTR_PARAM_CBANK
	.align		4
        /*011c*/ 	.byte	0x04, 0x0a
        /*011e*/ 	.short	(.L_138 - .L_137)
	.align		4
.L_137:
        /*0120*/ 	.word	index@(.nv.constant0._ZN3cub18CUB_300001_SM_10006detail10merge_sort26DeviceMergeSortMergeKernelINS2_10policy_hubIN6thrust24THRUST_300001_SM_1000_NS6detail15normal_iteratorINS6_10device_ptrI4TestEEEEE9Policy600ESC_PNS0_8NullTypeESC_SG_mN4cuda3std3__44lessISA_EESA_SF_EEvbT2_T3_T4_PT6_PT7_T5_PSO_SO_NS1_7vsmem_tE)
        /*0124*/ 	.short	0x0380
        /*0126*/ 	.short	0x0050


	//----- nvinfo : EIATTR_SW_WAR
	.align		4
.L_138:
        /*0128*/ 	.byte	0x04, 0x36
        /*012a*/ 	.short	(.L_140 - .L_139)
.L_139:
        /*012c*/ 	.word	0x00000008
.L_140:


//--------------------- .nv.info._ZN3cub18CUB_300001_SM_10006detail10merge_sort30DeviceMergeSortPartitionKernelIN6thrust24THRUST_300001_SM_1000_NS6detail15normal_iteratorINS5_10device_ptrI4TestEEEEmN4cuda3std3__44lessIS9_EES9_EEvbT_PT2_T0_SK_PSK_T1_SK_i --------------------------
	.section	.nv.info._ZN3cub18CUB_300001_SM_10006detail10merge_sort30DeviceMergeSortPartitionKernelIN6thrust24THRUST_300001_SM_1000_NS6detail15normal_iteratorINS5_10device_ptrI4TestEEEEmN4cuda3std3__44lessIS9_EES9_EEvbT_PT2_T0_SK_PSK_T1_SK_i,"",@"SHT_CUDA_INFO"
	.sectionflags	@""
	.align	4


	//----- nvinfo : EIATTR_CUDA_API_VERSION
	.align		4
        /*0000*/ 	.byte	0x04, 0x37
        /*0002*/ 	.short	(.L_142 - .L_141)
.L_141:
        /*0004*/ 	.word	0x00000082


	//----- nvinfo : EIATTR_KPARAM_INFO
	.align		4
.L_142:
        /*0008*/ 	.byte	0x04, 0x17
        /*000a*/ 	.short	(.L_144 - .L_143)
.L_143:
        /*000c*/ 	.word	0x00000000
        /*0010*/ 	.short	0x0008
        /*0012*/ 	.short	0x0040
        /*0014*/ 	.byte	0x00, 0xf0, 0x11, 0x00


	//----- nvinfo : EIATTR_KPARAM_INFO
	.align		4
.L_144:
        /*0018*/ 	.byte	0x04, 0x17
        /*001a*/ 	.short	(.L_146 - .L_145)
.L_145:
        /*001c*/ 	.word	0x00000000
        /*0020*/ 	.short	0x0007
        /*0022*/ 	.short	0x0038
        /*0024*/ 	.byte	0x00, 0xf0, 0x21, 0x00


	//----- nvinfo : EIATTR_KPARAM_INFO
	.align		4
.L_146:
        /*0028*/ 	.byte	0x04, 0x17
        /*002a*/ 	.short	(.L_148 - .L_147)
.L_147:
        /*002c*/ 	.word	0x00000000
        /*0030*/ 	.short	0x0006
        /*0032*/ 	.short	0x0030
        /*0034*/ 	.byte	0x00, 0xf0, 0x05, 0x00


	//----- nvinfo : EIATTR_KPARAM_INFO
	.align		4
.L_148:
        /*0038*/ 	.byte	0x04, 0x17
        /*003a*/ 	.short	(.L_150 - .L_149)
.L_149:
        /*003c*/ 	.word	0x00000000
        /*0040*/ 	.short	0x0005
        /*0042*/ 	.short	0x0028
        /*0044*/ 	.byte	0x00, 0xf5, 0x21, 0x00


	//----- nvinfo : EIATTR_KPARAM_INFO
	.align		4
.L_150:
        /*0048*/ 	.byte	0x04, 0x17
        /*004a*/ 	.short	(.L_152 - .L_151)
.L_151:
        /*004c*/ 	.word	0x00000000
        /*0050*/ 	.short	0x0004
        /*0052*/ 	.short	0x0020
        /*0054*/ 	.byte	0x00, 0xf0, 0x21, 0x00


	//----- nvinfo : EIATTR_KPARAM_INFO
	.align		4
.L_152:
        /*0058*/ 	.byte	0x04, 0x17
        /*005a*/ 	.short	(.L_154 - .L_153)
.L_153:
        /*005c*/ 	.word	0x00000000
        /*0060*/ 	.short	0x0003
        /*0062*/ 	.short	0x0018
        /*0064*/ 	.byte	0x00, 0xf0, 0x21, 0x00


	//----- nvinfo : EIATTR_KPARAM_INFO
	.align		4
.L_154:
        /*0068*/ 	.byte	0x04, 0x17
        /*006a*/ 	.short	(.L_156 - .L_155)
.L_155:
        /*006c*/ 	.word	0x00000000
        /*0070*/ 	.short	0x0002
        /*0072*/ 	.short	0x0010
        /*0074*/ 	.byte	0x00, 0xf5, 0x21, 0x00


	//----- nvinfo : EIATTR_KPARAM_INFO
	.align		4
.L_156:
        /*0078*/ 	.byte	0x04, 0x17
        /*007a*/ 	.short	(.L_158 - .L_157)
.L_157:
        /*007c*/ 	.word	0x00000000
        /*0080*/ 	.short	0x0001
        /*0082*/ 	.short	0x0008
        /*0084*/ 	.byte	0x00, 0xf0, 0x21, 0x00


	//----- nvinfo : EIATTR_KPARAM_INFO
	.align		4
.L_158:
        /*0088*/ 	.byte	0x04, 0x17
        /*008a*/ 	.short	(.L_160 - .L_159)
.L_159:
        /*008c*/ 	.word	0x00000000
        /*0090*/ 	.short	0x0000
        /*0092*/ 	.short	0x0000
        /*0094*/ 	.byte	0x00, 0xf0, 0x05, 0x00


	//----- nvinfo : EIATTR_SPARSE_MMA_MASK
	.align		4
.L_160:
        /*0098*/ 	.byte	0x03, 0x50
        /*009a*/ 	.short	0x0000


	//----- nvinfo : EIATTR_MAXREG_COUNT
	.align		4
        /*009c*/ 	.byte	0x03, 0x1b
        /*009e*/ 	.short	0x00ff


	//----- nvinfo : EIATTR_MERCURY_ISA_VERSION
	.align		4
        /*00a0*/ 	.byte	0x03, 0x5f
        /*00a2*/ 	.short	0x0101


	//----- nvinfo : EIATTR_VRC_CTA_INIT_COUNT
	.align		4
        /*00a4*/ 	.byte	0x02, 0x4a
	.zero		1
	.zero		1


	//----- nvinfo : EIATTR_EXIT_INSTR_OFFSETS
	.align		4
        /*00a8*/ 	.byte	0x04, 0x1c
        /*00aa*/ 	.short	(.L_162 - .L_161)


	//   ....[0]....
.L_161:
        /*00ac*/ 	.word	0x00000080


	//   ....[1]....
        /*00b0*/ 	.word	0x000003d0


	//   ....[2]....
        /*00b4*/ 	.word	0x00000b70


	//----- nvinfo : EIATTR_CRS_STACK_SIZE
	.align		4
.L_162:
        /*00b8*/ 	.byte	0x04, 0x1e
        /*00ba*/ 	.short	(.L_164 - .L_163)
.L_163:
        /*00bc*/ 	.word	0x00000000


	//----- nvinfo : EIATTR_CBANK_PARAM_SIZE
	.align		4
.L_164:
        /*00c0*/ 	.byte	0x03, 0x19
        /*00c2*/ 	.short	0x0044


	//----- nvinfo : EIATTR_PARAM_CBANK
	.align		4
        /*00c4*/ 	.byte	0x04, 0x0a
        /*00c6*/ 	.short	(.L_166 - .L_165)
	.align		4
.L_165:
        /*00c8*/ 	.word	index@(.nv.constant0._ZN3cub18CUB_300001_SM_10006detail10merge_sort30DeviceMergeSortPartitionKernelIN6thrust24THRUST_300001_SM_1000_NS6detail15normal_iteratorINS5_10device_ptrI4TestEEEEmN4cuda3std3__44lessIS9_EES9_EEvbT_PT2_T0_SK_PSK_T1_SK_i)
        /*00cc*/ 	.short	0x0380
        /*00ce*/ 	.short	0x0044


	//----- nvinfo : EIATTR_SW_WAR
	.align		4
.L_166:
        /*00d0*/ 	.byte	0x04, 0x36
        /*00d2*/ 	.short	(.L_168 - .L_167)
.L_167:
        /*00d4*/ 	.word	0x00000008
.L_168:


//--------------------- .nv.info._ZN3cub18CUB_300001_SM_10006detail10merge_sort30DeviceMergeSortBlockSortKernelINS2_10policy_hubIN6thrust24THRUST_300001_SM_1000_NS6detail15normal_iteratorINS6_10device_ptrI4TestEEEEE9Policy600ESC_PNS0_8NullTypeESC_SG_mN4cuda3std3__44lessISA_EESA_SF_EEvbT0_T1_T2_T3_T4_PT6_PT7_T5_NS1_7vsmem_tE --------------------------
	.section	.nv.info._ZN3cub18CUB_300001_SM_10006detail10merge_sort30DeviceMergeSortBlockSortKernelINS2_10policy_hubIN6thrust24THRUST_300001_SM_1000_NS6detail15normal_iteratorINS6_10device_ptrI4TestEEEEE9Policy600ESC_PNS0_8NullTypeESC_SG_mN4cuda3std3__44lessISA_EESA_SF_EEvbT0_T1_T2_T3_T4_PT6_PT7_T5_NS1_7vsmem_tE,"",@"SHT_CUDA_INFO"
	.sectionflags	@""
	.align	4


	//----- nvinfo : EIATTR_CUDA_API_VERSION
	.align		4
        /*0000*/ 	.byte	0x04, 0x37
        /*0002*/ 	.short	(.L_170 - .L_169)
.L_169:
        /*0004*/ 	.word	0x00000082


	//----- nvinfo : EIATTR_KPARAM_INFO
	.align		4
.L_170:
        /*0008*/ 	.byte	0x04, 0x17
        /*000a*/ 	.short	(.L_172 - .L_171)
.L_171:
        /*000c*/ 	.word	0x00000000
        /*0010*/ 	.short	0x0009
        /*0012*/ 	.short	0x0048
        /*0014*/ 	.byte	0x00, 0xf0, 0x21, 0x00


	//----- nvinfo : EIATTR_KPARAM_INFO
	.align		4
.L_172:
        /*0018*/ 	.byte	0x04, 0x17
        /*001a*/ 	.short	(.L_174 - .L_173)
.L_173:
        /*001c*/ 	.word	0x00000000
        /*0020*/ 	.short	0x0008
        /*0022*/ 	.short	0x0040
        /*0024*/ 	.byte	0x00, 0xf0, 0x05, 0x00


	//----- nvinfo : EIATTR_KPARAM_INFO
	.align		4
.L_174:
        /*0028*/ 	.byte	0x04, 0x17
        /*002a*/ 	.short	(.L_176 - .L_175)
.L_175:
        /*002c*/ 	.word	0x00000000
        /*0030*/ 	.short	0x0007
        /*0032*/ 	.short	0x0038
        /*0034*/ 	.byte	0x00, 0xf5, 0x21, 0x00


	//----- nvinfo : EIATTR_KPARAM_INFO
	.align		4
.L_176:
        /*0038*/ 	.byte	0x04, 0x17
        /*003a*/ 	.short	(.L_178 - .L_177)
.L_177:
        /*003c*/ 	.word	0x00000000
        /*0040*/ 	.short	0x0006
        /*0042*/ 	.short	0x0030
        /*0044*/ 	.byte	0x00, 0xf5, 0x21, 0x00


	//----- nvinfo : EIATTR_KPARAM_INFO
	.align		4
.L_178:
        /*0048*/ 	.byte	0x04, 0x17
        /*004a*/ 	.short	(.L_180 - .L_179)
.L_179:
        /*004c*/ 	.word	0x00000000
        /*0050*/ 	.short	0x0005
        /*0052*/ 	.short	0x0028
        /*0054*/ 	.byte	0x00, 0xf0, 0x21, 0x00


	//----- nvinfo : EIATTR_KPARAM_INFO
	.align		4
.L_180:
        /*0058*/ 	.byte	0x04, 0x17
        /*005a*/ 	.short	(.L_182 - .L_181)
.L_181:
        /*005c*/ 	.word	0x00000000
        /*0060*/ 	.short	0x0004
        /*0062*/ 	.short	0x0020
        /*0064*/ 	.byte	0x00, 0xf5, 0x21, 0x00


	//----- nvinfo : EIATTR_KPARAM_INFO
	.align		4
.L_182:
        /*0068*/ 	.byte	0x04, 0x17
        /*006a*/ 	.short	(.L_184 - .L_183)
.L_183:
        /*006c*/ 	.word	0x00000000
        /*0070*/ 	.short	0x0003
        /*0072*/ 	.short	0x0018
        /*0074*/ 	.byte	0x00, 0xf0, 0x21, 0x00


	//----- nvinfo : EIATTR_KPARAM_INFO
	.align		4
.L_184:
        /*0078*/ 	.byte	0x04, 0x17
        /*007a*/ 	.short	(.L_186 - .L_185)
.L_185:
        /*007c*/ 	.word	0x00000000
        /*0080*/ 	.short	0x0002
        /*0082*/ 	.short	0x0010
        /*0084*/ 	.byte	0x00, 0xf5, 0x21, 0x00


	//----- nvinfo : EIATTR_KPARAM_INFO
	.align		4
.L_186:
        /*0088*/ 	.byte	0x04, 0x17
        /*008a*/ 	.short	(.L_188 - .L_187)
.L_187:
        /*008c*/ 	.word	0x00000000
        /*0090*/ 	.short	0x0001
        /*0092*/ 	.short	0x0008
        /*0094*/ 	.byte	0x00, 0xf0, 0x21, 0x00


	//----- nvinfo : EIATTR_KPARAM_INFO
	.align		4
.L_188:
        /*0098*/ 	.byte	0x04, 0x17
        /*009a*/ 	.short	(.L_190 - .L_189)
.L_189:
        /*009c*/ 	.word	0x00000000
        /*00a0*/ 	.short	0x0000
        /*00a2*/ 	.short	0x0000
        /*00a4*/ 	.byte	0x00, 0xf0, 0x05, 0x00


	//----- nvinfo : EIATTR_SPARSE_MMA_MASK
	.align		4
.L_190:
        /*00a8*/ 	.byte	0x03, 0x50
        /*00aa*/ 	.short	0x0000


	//----- nvinfo : EIATTR_MAXREG_COUNT
	.align		4
        /*00ac*/ 	.byte	0x03, 0x1b
        /*00ae*/ 	.short	0x00ff


	//----- nvinfo : EIATTR_NUM_BARRIERS
	.align		4
        /*00b0*/ 	.byte	0x02, 0x4c
        /*00b2*/ 	.byte	0x01
	.zero		1


	//----- nvinfo : EIATTR_MERCURY_ISA_VERSION
	.align		4
        /*00b4*/ 	.byte	0x03, 0x5f
        /*00b6*/ 	.short	0x0101


	//----- nvinfo : EIATTR_COOP_GROUP_MASK_REGIDS
	.align		4
        /*00b8*/ 	.byte	0x04, 0x29
        /*00ba*/ 	.short	(.L_192 - .L_191)


	//   ....[0]....
.L_191:
        /*00bc*/ 	.word	0xffffffff


	//   ....[1]....
        /*00c0*/ 	.word	0xffffffff


	//   ....[2]....
        /*00c4*/ 	.word	0xffffffff


	//   ....[3]....
        /*00c8*/ 	.word	0xffffffff


	//   ....[4]....
        /*00cc*/ 	.word	0xffffffff


	//   ....[5]....
        /*00d0*/ 	.word	0xffffffff


	//----- nvinfo : EIATTR_COOP_GROUP_INSTR_OFFSETS
	.align		4
.L_192:
        /*00d4*/ 	.byte	0x04, 0x28
        /*00d6*/ 	.short	(.L_194 - .L_193)


	//   ....[0]....
.L_193:
        /*00d8*/ 	.word	0x00000620


	//   ....[1]....
        /*00dc*/ 	.word	0x00001a80


	//   ....[2]....
        /*00e0*/ 	.word	0x00001d30


	//   ....[3]....
        /*00e4*/ 	.word	0x00002660


	//   ....[4]....
        /*00e8*/ 	.word	0x00003ef0


	//   ....[5]....
        /*00ec*/ 	.word	0x00004320


	//----- nvinfo : EIATTR_VRC_CTA_INIT_COUNT
	.align		4
.L_194:
        /*00f0*/ 	.byte	0x02, 0x4a
	.zero		1
	.zero		1


	//----- nvinfo : EIATTR_EXIT_INSTR_OFFSETS
	.align		4
        /*00f4*/ 	.byte	0x04, 0x1c
        /*00f6*/ 	.short	(.L_196 - .L_195)


	//   ....[0]....
.L_195:
        /*00f8*/ 	.word	0x00001c90


	//   ....[1]....
        /*00fc*/ 	.word	0x00001ee0


	//   ....[2]....
        /*0100*/ 	.word	0x00004230


	//   ....[3]....
        /*0104*/ 	.word	0x00004260


	//   ....[4]....
        /*0108*/ 	.word	0x00004630


	//   ....[5]....
        /*010c*/ 	.word	0x00004660


	//----- nvinfo : EIATTR_MAX_THREADS
	.align		4
.L_196:
        /*0110*/ 	.byte	0x04, 0x05
        /*0112*/ 	.short	(.L_198 - .L_197)
.L_197:
        /*0114*/ 	.word	0x00000100
        /*0118*/ 	.word	0x00000001
        /*011c*/ 	.word	0x00000001


	//----- nvinfo : EIATTR_CRS_STACK_SIZE
	.align		4
.L_198:
        /*0120*/ 	.byte	0x04, 0x1e
        /*0122*/ 	.short	(.L_200 - .L_199)
.L_199:
        /*0124*/ 	.word	0x00000000


	//----- nvinfo : EIATTR_CBANK_PARAM_SIZE
	.align		4
.L_200:
        /*0128*/ 	.byte	0x03, 0x19
        /*012a*/ 	.short	0x0050


	//----- nvinfo : EIATTR_PARAM_CBANK
	.align		4
        /*012c*/ 	.byte	0x04, 0x0a
        /*012e*/ 	.short	(.L_202 - .L_201)
	.align		4
.L_201:
        /*0130*/ 	.word	index@(.nv.constant0._ZN3cub18CUB_300001_SM_10006detail10merge_sort30DeviceMergeSortBlockSortKernelINS2_10policy_hubIN6thrust24THRUST_300001_SM_1000_NS6detail15normal_iteratorINS6_10device_ptrI4TestEEEEE9Policy600ESC_PNS0_8NullTypeESC_SG_mN4cuda3std3__44lessISA_EESA_SF_EEvbT0_T1_T2_T3_T4_PT6_PT7_T5_NS1_7vsmem_tE)
        /*0134*/ 	.short	0x0380
        /*0136*/ 	.short	0x0050


	//----- nvinfo : EIATTR_SW_WAR
	.align		4
.L_202:
        /*0138*/ 	.byte	0x04, 0x36
        /*013a*/ 	.short	(.L_204 - .L_203)
.L_203:
        /*013c*/ 	.word	0x00000008
.L_204:


//--------------------- .nv.info._ZN3cub18CUB_300001_SM_10006detail10merge_sort26DeviceMergeSortMergeKernelINS2_10policy_hubIN6thrust24THRUST_300001_SM_1000_NS6detail15normal_iteratorINS6_10device_ptrI4TestEEEEE9Policy600ESC_PNS0_8NullTypeESC_SG_jN4cuda3std3__44lessISA_EESA_SF_EEvbT2_T3_T4_PT6_PT7_T5_PSO_SO_NS1_7vsmem_tE --------------------------
	.section	.nv.info._ZN3cub18CUB_300001_SM_10006detail10merge_sort26DeviceMergeSortMergeKernelINS2_10policy_hubIN6thrust24THRUST_300001_SM_1000_NS6detail15normal_iteratorINS6_10device_ptrI4TestEEEEE9Policy600ESC_PNS0_8NullTypeESC_SG_jN4cuda3std3__44lessISA_EESA_SF_EEvbT2_T3_T4_PT6_PT7_T5_PSO_SO_NS1_7vsmem_tE,"",@"SHT_CUDA_INFO"
	.sectionflags	@""
	.align	4


	//----- nvinfo : EIATTR_CUDA_API_VERSION
	.align		4
        /*0000*/ 	.byte	0x04, 0x37
        /*0002*/ 	.short	(.L_206 - .L_205)
.L_205:
        /*0004*/ 	.word	0x00000082


	//----- nvinfo : EIATTR_KPARAM_INFO
	.align		4
.L_206:
        /*0008*/ 	.byte	0x04, 0x17
        /*000a*/ 	.short	(.L_208 - .L_207)
.L_207:
        /*000c*/ 	.word	0x00000000
        /*0010*/ 	.short	0x0009
        /*0012*/ 	.short	0x0048
        /*0014*/ 	.byte	0x00, 0xf0, 0x21, 0x00


	//----- nvinfo : EIATTR_KPARAM_INFO
	.align		4
.L_208:
        /*0018*/ 	.byte	0x04, 0x17
        /*001a*/ 	.short	(.L_210 - .L_209)
.L_209:
        /*001c*/ 	.word	0x00000000
        /*0020*/ 	.short	0x0008
        /*0022*/ 	.short	0x0040
        /*0024*/ 	.byte	0x00, 0xf0, 0x11, 0x00


	//----- nvinfo : EIATTR_KPARAM_INFO
	.align		4
.L_210:
        /*0028*/ 	.byte	0x04, 0x17
        /*002a*/ 	.short	(.L_212 - .L_211)
.L_211:
        /*002c*/ 	.word	0x00000000
        /*0030*/ 	.short	0x0007
        /*0032*/ 	.short	0x0038
        /*0034*/ 	.byte	0x00, 0xf5, 0x21, 0x00


	//----- nvinfo : EIATTR_KPARAM_INFO
	.align		4
.L_212:
        /*0038*/ 	.byte	0x04, 0x17
        /*003a*/ 	.short	(.L_214 - .L_213)
.L_213:
        /*003c*/ 	.word	0x00000000
        /*0040*/ 	.short	0x0006
        /*0042*/ 	.short	0x0030
        /*0044*/ 	.byte	0x00, 0xf0, 0x05, 0x00


	//----- nvinfo : EIATTR_KPARAM_INFO
	.align		4
.L_214:
        /*0048*/ 	.byte	0x04, 0x17
        /*004a*/ 	.short	(.L_216 - .L_215)
.L_215:
        /*004c*/ 	.word	0x00000000
        /*0050*/ 	.short	0x0005
        /*0052*/ 	.short	0x0028
        /*0054*/ 	.byte	0x00, 0xf5, 0x21, 0x00


	//----- nvinfo : EIATTR_KPARAM_INFO
	.align		4
.L_216:
        /*0058*/ 	.byte	0x04, 0x17
        /*005a*/ 	.short	(.L_218 - .L_217)
.L_217:
        /*005c*/ 	.word	0x00000000
        /*0060*/ 	.short	0x0004
        /*0062*/ 	.short	0x0020
        /*0064*/ 	.byte	0x00, 0xf5, 0x21, 0x00


	//----- nvinfo : EIATTR_KPARAM_INFO
	.align		4
.L_218:
        /*0068*/ 	.byte	0x04, 0x17
        /*006a*/ 	.short	(.L_220 - .L_219)
.L_219:
        /*006c*/ 	.word	0x00000000
        /*0070*/ 	.short	0x0003
        /*0072*/ 	.short	0x0018
        /*0074*/ 	.byte	0x00, 0xf0, 0x11, 0x00


	//----- nvinfo : EIATTR_KPARAM_INFO
	.align		4
.L_220:
        /*0078*/ 	.byte	0x04, 0x17
        /*007a*/ 	.short	(.L_222 - .L_221)
.L_221:
        /*007c*/ 	.word	0x00000000
        /*0080*/ 	.short	0x0002
        /*0082*/ 	.short	0x0010
        /*0084*/ 	.byte	0x00, 0xf5, 0x21, 0x00


	//----- nvinfo : EIATTR_KPARAM_INFO
	.align		4
.L_222:
        /*0088*/ 	.byte	0x04, 0x17
        /*008a*/ 	.short	(.L_224 - .L_223)
.L_223:
        /*008c*/ 	.word	0x00000000
        /*0090*/ 	.short	0x0001
        /*0092*/ 	.short	0x0008
        /*0094*/ 	.byte	0x00, 0xf0, 0x21, 0x00


	//----- nvinfo : EIATTR_KPARAM_INFO
	.align		4
.L_224:
        /*0098*/ 	.byte	0x04, 0x17
        /*009a*/ 	.short	(.L_226 - .L_225)
.L_225:
        /*009c*/ 	.word	0x00000000
        /*00a0*/ 	.short	0x0000
        /*00a2*/ 	.short	0x0000
        /*00a4*/ 	.byte	0x00, 0xf0, 0x05, 0x00


	//----- nvinfo : EIATTR_SPARSE_MMA_MASK
	.align		4
.L_226:
        /*00a8*/ 	.byte	0x03, 0x50
        /*00aa*/ 	.short	0x0000


	//----- nvinfo : EIATTR_MAXREG_COUNT
	.align		4
        /*00ac*/ 	.byte	0x03, 0x1b
        /*00ae*/ 	.short	0x00ff


	//----- nvinfo : EIATTR_NUM_BARRIERS
	.align		4
        /*00b0*/ 	.byte	0x02, 0x4c
        /*00b2*/ 	.byte	0x01
	.zero		1


	//----- nvinfo : EIATTR_MERCURY_ISA_VERSION
	.align		4
        /*00b4*/ 	.byte	0x03, 0x5f
        /*00b6*/ 	.short	0x0101


	//----- nvinfo : EIATTR_COOP_GROUP_MASK_REGIDS
	.align		4
        /*00b8*/ 	.byte	0x04, 0x29
        /*00ba*/ 	.short	(.L_228 - .L_227)


	//   ....[0]....
.L_227:
        /*00bc*/ 	.word	0xffffffff


	//   ....[1]....
        /*00c0*/ 	.word	0xffffffff


	//   ....[2]....
        /*00c4*/ 	.word	0xffffffff


	//   ....[3]....
        /*00c8*/ 	.word	0xffffffff


	//----- nvinfo : EIATTR_COOP_GROUP_INSTR_OFFSETS
	.align		4
.L_228:
        /*00cc*/ 	.byte	0x04, 0x28
        /*00ce*/ 	.short	(.L_230 - .L_229)


	//   ....[0]....
.L_229:
        /*00d0*/ 	.word	0x000015e0


	//   ....[1]....
        /*00d4*/ 	.word	0x000019e0


	//   ....[2]....
        /*00d8*/ 	.word	0x000034f0


	//   ....[3]....
        /*00dc*/ 	.word	0x00003aa0


	//----- nvinfo : EIATTR_VRC_CTA_INIT_COUNT
	.align		4
.L_230:
        /*00e0*/ 	.byte	0x02, 0x4a
	.zero		1
	.zero		1


	//----- nvinfo : EIATTR_EXIT_INSTR_OFFSETS
	.align		4
        /*00e4*/ 	.byte	0x04, 0x1c
        /*00e6*/ 	.short	(.L_232 - .L_231)


	//   ....[0]....
.L_231:
        /*00e8*/ 	.word	0x000017c0


	//   ....[1]....
        /*00ec*/ 	.word	0x00001c20


	//   ....[2]....
        /*00f0*/ 	.word	0x00003850


	//   ....[3]....
        /*00f4*/ 	.word	0x00003880


	//   ....[4]....
        /*00f8*/ 	.word	0x00003e00


	//   ....[5]....
        /*00fc*/ 	.word	0x00003e30


	//----- nvinfo : EIATTR_MAX_THREADS
	.align		4
.L_232:
        /*0100*/ 	.byte	0x04, 0x05
        /*0102*/ 	.short	(.L_234 - .L_233)
.L_233:
        /*0104*/ 	.word	0x00000100
        /*0108*/ 	.word	0x00000001
        /*010c*/ 	.word	0x00000001


	//----- nvinfo : EIATTR_CRS_STACK_SIZE
	.align		4
.L_234:
        /*0110*/ 	.byte	0x04, 0x1e
        /*0112*/ 	.short	(.L_236 - .L_235)
.L_235:
        /*0114*/ 	.word	0x00000000


	//----- nvinfo : EIATTR_CBANK_PARAM_SIZE
	.align		4
.L_236:
        /*0118*/ 	.byte	0x03, 0x19
        /*011a*/ 	.short	0x0050


	//----- nvinfo : EIATTR_PARAM_CBANK
	.align		4
        /*011c*/ 	.byte	0x04, 0x0a
        /*011e*/ 	.short	(.L_238 - .L_237)
	.align		4
.L_237:
        /*0120*/ 	.word	index@(.nv.constant0._ZN3cub18CUB_300001_SM_10006detail10merge_sort26DeviceMergeSortMergeKernelINS2_10policy_hubIN6thrust24THRUST_300001_SM_1000_NS6detail15normal_iteratorINS6_10device_ptrI4TestEEEEE9Policy600ESC_PNS0_8NullTypeESC_SG_jN4cuda3std3__44lessISA_EESA_SF_EEvbT2_T3_T4_PT6_PT7_T5_PSO_SO_NS1_7vsmem_tE)
        /*0124*/ 	.short	0x0380
        /*0126*/ 	.short	0x0050


	//----- nvinfo : EIATTR_SW_WAR
	.align		4
.L_238:
        /*0128*/ 	.byte	0x04, 0x36
        /*012a*/ 	.short	(.L_240 - .L_239)
.L_239:
        /*012c*/ 	.word	0x00000008
.L_240:


//--------------------- .nv.info._ZN3cub18CUB_300001_SM_10006detail10merge_sort30DeviceMergeSortPartitionKernelIN6thrust24THRUST_300001_SM_1000_NS6detail15normal_iteratorINS5_10device_ptrI4TestEEEEjN4cuda3std3__44lessIS9_EES9_EEvbT_PT2_T0_SK_PSK_T1_SK_i --------------------------
	.section	.nv.info._ZN3cub18CUB_300001_SM_10006detail10merge_sort30DeviceMergeSortPartitionKernelIN6thrust24THRUST_300001_SM_1000_NS6detail15normal_iteratorINS5_10device_ptrI4TestEEEEjN4cuda3std3__44lessIS9_EES9_EEvbT_PT2_T0_SK_PSK_T1_SK_i,"",@"SHT_CUDA_INFO"
	.sectionflags	@""
	.align	4


	//----- nvinfo : EIATTR_CUDA_API_VERSION
	.align		4
        /*0000*/ 	.byte	0x04, 0x37
        /*0002*/ 	.short	(.L_242 - .L_241)
.L_241:
        /*0004*/ 	.word	0x00000082


	//----- nvinfo : EIATTR_KPARAM_INFO
	.align		4
.L_242:
        /*0008*/ 	.byte	0x04, 0x17
        /*000a*/ 	.short	(.L_244 - .L_243)
.L_243:
        /*000c*/ 	.word	0x00000000
        /*0010*/ 	.short	0x0008
        /*0012*/ 	.short	0x0030
        /*0014*/ 	.byte	0x00, 0xf0, 0x11, 0x00


	//----- nvinfo : EIATTR_KPARAM_INFO
	.align		4
.L_244:
        /*0018*/ 	.byte	0x04, 0x17
        /*001a*/ 	.short	(.L_246 - .L_245)
.L_245:
        /*001c*/ 	.word	0x00000000
        /*0020*/ 	.short	0x0007
        /*0022*/ 	.short	0x002c
        /*0024*/ 	.byte	0x00, 0xf0, 0x11, 0x00


	//----- nvinfo : EIATTR_KPARAM_INFO
	.align		4
.L_246:
        /*0028*/ 	.byte	0x04, 0x17
        /*002a*/ 	.short	(.L_248 - .L_247)
.L_247:
        /*002c*/ 	.word	0x00000000
        /*0030*/ 	.short	0x0006
        /*0032*/ 	.short	0x0028
        /*0034*/ 	.byte	0x00, 0xf0, 0x05, 0x00


	//----- nvinfo : EIATTR_KPARAM_INFO
	.align		4
.L_248:
        /*0038*/ 	.byte	0x04, 0x17
        /*003a*/ 	.short	(.L_250 - .L_249)
.L_249:
        /*003c*/ 	.word	0x00000000
        /*0040*/ 	.short	0x0005
        /*0042*/ 	.short	0x0020
        /*0044*/ 	.byte	0x00, 0xf5, 0x21, 0x00


	//----- nvinfo : EIATTR_KPARAM_INFO
	.align		4
.L_250:
        /*0048*/ 	.byte	0x04, 0x17
        /*004a*/ 	.short	(.L_252 - .L_251)
.L_251:
        /*004c*/ 	.word	0x00000000
        /*0050*/ 	.short	0x0004
        /*0052*/ 	.short	0x001c
        /*0054*/ 	.byte	0x00, 0xf0, 0x11, 0x00


	//----- nvinfo : EIATTR_KPARAM_INFO
	.align		4
.L_252:
        /*0058*/ 	.byte	0x04, 0x17
        /*005a*/ 	.short	(.L_254 - .L_253)
.L_253:
        /*005c*/ 	.word	0x00000000
        /*0060*/ 	.short	0x0003
        /*0062*/ 	.short	0x0018
        /*0064*/ 	.byte	0x00, 0xf0, 0x11, 0x00


	//----- nvinfo : EIATTR_KPARAM_INFO
	.align		4
.L_254:
        /*0068*/ 	.byte	0x04, 0x17
        /*006a*/ 	.short	(.L_256 - .L_255)
.L_255:
        /*006c*/ 	.word	0x00000000
        /*0070*/ 	.short	0x0002
        /*0072*/ 	.short	0x0010
        /*0074*/ 	.byte	0x00, 0xf5, 0x21, 0x00


	//----- nvinfo : EIATTR_KPARAM_INFO
	.align		4
.L_256:
        /*0078*/ 	.byte	0x04, 0x17
        /*007a*/ 	.short	(.L_258 - .L_257)
.L_257:
        /*007c*/ 	.word	0x00000000
        /*0080*/ 	.short	0x0001
        /*0082*/ 	.short	0x0008
        /*0084*/ 	.byte	0x00, 0xf0, 0x21, 0x00


	//----- nvinfo : EIATTR_KPARAM_INFO
	.align		4
.L_258:
        /*0088*/ 	.byte	0x04, 0x17
        /*008a*/ 	.short	(.L_260 - .L_259)
.L_259:
        /*008c*/ 	.word	0x00000000
        /*0090*/ 	.short	0x0000
        /*0092*/ 	.short	0x0000
        /*0094*/ 	.byte	0x00, 0xf0, 0x05, 0x00


	//----- nvinfo : EIATTR_SPARSE_MMA_MASK
	.align		4
.L_260:
        /*0098*/ 	.byte	0x03, 0x50
        /*009a*/ 	.short	0x0000


	//----- nvinfo : EIATTR_MAXREG_COUNT
	.align		4
        /*009c*/ 	.byte	0x03, 0x1b
        /*009e*/ 	.short	0x00ff


	//----- nvinfo : EIATTR_MERCURY_ISA_VERSION
	.align		4
        /*00a0*/ 	.byte	0x03, 0x5f
        /*00a2*/ 	.short	0x0101


	//----- nvinfo : EIATTR_VRC_CTA_INIT_COUNT
	.align		4
        /*00a4*/ 	.byte	0x02, 0x4a
	.zero		1
	.zero		1


	//----- nvinfo : EIATTR_EXIT_INSTR_OFFSETS
	.align		4
        /*00a8*/ 	.byte	0x04, 0x1c
        /*00aa*/ 	.short	(.L_262 - .L_261)


	//   ....[0]....
.L_261:
        /*00ac*/ 	.word	0x00000070


	//   ....[1]....
        /*00b0*/ 	.word	0x000001e0


	//   ....[2]....
        /*00b4*/ 	.word	0x00000650


	//----- nvinfo : EIATTR_CRS_STACK_SIZE
	.align		4
.L_262:
        /*00b8*/ 	.byte	0x04, 0x1e
        /*00ba*/ 	.short	(.L_264 - .L_263)
.L_263:
        /*00bc*/ 	.word	0x00000000


	//----- nvinfo : EIATTR_CBANK_PARAM_SIZE
	.align		4
.L_264:
        /*00c0*/ 	.byte	0x03, 0x19
        /*00c2*/ 	.short	0x0034


	//----- nvinfo : EIATTR_PARAM_CBANK
	.align		4
        /*00c4*/ 	.byte	0x04, 0x0a
        /*00c6*/ 	.short	(.L_266 - .L_265)
	.align		4
.L_265:
        /*00c8*/ 	.word	index@(.nv.constant0._ZN3cub18CUB_300001_SM_10006detail10merge_sort30DeviceMergeSortPartitionKernelIN6thrust24THRUST_300001_SM_1000_NS6detail15normal_iteratorINS5_10device_ptrI4TestEEEEjN4cuda3std3__44lessIS9_EES9_EEvbT_PT2_T0_SK_PSK_T1_SK_i)
        /*00cc*/ 	.short	0x0380
        /*00ce*/ 	.short	0x0034


	//----- nvinfo : EIATTR_SW_WAR
	.align		4
.L_266:
        /*00d0*/ 	.byte	0x04, 0x36
        /*00d2*/ 	.short	(.L_268 - .L_267)
.L_267:
        /*00d4*/ 	.word	0x00000008
.L_268:


//--------------------- .nv.info._ZN3cub18CUB_300001_SM_10006detail10merge_sort30DeviceMergeSortBlockSortKernelINS2_10policy_hubIN6thrust24THRUST_300001_SM_1000_NS6detail15normal_iteratorINS6_10device_ptrI4TestEEEEE9Policy600ESC_PNS0_8NullTypeESC_SG_jN4cuda3std3__44lessISA_EESA_SF_EEvbT0_T1_T2_T3_T4_PT6_PT7_T5_NS1_7vsmem_tE --------------------------
	.section	.nv.info._ZN3cub18CUB_300001_SM_10006detail10merge_sort30DeviceMergeSortBlockSortKernelINS2_10policy_hubIN6thrust24THRUST_300001_SM_1000_NS6detail15normal_iteratorINS6_10device_ptrI4TestEEEEE9Policy600ESC_PNS0_8NullTypeESC_SG_jN4cuda3std3__44lessISA_EESA_SF_EEvbT0_T1_T2_T3_T4_PT6_PT7_T5_NS1_7vsmem_tE,"",@"SHT_CUDA_INFO"
	.sectionflags	@""
	.align	4


	//----- nvinfo : EIATTR_CUDA_API_VERSION
	.align		4
        /*0000*/ 	.byte	0x04, 0x37
        /*0002*/ 	.short	(.L_270 - .L_269)
.L_269:
        /*0004*/ 	.word	0x00000082


	//----- nvinfo : EIATTR_KPARAM_INFO
	.align		4
.L_270:
        /*0008*/ 	.byte	0x04, 0x17
        /*000a*/ 	.short	(.L_272 - .L_271)
.L_271:
        /*000c*/ 	.word	0x00000000
        /*0010*/ 	.short	0x0009
        /*0012*/ 	.short	0x0048
        /*0014*/ 	.byte	0x00, 0xf0, 0x21, 0x00


	//----- nvinfo : EIATTR_KPARAM_INFO
	.align		4
.L_272:
        /*0018*/ 	.byte	0x04, 0x17
        /*001a*/ 	.short	(.L_274 - .L_273)
.L_273:
        /*001c*/ 	.word	0x00000000
        /*0020*/ 	.short	0x0008
        /*0022*/ 	.short	0x0040
        /*0024*/ 	.byte	0x00, 0xf0, 0x05, 0x00


	//----- nvinfo : EIATTR_KPARAM_INFO
	.align		4
.L_274:
        /*0028*/ 	.byte	0x04, 0x17
        /*002a*/ 	.short	(.L_276 - .L_275)
.L_275:
        /*002c*/ 	.word	0x00000000
        /*0030*/ 	.short	0x0007
        /*0032*/ 	.short	0x0038
        /*0034*/ 	.byte	0x00, 0xf5, 0x21, 0x00


	//----- nvinfo : EIATTR_KPARAM_INFO
	.align		4
.L_276:
        /*0038*/ 	.byte	0x04, 0x17
        /*003a*/ 	.short	(.L_278 - .L_277)
.L_277:
        /*003c*/ 	.word	0x00000000
        /*0040*/ 	.short	0x0006
        /*0042*/ 	.short	0x0030
        /*0044*/ 	.byte	0x00, 0xf5, 0x21, 0x00


	//----- nvinfo : EIATTR_KPARAM_INFO
	.align		4
.L_278:
        /*0048*/ 	.byte	0x04, 0x17
        /*004a*/ 	.short	(.L_280 - .L_279)
.L_279:
        /*004c*/ 	.word	0x00000000
        /*0050*/ 	.short	0x0005
        /*0052*/ 	.short	0x0028
        /*0054*/ 	.byte	0x00, 0xf0, 0x11, 0x00


	//----- nvinfo : EIATTR_KPARAM_INFO
	.align		4
.L_280:
        /*0058*/ 	.byte	0x04, 0x17
        /*005a*/ 	.short	(.L_282 - .L_281)
.L_281:
        /*005c*/ 	.word	0x00000000
        /*0060*/ 	.short	0x0004
        /*0062*/ 	.short	0x0020
        /*0064*/ 	.byte	0x00, 0xf5, 0x21, 0x00


	//----- nvinfo : EIATTR_KPARAM_INFO
	.align		4
.L_282:
        /*0068*/ 	.byte	0x04, 0x17
        /*006a*/ 	.short	(.L_284 - .L_283)
.L_283:
        /*006c*/ 	.word	0x00000000
        /*0070*/ 	.short	0x0003
        /*0072*/ 	.short	0x0018
        /*0074*/ 	.byte	0x00, 0xf0, 0x21, 0x00


	//----- nvinfo : EIATTR_KPARAM_INFO
	.align		4
.L_284:
        /*0078*/ 	.byte	0x04, 0x17
        /*007a*/ 	.short	(.L_286 - .L_285)
.L_285:
        /*007c*/ 	.word	0x00000000
        /*0080*/ 	.short	0x0002
        /*0082*/ 	.short	0x0010
        /*0084*/ 	.byte	0x00, 0xf5, 0x21, 0x00


	//----- nvinfo : EIATTR_KPARAM_INFO
	.align		4
.L_286:
        /*0088*/ 	.byte	0x04, 0x17
        /*008a*/ 	.short	(.L_288 - .L_287)
.L_287:
        /*008c*/ 	.word	0x00000000
        /*0090*/ 	.short	0x0001
        /*0092*/ 	.short	0x0008
        /*0094*/ 	.byte	0x00, 0xf0, 0x21, 0x00


	//----- nvinfo : EIATTR_KPARAM_INFO
	.align		4
.L_288:
        /*0098*/ 	.byte	0x04, 0x17
        /*009a*/ 	.short	(.L_290 - .L_289)
.L_289:
        /*009c*/ 	.word	0x00000000
        /*00a0*/ 	.short	0x0000
        /*00a2*/ 	.short	0x0000
        /*00a4*/ 	.byte	0x00, 0xf0, 0x05, 0x00


	//----- nvinfo : EIATTR_SPARSE_MMA_MASK
	.align		4
.L_290:
        /*00a8*/ 	.byte	0x03, 0x50
        /*00aa*/ 	.short	0x0000


	//----- nvinfo : EIATTR_MAXREG_COUNT
	.align		4
        /*00ac*/ 	.byte	0x03, 0x1b
        /*00ae*/ 	.short	0x00ff


	//----- nvinfo : EIATTR_NUM_BARRIERS
	.align		4
        /*00b0*/ 	.byte	0x02, 0x4c
        /*00b2*/ 	.byte	0x01
	.zero		1


	//----- nvinfo : EIATTR_MERCURY_ISA_VERSION
	.align		4
        /*00b4*/ 	.byte	0x03, 0x5f
        /*00b6*/ 	.short	0x0101


	//----- nvinfo : EIATTR_COOP_GROUP_MASK_REGIDS
	.align		4
        /*00b8*/ 	.byte	0x04, 0x29
        /*00ba*/ 	.short	(.L_292 - .L_291)


	//   ....[0]....
.L_291:
        /*00bc*/ 	.word	0xffffffff


	//   ....[1]....
        /*00c0*/ 	.word	0xffffffff


	//   ....[2]....
        /*00c4*/ 	.word	0xffffffff


	//   ....[3]....
        /*00c8*/ 	.word	0xffffffff


	//   ....[4]....
        /*00cc*/ 	.word	0xffffffff


	//   ....[5]....
        /*00d0*/ 	.word	0xffffffff


	//----- nvinfo : EIATTR_COOP_GROUP_INSTR_OFFSETS
	.align		4
.L_292:
        /*00d4*/ 	.byte	0x04, 0x28
        /*00d6*/ 	.short	(.L_294 - .L_293)


	//   ....[0]....
.L_293:
        /*00d8*/ 	.word	0x00000600


	//   ....[1]....
        /*00dc*/ 	.word	0x00001a60


	//   ....[2]....
        /*00e0*/ 	.word	0x00001d10


	//   ....[3]....
        /*00e4*/ 	.word	0x00002640


	//   ....[4]....
        /*00e8*/ 	.word	0x00003ed0


	//   ....[5]....
        /*00ec*/ 	.word	0x000042f0


	//----- nvinfo : EIATTR_VRC_CTA_INIT_COUNT
	.align		4
.L_294:
        /*00f0*/ 	.byte	0x02, 0x4a
	.zero		1
	.zero		1


	//----- nvinfo : EIATTR_EXIT_INSTR_OFFSETS
	.align		4
        /*00f4*/ 	.byte	0x04, 0x1c
        /*00f6*/ 	.short	(.L_296 - .L_295)


	//   ....[0]....
.L_295:
        /*00f8*/ 	.word	0x00001c70


	//   ....[1]....
        /*00fc*/ 	.word	0x00001ec0


	//   ....[2]....
        /*0100*/ 	.word	0x00004210


	//   ....[3]....
        /*0104*/ 	.word	0x00004240


	//   ....[4]....
        /*0108*/ 	.word	0x00004610


	//   ....[5]....
        /*010c*/ 	.word	0x00004640


	//----- nvinfo : EIATTR_MAX_THREADS
	.align		4
.L_296:
        /*0110*/ 	.byte	0x04, 0x05
        /*0112*/ 	.short	(.L_298 - .L_297)
.L_297:
        /*0114*/ 	.word	0x00000100
        /*0118*/ 	.word	0x00000001
        /*011c*/ 	.word	0x00000001


	//----- nvinfo : EIATTR_CRS_STACK_SIZE
	.align		4
.L_298:
        /*0120*/ 	.byte	0x04, 0x1e
        /*0122*/ 	.short	(.L_300 - .L_299)
.L_299:
        /*0124*/ 	.word	0x00000000


	//----- nvinfo : EIATTR_CBANK_PARAM_SIZE
	.align		4
.L_300:
        /*0128*/ 	.byte	0x03, 0x19
        /*012a*/ 	.short	0x0050


	//----- nvinfo : EIATTR_PARAM_CBANK
	.align		4
        /*012c*/ 	.byte	0x04, 0x0a
        /*012e*/ 	.short	(.L_302 - .L_301)
	.align		4
.L_301:
        /*0130*/ 	.word	index@(.nv.constant0._ZN3cub18CUB_300001_SM_10006detail10merge_sort30DeviceMergeSortBlockSortKernelINS2_10policy_hubIN6thrust24THRUST_300001_SM_1000_NS6detail15normal_iteratorINS6_10device_ptrI4TestEEEEE9Policy600ESC_PNS0_8NullTypeESC_SG_jN4cuda3std3__44lessISA_EESA_SF_EEvbT0_T1_T2_T3_T4_PT6_PT7_T5_NS1_7vsmem_tE)
        /*0134*/ 	.short	0x0380
        /*0136*/ 	.short	0x0050


	//----- nvinfo : EIATTR_SW_WAR
	.align		4
.L_302:
        /*0138*/ 	.byte	0x04, 0x36
        /*013a*/ 	.short	(.L_304 - .L_303)
.L_303:
        /*013c*/ 	.word	0x00000008
.L_304:


//--------------------- .nv.info._ZN3cub18CUB_300001_SM_10006detail8for_each13static_kernelINS2_12policy_hub_t12policy_500_tEmN6thrust24THRUST_300001_SM_1000_NS8cuda_cub20__uninitialized_fill7functorINS7_10device_ptrIcEEcEEEEvT0_T1_ --------------------------
	.section	.nv.info._ZN3cub18CUB_300001_SM_10006detail8for_each13static_kernelINS2_12policy_hub_t12policy_500_tEmN6thrust24THRUST_300001_SM_1000_NS8cuda_cub20__uninitialized_fill7functorINS7_10device_ptrIcEEcEEEEvT0_T1_,"",@"SHT_CUDA_INFO"
	.sectionflags	@""
	.align	4


	//----- nvinfo : EIATTR_CUDA_API_VERSION
	.align		4
        /*0000*/ 	.byte	0x04, 0x37
        /*0002*/ 	.short	(.L_306 - .L_305)
.L_305:
        /*0004*/ 	.word	0x00000082


	//----- nvinfo : EIATTR_KPARAM_INFO
	.align		4
.L_306:
        /*0008*/ 	.byte	0x04, 0x17
        /*000a*/ 	.short	(.L_308 - .L_307)
.L_307:
        /*000c*/ 	.word	0x00000000
        /*0010*/ 	.short	0x0001
        /*0012*/ 	.short	0x0008
        /*0014*/ 	.byte	0x00, 0xf0, 0x41, 0x00


	//----- nvinfo : EIATTR_KPARAM_INFO
	.align		4
.L_308:
        /*0018*/ 	.byte	0x04, 0x17
        /*001a*/ 	.short	(.L_310 - .L_309)
.L_309:
        /*001c*/ 	.word	0x00000000
        /*0020*/ 	.short	0x0000
        /*0022*/ 	.short	0x0000
        /*0024*/ 	.byte	0x00, 0xf0, 0x21, 0x00


	//----- nvinfo : EIATTR_SPARSE_MMA_MASK
	.align		4
.L_310:
        /*0028*/ 	.byte	0x03, 0x50
        /*002a*/ 	.short	0x0000


	//----- nvinfo : EIATTR_MAXREG_COUNT
	.align		4
        /*002c*/ 	.byte	0x03, 0x1b
        /*002e*/ 	.short	0x00ff


	//----- nvinfo : EIATTR_MERCURY_ISA_VERSION
	.align		4
        /*0030*/ 	.byte	0x03, 0x5f
        /*0032*/ 	.short	0x0101


	//----- nvinfo : EIATTR_VRC_CTA_INIT_COUNT
	.align		4
        /*0034*/ 	.byte	0x02, 0x4a
	.zero		1
	.zero		1


	//----- nvinfo : EIATTR_EXIT_INSTR_OFFSETS
	.align		4
        /*0038*/ 	.byte	0x04, 0x1c
        /*003a*/ 	.short	(.L_312 - .L_311)


	//   ....[0]....
.L_311:
        /*003c*/ 	.word	0x00000120


	//   ....[1]....
        /*0040*/ 	.word	0x000001f0


	//   ....[2]....
        /*0044*/ 	.word	0x00000210


	//----- nvinfo : EIATTR_MAX_THREADS
	.align		4
.L_312:
        /*0048*/ 	.byte	0x04, 0x05
        /*004a*/ 	.short	(.L_314 - .L_313)
.L_313:
        /*004c*/ 	.word	0x00000100
        /*0050*/ 	.word	0x00000001
        /*0054*/ 	.word	0x00000001


	//----- nvinfo : EIATTR_CBANK_PARAM_SIZE
	.align		4
.L_314:
        /*0058*/ 	.byte	0x03, 0x19
        /*005a*/ 	.short	0x0018


	//----- nvinfo : EIATTR_PARAM_CBANK
	.align		4
        /*005c*/ 	.byte	0x04, 0x0a
        /*005e*/ 	.short	(.L_316 - .L_315)
	.align		4
.L_315:
        /*0060*/ 	.word	index@(.nv.constant0._ZN3cub18CUB_300001_SM_10006detail8for_each13static_kernelINS2_12policy_hub_t12policy_500_tEmN6thrust24THRUST_300001_SM_1000_NS8cuda_cub20__uninitialized_fill7functorINS7_10device_ptrIcEEcEEEEvT0_T1_)
        /*0064*/ 	.short	0x0380
        /*0066*/ 	.short	0x0018


	//----- nvinfo : EIATTR_SW_WAR
	.align		4
.L_316:
        /*0068*/ 	.byte	0x04, 0x36
        /*006a*/ 	.short	(.L_318 - .L_317)
.L_317:
        /*006c*/ 	.word	0x00000008
.L_318:


//--------------------- .nv.info._ZN3cub18CUB_300001_SM_10006detail8for_each13static_kernelINS2_12policy_hub_t12policy_500_tEmN6thrust24THRUST_300001_SM_1000_NS8cuda_cub20__uninitialized_fill7functorINS7_10device_ptrIdEEdEEEEvT0_T1_ --------------------------
	.section	.nv.info._ZN3cub18CUB_300001_SM_10006detail8for_each13static_kernelINS2_12policy_hub_t12policy_500_tEmN6thrust24THRUST_300001_SM_1000_NS8cuda_cub20__uninitialized_fill7functorINS7_10device_ptrIdEEdEEEEvT0_T1_,"",@"SHT_CUDA_INFO"
	.sectionflags	@""
	.align	4


	//----- nvinfo : EIATTR_CUDA_API_VERSION
	.align		4
        /*0000*/ 	.byte	0x04, 0x37
        /*0002*/ 	.short	(.L_320 - .L_319)
.L_319:
        /*0004*/ 	.word	0x00000082


	//----- nvinfo : EIATTR_KPARAM_INFO
	.align		4
.L_320:
        /*0008*/ 	.byte	0x04, 0x17
        /*000a*/ 	.short	(.L_322 - .L_321)
.L_321:
        /*000c*/ 	.word	0x00000000
        /*0010*/ 	.short	0x0001
        /*0012*/ 	.short	0x0008
        /*0014*/ 	.byte	0x00, 0xf0, 0x41, 0x00


	//----- nvinfo : EIATTR_KPARAM_INFO
	.align		4
.L_322:
        /*0018*/ 	.byte	0x04, 0x17
        /*001a*/ 	.short	(.L_324 - .L_323)
.L_323:
        /*001c*/ 	.word	0x00000000
        /*0020*/ 	.short	0x0000
        /*0022*/ 	.short	0x0000
        /*0024*/ 	.byte	0x00, 0xf0, 0x21, 0x00


	//----- nvinfo : EIATTR_SPARSE_MMA_MASK
	.align		4
.L_324:
        /*0028*/ 	.byte	0x03, 0x50
        /*002a*/ 	.short	0x0000


	//----- nvinfo : EIATTR_MAXREG_COUNT
	.align		4
        /*002c*/ 	.byte	0x03, 0x1b
        /*002e*/ 	.short	0x00ff


	//----- nvinfo : EIATTR_MERCURY_ISA_VERSION
	.align		4
        /*0030*/ 	.byte	0x03, 0x5f
        /*0032*/ 	.short	0x0101


	//----- nvinfo : EIATTR_VRC_CTA_INIT_COUNT
	.align		4
        /*0034*/ 	.byte	0x02, 0x4a
	.zero		1
	.zero		1


	//----- nvinfo : EIATTR_EXIT_INSTR_OFFSETS
	.align		4
        /*0038*/ 	.byte	0x04, 0x1c
        /*003a*/ 	.short	(.L_326 - .L_325)


	//   ....[0]....
.L_325:
        /*003c*/ 	.word	0x00000130


	//   ....[1]....
        /*0040*/ 	.word	0x00000230


	//   ....[2]....
        /*0044*/ 	.word	0x00000260


	//----- nvinfo : EIATTR_MAX_THREADS
	.align		4
.L_326:
        /*0048*/ 	.byte	0x04, 0x05
        /*004a*/ 	.short	(.L_328 - .L_327)
.L_327:
        /*004c*/ 	.word	0x00000100
        /*0050*/ 	.word	0x00000001
        /*0054*/ 	.word	0x00000001


	//----- nvinfo : EIATTR_CBANK_PARAM_SIZE
	.align		4
.L_328:
        /*0058*/ 	.byte	0x03, 0x19
        /*005a*/ 	.short	0x0018


	//----- nvinfo : EIATTR_PARAM_CBANK
	.align		4
        /*005c*/ 	.byte	0x04, 0x0a
        /*005e*/ 	.short	(.L_330 - .L_329)
	.align		4
.L_329:
        /*0060*/ 	.word	index@(.nv.constant0._ZN3cub18CUB_300001_SM_10006detail8for_each13static_kernelINS2_12policy_hub_t12policy_500_tEmN6thrust24THRUST_300001_SM_1000_NS8cuda_cub20__uninitialized_fill7functorINS7_10device_ptrIdEEdEEEEvT0_T1_)
        /*0064*/ 	.short	0x0380
        /*0066*/ 	.short	0x0018


	//----- nvinfo : EIATTR_SW_WAR
	.align		4
.L_330:
        /*0068*/ 	.byte	0x04, 0x36
        /*006a*/ 	.short	(.L_332 - .L_331)
.L_331:
        /*006c*/ 	.word	0x00000008
.L_332:


//--------------------- .nv.info._ZN3cub18CUB_300001_SM_10006detail8for_each13static_kernelINS2_12policy_hub_t12policy_500_tEmN6thrust24THRUST_300001_SM_1000_NS8cuda_cub20__uninitialized_fill7functorINS7_10device_ptrI4TestEESC_EEEEvT0_T1_ --------------------------
	.section	.nv.info._ZN3cub18CUB_300001_SM_10006detail8for_each13static_kernelINS2_12policy_hub_t12policy_500_tEmN6thrust24THRUST_300001_SM_1000_NS8cuda_cub20__uninitialized_fill7functorINS7_10device_ptrI4TestEESC_EEEEvT0_T1_,"",@"SHT_CUDA_INFO"
	.sectionflags	@""
	.align	4


	//----- nvinfo : EIATTR_CUDA_API_VERSION
	.align		4
        /*0000*/ 	.byte	0x04, 0x37
        /*0002*/ 	.short	(.L_334 - .L_333)
.L_333:
        /*0004*/ 	.word	0x00000082


	//----- nvinfo : EIATTR_KPARAM_INFO
	.align		4
.L_334:
        /*0008*/ 	.byte	0x04, 0x17
        /*000a*/ 	.short	(.L_336 - .L_335)
.L_335:
        /*000c*/ 	.word	0x00000000
        /*0010*/ 	.short	0x0001
        /*0012*/ 	.short	0x0008
        /*0014*/ 	.byte	0x00, 0xf0, 0x41, 0x00


	//----- nvinfo : EIATTR_KPARAM_INFO
	.align		4
.L_336:
        /*0018*/ 	.byte	0x04, 0x17
        /*001a*/ 	.short	(.L_338 - .L_337)
.L_337:
        /*001c*/ 	.word	0x00000000
        /*0020*/ 	.short	0x0000
        /*0022*/ 	.short	0x0000
        /*0024*/ 	.byte	0x00, 0xf0, 0x21, 0x00


	//----- nvinfo : EIATTR_SPARSE_MMA_MASK
	.align		4
.L_338:
        /*0028*/ 	.byte	0x03, 0x50
        /*002a*/ 	.short	0x0000


	//----- nvinfo : EIATTR_MAXREG_COUNT
	.align		4
        /*002c*/ 	.byte	0x03, 0x1b
        /*002e*/ 	.short	0x00ff


	//----- nvinfo : EIATTR_MERCURY_ISA_VERSION
	.align		4
        /*0030*/ 	.byte	0x03, 0x5f
        /*0032*/ 	.short	0x0101


	//----- nvinfo : EIATTR_VRC_CTA_INIT_COUNT
	.align		4
        /*0034*/ 	.byte	0x02, 0x4a
	.zero		1
	.zero		1


	//----- nvinfo : EIATTR_EXIT_INSTR_OFFSETS
	.align		4
        /*0038*/ 	.byte	0x04, 0x1c
        /*003a*/ 	.short	(.L_340 - .L_339)


	//   ....[0]....
.L_339:
        /*003c*/ 	.word	0x00000150


	//   ....[1]....
        /*0040*/ 	.word	0x00000260


	//   ....[2]....
        /*0044*/ 	.word	0x000002a0


	//----- nvinfo : EIATTR_MAX_THREADS
	.align		4
.L_340:
        /*0048*/ 	.byte	0x04, 0x05
        /*004a*/ 	.short	(.L_342 - .L_341)
.L_341:
        /*004c*/ 	.word	0x00000100
        /*0050*/ 	.word	0x00000001
        /*0054*/ 	.word	0x00000001


	//----- nvinfo : EIATTR_CBANK_PARAM_SIZE
	.align		4
.L_342:
        /*0058*/ 	.byte	0x03, 0x19
        /*005a*/ 	.short	0x0018


	//----- nvinfo : EIATTR_PARAM_CBANK
	.align		4
        /*005c*/ 	.byte	0x04, 0x0a
        /*005e*/ 	.short	(.L_344 - .L_343)
	.align		4
.L_343:
        /*0060*/ 	.word	index@(.nv.constant0._ZN3cub18CUB_300001_SM_10006detail8for_each13static_kernelINS2_12policy_hub_t12policy_500_tEmN6thrust24THRUST_300001_SM_1000_NS8cuda_cub20__uninitialized_fill7functorINS7_10device_ptrI4TestEESC_EEEEvT0_T1_)
        /*0064*/ 	.short	0x0380
        /*0066*/ 	.short	0x0018


	//----- nvinfo : EIATTR_SW_WAR
	.align		4
.L_344:
        /*0068*/ 	.byte	0x04, 0x36
        /*006a*/ 	.short	(.L_346 - .L_345)
.L_345:
        /*006c*/ 	.word	0x00000008
.L_346:


//--------------------- .nv.info._ZN3cub18CUB_300001_SM_10006detail11EmptyKernelIvEEvv --------------------------
	.section	.nv.info._ZN3cub18CUB_300001_SM_10006detail11EmptyKernelIvEEvv,"",@"SHT_CUDA_INFO"
	.sectionflags	@""
	.align	4


	//----- nvinfo : EIATTR_CUDA_API_VERSION
	.align		4
        /*0000*/ 	.byte	0x04, 0x37
        /*0002*/ 	.short	(.L_348 - .L_347)
.L_347:
        /*0004*/ 	.word	0x00000082


	//----- nvinfo : EIATTR_SPARSE_MMA_MASK
	.align		4
.L_348:
        /*0008*/ 	.byte	0x03, 0x50
        /*000a*/ 	.short	0x0000


	//----- nvinfo : EIATTR_MAXREG_COUNT
	.align		4
        /*000c*/ 	.byte	0x03, 0x1b
        /*000e*/ 	.short	0x00ff


	//----- nvinfo : EIATTR_MERCURY_ISA_VERSION
	.align		4
        /*0010*/ 	.byte	0x03, 0x5f
        /*0012*/ 	.short	0x0101


	//----- nvinfo : EIATTR_VRC_CTA_INIT_COUNT
	.align		4
        /*0014*/ 	.byte	0x02, 0x4a
	.zero		1
	.zero		1


	//----- nvinfo : EIATTR_EXIT_INSTR_OFFSETS
	.align		4
        /*0018*/ 	.byte	0x04, 0x1c
        /*001a*/ 	.short	(.L_350 - .L_349)


	//   ....[0]....
.L_349:
        /*001c*/ 	.word	0x00000010


	//----- nvinfo : EIATTR_SW_WAR
	.align		4
.L_350:
        /*0020*/ 	.byte	0x04, 0x36
        /*0022*/ 	.short	(.L_352 - .L_351)
.L_351:
        /*0024*/ 	.word	0x00000008
.L_352:


//--------------------- .nv.callgraph             --------------------------
	.section	.nv.callgraph,"",@"SHT_CUDA_CALLGRAPH"
	.align	4
	.sectionentsize	8
	.align		4
        /*0000*/ 	.word	0x00000000
	.align		4
        /*0004*/ 	.word	0xffffffff
	.align		4
        /*0008*/ 	.word	0x00000000
	.align		4
        /*000c*/ 	.word	0xfffffffe
	.align		4
        /*0010*/ 	.word	0x00000000
	.align		4
        /*0014*/ 	.word	0xfffffffd
	.align		4
        /*0018*/ 	.word	0x00000000
	.align		4
        /*001c*/ 	.word	0xfffffffc


//--------------------- .nv.constant4             --------------------------
	.section	.nv.constant4,"a",@progbits
	.align	8
	.align		8
.nv.constant4:
        /*0000*/ 	.dword	_ZN34_INTERNAL_6abf55fe_4_k_cu_2180ae244cuda3std3__45__cpo5beginE
	.align		8
        /*0008*/ 	.dword	_ZN34_INTERNAL_6abf55fe_4_k_cu_2180ae244cuda3std3__45__cpo3endE
	.align		8
        /*0010*/ 	.dword	_ZN34_INTERNAL_6abf55fe_4_k_cu_2180ae244cuda3std3__45__cpo6cbeginE
	.align		8
        /*0018*/ 	.dword	_ZN34_INTERNAL_6abf55fe_4_k_cu_2180ae244cuda3std3__45__cpo4cendE
	.align		8
        /*0020*/ 	.dword	_ZN34_INTERNAL_6abf55fe_4_k_cu_2180ae244cuda3std3__45__cpo6rbeginE
	.align		8
        /*0028*/ 	.dword	_ZN34_INTERNAL_6abf55fe_4_k_cu_2180ae244cuda3std3__45__cpo4rendE
	.align		8
        /*0030*/ 	.dword	_ZN34_INTERNAL_6abf55fe_4_k_cu_2180ae244cuda3std3__45__cpo7crbeginE
	.align		8
        /*0038*/ 	.dword	_ZN34_INTERNAL_6abf55fe_4_k_cu_2180ae244cuda3std3__45__cpo5crendE
	.align		8
        /*0040*/ 	.dword	_ZN34_INTERNAL_6abf55fe_4_k_cu_2180ae244cuda3std3__436_GLOBAL__N__6abf55fe_4_k_cu_2180ae246ignoreE
	.align		8
        /*0048*/ 	.dword	_ZN34_INTERNAL_6abf55fe_4_k_cu_2180ae244cuda3std3__419piecewise_constructE
	.align		8
        /*0050*/ 	.dword	_ZN34_INTERNAL_6abf55fe_4_k_cu_2180ae244cuda3std3__48in_placeE
	.align		8
        /*0058*/ 	.dword	_ZN34_INTERNAL_6abf55fe_4_k_cu_2180ae244cuda3std3__420unreachable_sentinelE
	.align		8
        /*0060*/ 	.dword	_ZN34_INTERNAL_6abf55fe_4_k_cu_2180ae244cuda3std3__47nulloptE
	.align		8
        /*0068*/ 	.dword	_ZN34_INTERNAL_6abf55fe_4_k_cu_2180ae244cuda3std3__48unexpectE
	.align		8
        /*0070*/ 	.dword	_ZN34_INTERNAL_6abf55fe_4_k_cu_2180ae244cuda3std6ranges3__45__cpo4swapE
	.align		8
        /*0078*/ 	.dword	_ZN34_INTERNAL_6abf55fe_4_k_cu_2180ae244cuda3std6ranges3__45__cpo9iter_moveE
	.align		8
        /*0080*/ 	.dword	_ZN34_INTERNAL_6abf55fe_4_k_cu_2180ae244cuda3std6ranges3__45__cpo5beginE
	.align		8
        /*0088*/ 	.dword	_ZN34_INTERNAL_6abf55fe_4_k_cu_2180ae244cuda3std6ranges3__45__cpo3endE
	.align		8
        /*0090*/ 	.dword	_ZN34_INTERNAL_6abf55fe_4_k_cu_2180ae244cuda3std6ranges3__45__cpo6cbeginE
	.align		8
        /*0098*/ 	.dword	_ZN34_INTERNAL_6abf55fe_4_k_cu_2180ae244cuda3std6ranges3__45__cpo4cendE
	.align		8
        /*00a0*/ 	.dword	_ZN34_INTERNAL_6abf55fe_4_k_cu_2180ae244cuda3std6ranges3__45__cpo7advanceE
	.align		8
        /*00a8*/ 	.dword	_ZN34_INTERNAL_6abf55fe_4_k_cu_2180ae244cuda3std6ranges3__45__cpo9iter_swapE
	.align		8
        /*00b0*/ 	.dword	_ZN34_INTERNAL_6abf55fe_4_k_cu_2180ae244cuda3std6ranges3__45__cpo4nextE
	.align		8
        /*00b8*/ 	.dword	_ZN34_INTERNAL_6abf55fe_4_k_cu_2180ae244cuda3std6ranges3__45__cpo4prevE
	.align		8
        /*00c0*/ 	.dword	_ZN34_INTERNAL_6abf55fe_4_k_cu_2180ae244cuda3std6ranges3__45__cpo4dataE
	.align		8
        /*00c8*/ 	.dword	_ZN34_INTERNAL_6abf55fe_4_k_cu_2180ae244cuda3std6ranges3__45__cpo5cdataE
	.align		8
        /*00d0*/ 	.dword	_ZN34_INTERNAL_6abf55fe_4_k_cu_2180ae244cuda3std6ranges3__45__cpo4sizeE
	.align		8
        /*00d8*/ 	.dword	_ZN34_INTERNAL_6abf55fe_4_k_cu_2180ae244cuda3std6ranges3__45__cpo5ssizeE
	.align		8
        /*00e0*/ 	.dword	_ZN34_INTERNAL_6abf55fe_4_k_cu_2180ae244cuda3std6ranges3__45__cpo8distanceE
	.align		8
        /*00e8*/ 	.dword	_ZN34_INTERNAL_6abf55fe_4_k_cu_2180ae246thrust24THRUST_300001_SM_1000_NS8cuda_cub3parE
	.align		8
        /*00f0*/ 	.dword	_ZN34_INTERNAL_6abf55fe_4_k_cu_2180ae246thrust24THRUST_300001_SM_1000_NS8cuda_cub10par_nosyncE
	.align		8
        /*00f8*/ 	.dword	_ZN34_INTERNAL_6abf55fe_4_k_cu_2180ae246thrust24THRUST_300001_SM_1000_NS6system6detail10sequential3seqE
	.align		8
        /*0100*/ 	.dword	_ZN34_INTERNAL_6abf55fe_4_k_cu_2180ae246thrust24THRUST_300001_SM_1000_NS6system3cpp3parE
	.align		8
        /*0108*/ 	.dword	_ZN34_INTERNAL_6abf55fe_4_k_cu_2180ae246thrust24THRUST_300001_SM_1000_NS12placeholders2_1E
	.align		8
        /*0110*/ 	.dword	_ZN34_INTERNAL_6abf55fe_4_k_cu_2180ae246thrust24THRUST_300001_SM_1000_NS12placeholders2_2E
	.align		8
        /*0118*/ 	.dword	_ZN34_INTERNAL_6abf55fe_4_k_cu_2180ae246thrust24THRUST_300001_SM_1000_NS12placeholders2_3E
	.align		8
        /*0120*/ 	.dword	_ZN34_INTERNAL_6abf55fe_4_k_cu_2180ae246thrust24THRUST_300001_SM_1000_NS12placeholders2_4E
	.align		8
        /*0128*/ 	.dword	_ZN34_INTERNAL_6abf55fe_4_k_cu_2180ae246thrust24THRUST_300001_SM_1000_NS12placeholders2_5E
	.align		8
        /*0130*/ 	.dword	_ZN34_INTERNAL_6abf55fe_4_k_cu_2180ae246thrust24THRUST_300001_SM_1000_NS12placeholders2_6E
	.align		8
        /*0138*/ 	.dword	_ZN34_INTERNAL_6abf55fe_4_k_cu_2180ae246thrust24THRUST_300001_SM_1000_NS12placeholders2_7E
	.align		8
        /*0140*/ 	.dword	_ZN34_INTERNAL_6abf55fe_4_k_cu_2180ae246thrust24THRUST_300001_SM_1000_NS12placeholders2_8E
	.align		8
        /*0148*/ 	.dword	_ZN34_INTERNAL_6abf55fe_4_k_cu_2180ae246thrust24THRUST_300001_SM_1000_NS12placeholders2_9E
	.align		8
        /*0150*/ 	.dword	_ZN34_INTERNAL_6abf55fe_4_k_cu_2180ae246thrust24THRUST_300001_SM_1000_NS12placeholders3_10E
	.align		8
        /*0158*/ 	.dword	_ZN34_INTERNAL_6abf55fe_4_k_cu_2180ae246thrust24THRUST_300001_SM_1000_NS3seqE
	.align		8
        /*0160*/ 	.dword	_ZN34_INTERNAL_6abf55fe_4_k_cu_2180ae246thrust24THRUST_300001_SM_1000_NS6deviceE


//--------------------- .text._ZN3cub18CUB_300001_SM_10006detail10merge_sort26DeviceMergeSortMergeKernelINS2_10policy_hubIN6thrust24THRUST_300001_SM_1000_NS6detail15normal_iteratorINS6_10device_ptrI4TestEEEEE9Policy600ESC_PNS0_8NullTypeESC_SG_mN4cuda3std3__44lessISA_EESA_SF_EEvbT2_T3_T4_PT6_PT7_T5_PSO_SO_NS1_7vsmem_tE --------------------------
	.section	.text._ZN3cub18CUB_300001_SM_10006detail10merge_sort26DeviceMergeSortMergeKernelINS2_10policy_hubIN6thrust24THRUST_300001_SM_1000_NS6detail15normal_iteratorINS6_10device_ptrI4TestEEEEE9Policy600ESC_PNS0_8NullTypeESC_SG_mN4cuda3std3__44lessISA_EESA_SF_EEvbT2_T3_T4_PT6_PT7_T5_PSO_SO_NS1_7vsmem_tE,"ax",@progbits
	.align	128
        .global         _ZN3cub18CUB_300001_SM_10006detail10merge_sort26DeviceMergeSortMergeKernelINS2_10policy_hubIN6thrust24THRUST_300001_SM_1000_NS6detail15normal_iteratorINS6_10device_ptrI4TestEEEEE9Policy600ESC_PNS0_8NullTypeESC_SG_mN4cuda3std3__44lessISA_EESA_SF_EEvbT2_T3_T4_PT6_PT7_T5_PSO_SO_NS1_7vsmem_tE
        .type           _ZN3cub18CUB_300001_SM_10006detail10merge_sort26DeviceMergeSortMergeKernelINS2_10policy_hubIN6thrust24THRUST_300001_SM_1000_NS6detail15normal_iteratorINS6_10device_ptrI4TestEEEEE9Policy600ESC_PNS0_8NullTypeESC_SG_mN4cuda3std3__44lessISA_EESA_SF_EEvbT2_T3_T4_PT6_PT7_T5_PSO_SO_NS1_7vsmem_tE,@function
        .size           _ZN3cub18CUB_300001_SM_10006detail10merge_sort26DeviceMergeSortMergeKernelINS2_10policy_hubIN6thrust24THRUST_300001_SM_1000_NS6detail15normal_iteratorINS6_10device_ptrI4TestEEEEE9Policy600ESC_PNS0_8NullTypeESC_SG_mN4cuda3std3__44lessISA_EESA_SF_EEvbT2_T3_T4_PT6_PT7_T5_PSO_SO_NS1_7vsmem_tE,(.L_x_137 - _ZN3cub18CUB_300001_SM_10006detail10merge_sort26DeviceMergeSortMergeKernelINS2_10policy_hubIN6thrust24THRUST_300001_SM_1000_NS6detail15normal_iteratorINS6_10device_ptrI4TestEEEEE9Policy600ESC_PNS0_8NullTypeESC_SG_mN4cuda3std3__44lessISA_EESA_SF_EEvbT2_T3_T4_PT6_PT7_T5_PSO_SO_NS1_7vsmem_tE)
        .other          _ZN3cub18CUB_300001_SM_10006detail10merge_sort26DeviceMergeSortMergeKernelINS2_10policy_hubIN6thrust24THRUST_300001_SM_1000_NS6detail15normal_iteratorINS6_10device_ptrI4TestEEEEE9Policy600ESC_PNS0_8NullTypeESC_SG_mN4cuda3std3__44lessISA_EESA_SF_EEvbT2_T3_T4_PT6_PT7_T5_PSO_SO_NS1_7vsmem_tE,@"STO_CUDA_ENTRY STV_DEFAULT"
_ZN3cub18CUB_300001_SM_10006detail10merge_sort26DeviceMergeSortMergeKernelINS2_10policy_hubIN6thrust24THRUST_300001_SM_1000_NS6detail15normal_iteratorINS6_10device_ptrI4TestEEEEE9Policy600ESC_PNS0_8NullTypeESC_SG_mN4cuda3std3__44lessISA_EESA_SF_EEvbT2_T3_T4_PT6_PT7_T5_PSO_SO_NS1_7vsmem_tE:
.text._ZN3cub18CUB_300001_SM_10006detail10merge_sort26DeviceMergeSortMergeKernelINS2_10policy_hubIN6thrust24THRUST_300001_SM_1000_NS6detail15normal_iteratorINS6_10device_ptrI4TestEEEEE9Policy600ESC_PNS0_8NullTypeESC_SG_mN4cuda3std3__44lessISA_EESA_SF_EEvbT2_T3_T4_PT6_PT7_T5_PSO_SO_NS1_7vsmem_tE:
[----:B------:R-:W-:Y:S01]  /*0000*/  LDC R1, c[0x0][0x37c] ;  /* 0x0000df00ff017b82 */ /* 0x000fe20000000800 */
[----:B------:R-:W0:Y:S01]  /*0010*/  S2R R18, SR_CTAID.X ;  /* 0x0000000000127919 */ /* 0x000e220000002500 */
[----:B------:R-:W1:Y:S06]  /*0020*/  LDCU UR4, c[0x0][0x370] ;  /* 0x00006e00ff0477ac */ /* 0x000e6c0008000800 */
[----:B------:R-:W2:Y:S01]  /*0030*/  LDC.64 R2, c[0x0][0x3c0] ;  /* 0x0000f000ff027b82 */ /* 0x000ea20000000a00 */
[----:B------:R-:W3:Y:S01]  /*0040*/  S2R R0, SR_TID.X ;  /* 0x0000000000007919 */ /* 0x000ee20000002100 */
[----:B------:R-:W4:Y:S01]  /*0050*/  LDCU.64 UR6, c[0x0][0x358] ;  /* 0x00006b00ff0677ac */ /* 0x000f220008000a00 */
[----:B-1----:R-:W-:-:S06]  /*0060*/  UIADD3 UR4, UPT, UPT, UR4, -0x1, URZ ;  /* 0xffffffff04047890 */ /* 0x002fcc000fffe0ff */
[----:B0-----:R-:W-:-:S13]  /*0070*/  ISETP.GE.U32.AND P0, PT, R18, UR4, PT ;  /* 0x0000000412007c0c */ /* 0x001fda000bf06070 */
[----:B---34-:R-:W-:Y:S05]  /*0080*/  @P0 BRA `(.L_x_0) ;  /* 0x0000001c00580947 */ /* 0x018fea0003800000 */
[----:B------:R-:W0:Y:S01]  /*0090*/  LDC.64 R16, c[0x0][0x3b8] ;  /* 0x0000ee00ff107b82 */ /* 0x000e220000000a00 */
[----:B--2---:R-:W-:-:S07]  /*00a0*/  IADD3 R21, P2, PT, RZ, -R2, RZ ;  /* 0x80000002ff157210 */ /* 0x004fce0007f5e0ff */
[----:B------:R-:W1:Y:S01]  /*00b0*/  LDC.64 R10, c[0x0][0x398] ;  /* 0x0000e600ff0a7b82 */ /* 0x000e620000000a00 */
[----:B------:R-:W-:Y:S01]  /*00c0*/  IMAD.WIDE.U32 R14, R2, 0x400, RZ ;  /* 0x00000400020e7825 */ /* 0x000fe200078e00ff */
[----:B------:R-:W2:Y:S01]  /*00d0*/  LDCU.U8 UR4, c[0x0][0x380] ;  /* 0x00007000ff0477ac */ /* 0x000ea20008000000 */
[----:B0-----:R-:W-:-:S04]  /*00e0*/  LEA R16, P0, R18, R16, 0x3 ;  /* 0x0000001012107211 */ /* 0x001fc800078018ff */
[----:B------:R-:W-:-:S05]  /*00f0*/  LEA.HI.X R17, R18, R17, RZ, 0x3, P0 ;  /* 0x0000001112117211 */ /* 0x000fca00000f1cff */
[----:B------:R-:W3:Y:S04]  /*0100*/  LDG.E.64 R12, desc[UR6][R16.64+0x8] ;  /* 0x00000806100c7981 */ /* 0x000ee8000c1e1b00 */
[----:B------:R0:W4:Y:S01]  /*0110*/  LDG.E.64 R4, desc[UR6][R16.64] ;  /* 0x0000000610047981 */ /* 0x000122000c1e1b00 */
[-C--:B------:R-:W-:Y:S01]  /*0120*/  LOP3.LUT R19, R21, R18.reuse, RZ, 0xc0, !PT ;  /* 0x0000001215137212 */ /* 0x080fe200078ec0ff */
[----:B------:R-:W-:Y:S01]  /*0130*/  IMAD.SHL.U32 R7, R3, 0x400, RZ ;  /* 0x0000040003077824 */ /* 0x000fe200078e00ff */
[----:B------:R-:W-:Y:S01]  /*0140*/  LOP3.LUT R8, R14, 0xfffff800, RZ, 0xc0, !PT ;  /* 0xfffff8000e087812 */ /* 0x000fe200078ec0ff */
[----:B--2---:R-:W-:Y:S01]  /*0150*/  UPRMT UR4, UR4, 0x8880, URZ ;  /* 0x0000888004047896 */ /* 0x004fe200080000ff */
[C---:B------:R-:W-:Y:S01]  /*0160*/  SHF.L.U64.HI R6, R19.reuse, 0xb, RZ ;  /* 0x0000000b13067819 */ /* 0x040fe200000102ff */
[----:B------:R-:W-:Y:S01]  /*0170*/  IMAD.SHL.U32 R9, R19, 0x800, RZ ;  /* 0x0000080013097824 */ /* 0x000fe200078e00ff */
[----:B------:R-:W-:Y:S01]  /*0180*/  ACQBULK ;  /* 0x000000000000782e */ /* 0x000fe20000000000 */
[----:B------:R-:W-:Y:S01]  /*0190*/  IMAD.IADD R7, R15, 0x1, R7 ;  /* 0x000000010f077824 */ /* 0x000fe200078e0207 */
[----:B------:R-:W-:Y:S01]  /*01a0*/  LOP3.LUT R15, R21, R18, RZ, 0xfc, !PT ;  /* 0x00000012150f7212 */ /* 0x000fe200078efcff */
[----:B0-----:R-:W-:Y:S01]  /*01b0*/  IMAD.X R17, RZ, RZ, ~R3, P2 ;  /* 0x000000ffff117224 */ /* 0x001fe200010e0e03 */
[----:B------:R-:W-:Y:S01]  /*01c0*/  IADD3 R16, P3, PT, R18, -R19, RZ ;  /* 0x8000001312107210 */ /* 0x000fe20007f7e0ff */
[----:B------:R-:W-:Y:S01]  /*01d0*/  UISETP.NE.AND UP0, UPT, UR4, URZ, UPT ;  /* 0x000000ff0400728c */ /* 0x000fe2000bf05270 */
[----:B------:R-:W-:-:S03]  /*01e0*/  ISETP.NE.U32.AND P0, PT, R15, -0x1, PT ;  /* 0xffffffff0f00780c */ /* 0x000fc60003f05070 */
[----:B------:R-:W-:Y:S01]  /*01f0*/  IMAD.X R19, RZ, RZ, -0x1, P3 ;  /* 0xffffffffff137424 */ /* 0x000fe200018e06ff */
[----:B------:R-:W-:Y:S02]  /*0200*/  ISETP.NE.AND.EX P0, PT, R17, -0x1, PT, P0 ;  /* 0xffffffff1100780c */ /* 0x000fe40003f05300 */
[-C--:B---3--:R-:W-:Y:S02]  /*0210*/  IADD3 R2, P1, PT, R12, -R9.reuse, RZ ;  /* 0x800000090c027210 */ /* 0x088fe40007f3e0ff */
[----:B----4-:R-:W-:-:S03]  /*0220*/  IADD3 R3, P3, PT, R4, -R9, RZ ;  /* 0x8000000904037210 */ /* 0x010fc60007f7e0ff */
[--C-:B------:R-:W-:Y:S01]  /*0230*/  IMAD.X R12, R13, 0x1, ~R6.reuse, P1 ;  /* 0x000000010d0c7824 */ /* 0x100fe200008e0e06 */
[----:B-1----:R-:W-:Y:S02]  /*0240*/  IADD3 R13, P4, PT, -R9, R10, RZ ;  /* 0x0000000a090d7210 */ /* 0x002fe40007f9e1ff */
[C---:B------:R-:W-:Y:S01]  /*0250*/  ISETP.NE.U32.AND P1, PT, R16.reuse, -0x1, PT ;  /* 0xffffffff1000780c */ /* 0x040fe20003f25070 */
[--C-:B------:R-:W-:Y:S01]  /*0260*/  IMAD.X R15, R5, 0x1, ~R6.reuse, P3 ;  /* 0x00000001050f7824 */ /* 0x100fe200018e0e06 */
[----:B------:R-:W-:Y:S01]  /*0270*/  ISETP.GT.U32.AND P2, PT, R13, R8, PT ;  /* 0x000000080d00720c */ /* 0x000fe20003f44070 */
[----:B------:R-:W-:Y:S01]  /*0280*/  IMAD.X R10, R11, 0x1, ~R6, P4 ;  /* 0x000000010b0a7824 */ /* 0x000fe200020e0e06 */
[----:B------:R-:W-:Y:S01]  /*0290*/  ISETP.NE.AND.EX P1, PT, R19, -0x1, PT, P1 ;  /* 0xffffffff1300780c */ /* 0x000fe20003f25310 */
[----:B------:R-:W-:Y:S01]  /*02a0*/  IMAD.MOV.U32 R11, RZ, RZ, 0x7ff ;  /* 0x000007ffff0b7424 */ /* 0x000fe200078e00ff */
[C---:B------:R-:W-:Y:S01]  /*02b0*/  SHF.L.U64.HI R19, R16.reuse, 0xb, R19 ;  /* 0x0000000b10137819 */ /* 0x040fe20000010213 */
[----:B------:R-:W-:-:S03]  /*02c0*/  IMAD.SHL.U32 R16, R16, 0x800, RZ ;  /* 0x0000080010107824 */ /* 0x000fc600078e00ff */
[----:B------:R-:W-:Y:S02]  /*02d0*/  SEL R11, R11, 0x800, !P1 ;  /* 0x000008000b0b7807 */ /* 0x000fe40004800000 */
[----:B------:R-:W-:Y:S02]  /*02e0*/  ISETP.GT.U32.AND.EX P1, PT, R10, R7, PT, P2 ;  /* 0x000000070a00720c */ /* 0x000fe40003f24120 */
[----:B------:R-:W-:Y:S02]  /*02f0*/  IADD3 R11, P3, P4, -R2, R11, R16 ;  /* 0x0000000b020b7210 */ /* 0x000fe40007c7e110 */
[----:B------:R-:W-:Y:S02]  /*0300*/  SEL R17, R13, R8, P1 ;  /* 0x000000080d117207 */ /* 0x000fe40000800000 */
[----:B------:R-:W-:Y:S02]  /*0310*/  IADD3 R14, P2, PT, -R3, R16, RZ ;  /* 0x00000010030e7210 */ /* 0x000fe40007f5e1ff */
[----:B------:R-:W-:-:S02]  /*0320*/  SEL R20, R10, R7, P1 ;  /* 0x000000070a147207 */ /* 0x000fc40000800000 */
[----:B------:R-:W-:Y:S01]  /*0330*/  IADD3 R16, P1, PT, R17, -R8, RZ ;  /* 0x8000000811107210 */ /* 0x000fe20007f3e0ff */
[----:B------:R-:W-:Y:S01]  /*0340*/  IMAD.X R15, R19, 0x1, ~R15, P2 ;  /* 0x00000001130f7824 */ /* 0x000fe200010e0e0f */
[----:B------:R-:W-:Y:S02]  /*0350*/  IADD3.X R12, PT, PT, ~R12, RZ, R19, P3, P4 ;  /* 0x000000ff0c0c7210 */ /* 0x000fe40001fe8513 */
[----:B------:R-:W-:Y:S01]  /*0360*/  SEL R11, R8, R11, !P0 ;  /* 0x0000000b080b7207 */ /* 0x000fe20004000000 */
[----:B------:R-:W-:Y:S01]  /*0370*/  IMAD.X R20, R20, 0x1, ~R7, P1 ;  /* 0x0000000114147824 */ /* 0x000fe200008e0e07 */
[----:B------:R-:W-:Y:S02]  /*0380*/  ISETP.LT.U32.AND P2, PT, R8, R13, PT ;  /* 0x0000000d0800720c */ /* 0x000fe40003f41070 */
[----:B------:R-:W-:Y:S02]  /*0390*/  SEL R12, R7, R12, !P0 ;  /* 0x0000000c070c7207 */ /* 0x000fe40004000000 */
[----:B------:R-:W-:-:S02]  /*03a0*/  ISETP.LT.U32.AND P1, PT, R14, R16, PT ;  /* 0x000000100e00720c */ /* 0x000fc40003f21070 */
[----:B------:R-:W-:Y:S02]  /*03b0*/  ISETP.LT.U32.AND P3, PT, R11, R16, PT ;  /* 0x000000100b00720c */ /* 0x000fe40003f61070 */
[----:B------:R-:W-:Y:S02]  /*03c0*/  ISETP.LT.U32.AND.EX P2, PT, R7, R10, PT, P2 ;  /* 0x0000000a0700720c */ /* 0x000fe40003f41120 */
[-C--:B------:R-:W-:Y:S02]  /*03d0*/  ISETP.LT.U32.AND.EX P1, PT, R15, R20.reuse, PT, P1 ;  /* 0x000000140f00720c */ /* 0x080fe40003f21110 */
[----:B------:R-:W-:Y:S02]  /*03e0*/  ISETP.LT.U32.AND.EX P3, PT, R12, R20, PT, P3 ;  /* 0x000000140c00720c */ /* 0x000fe40003f61130 */
[----:B------:R-:W-:Y:S02]  /*03f0*/  @!P0 SEL R2, R8, R13, P2 ;  /* 0x0000000d08028207 */ /* 0x000fe40001000000 */
[----:B------:R-:W-:-:S02]  /*0400*/  SEL R13, R14, R16, P1 ;  /* 0x000000100e0d7207 */ /* 0x000fc40000800000 */
[----:B------:R-:W-:Y:S01]  /*0410*/  SEL R10, R11, R16, P3 ;  /* 0x000000100b0a7207 */ /* 0x000fe20001800000 */
[----:B------:R-:W-:Y:S01]  /*0420*/  IMAD.IADD R3, R2, 0x1, -R3 ;  /* 0x0000000102037824 */ /* 0x000fe200078e0a03 */
[----:B------:R-:W-:-:S03]  /*0430*/  SEL R11, R15, R20, P1 ;  /* 0x000000140f0b7207 */ /* 0x000fc60000800000 */
[----:B------:R-:W-:Y:S01]  /*0440*/  IMAD.IADD R2, R10, 0x1, -R13 ;  /* 0x000000010a027824 */ /* 0x000fe200078e0a0d */
[----:B------:R-:W-:Y:S06]  /*0450*/  BRA.U !UP0, `(.L_x_1) ;  /* 0x0000000108f07547 */ /* 0x000fec000b800000 */
[----:B------:R-:W0:Y:S01]  /*0460*/  LDCU.64 UR4, c[0x0][0x388] ;  /* 0x00007100ff0477ac */ /* 0x000e220008000a00 */
[----:B------:R-:W-:Y:S02]  /*0470*/  IADD3 R4, P0, PT, R4, R0, RZ ;  /* 0x0000000004047210 */ /* 0x000fe40007f1e0ff */
[----:B------:R-:W-:-:S03]  /*0480*/  ISETP.GE.AND P6, PT, R0, R3, PT ;  /* 0x000000030000720c */ /* 0x000fc60003fc6270 */
[----:B------:R-:W-:Y:S01]  /*0490*/  IMAD.X R5, RZ, RZ, R5, P0 ;  /* 0x000000ffff057224 */ /* 0x000fe200000e0605 */
[----:B0-----:R-:W-:-:S04]  /*04a0*/  LEA R22, P0, R4, UR4, 0x3 ;  /* 0x0000000404167c11 */ /* 0x001fc8000f8018ff */
[----:B------:R-:W-:-:S05]  /*04b0*/  LEA.HI.X R23, R4, UR5, R5, 0x3, P0 ;  /* 0x0000000504177c11 */ /* 0x000fca00080f1c05 */
[----:B------:R0:W5:Y:S04]  /*04c0*/  @!P6 LDG.E R20, desc[UR6][R22.64] ;  /* 0x000000061614e981 */ /* 0x000168000c1e1900 */
[----:B------:R0:W5:Y:S01]  /*04d0*/  @!P6 LDG.E R21, desc[UR6][R22.64+0x4] ;  /* 0x000004061615e981 */ /* 0x000162000c1e1900 */
[----:B------:R-:W-:Y:S01]  /*04e0*/  IADD3 R5, P0, P1, R13, R9, R8 ;  /* 0x000000090d057210 */ /* 0x000fe2000791e008 */
[C---:B------:R-:W-:Y:S02]  /*04f0*/  IMAD.IADD R4, R0.reuse, 0x1, -R3 ;  /* 0x0000000100047824 */ /* 0x040fe400078e0a03 */
[C---:B------:R-:W-:Y:S01]  /*0500*/  VIADD R10, R0.reuse, 0x300 ;  /* 0x00000300000a7836 */ /* 0x040fe20000000000 */
[----:B------:R-:W-:Y:S01]  /*0510*/  IADD3.X R7, PT, PT, R11, R6, R7, P0, P1 ;  /* 0x000000060b077210 */ /* 0x000fe200007e2407 */
[----:B------:R-:W-:Y:S01]  /*0520*/  VIADD R6, R0, 0x100 ;  /* 0x0000010000067836 */ /* 0x000fe20000000000 */
[----:B------:R-:W-:Y:S01]  /*0530*/  IADD3 R5, P0, PT, R4, R5, RZ ;  /* 0x0000000504057210 */ /* 0x000fe20007f1e0ff */
[----:B------:R-:W-:Y:S01]  /*0540*/  VIADD R8, R0, 0x200 ;  /* 0x0000020000087836 */ /* 0x000fe20000000000 */
[----:B------:R-:W-:-:S02]  /*0550*/  ISETP.GE.AND P3, PT, R10, R3, PT ;  /* 0x000000030a00720c */ /* 0x000fc40003f66270 */
[----:B------:R-:W-:Y:S02]  /*0560*/  LEA.HI.X.SX32 R10, R4, R7, 0x1, P0 ;  /* 0x00000007040a7211 */ /* 0x000fe400000f0eff */
[C---:B------:R-:W-:Y:S02]  /*0570*/  LEA R24, P0, R5.reuse, UR4, 0x3 ;  /* 0x0000000405187c11 */ /* 0x040fe4000f8018ff */
[----:B------:R-:W-:Y:S02]  /*0580*/  LOP3.LUT R4, R0, 0x400, RZ, 0xfc, !PT ;  /* 0x0000040000047812 */ /* 0x000fe400078efcff */
[-C--:B------:R-:W-:Y:S01]  /*0590*/  ISETP.GE.AND P5, PT, R6, R3.reuse, PT ;  /* 0x000000030600720c */ /* 0x080fe20003fa6270 */
[----:B------:R-:W-:Y:S01]  /*05a0*/  VIADD R6, R0, 0x500 ;  /* 0x0000050000067836 */ /* 0x000fe20000000000 */
[----:B------:R-:W-:Y:S01]  /*05b0*/  ISETP.GE.AND P4, PT, R8, R3, PT ;  /* 0x000000030800720c */ /* 0x000fe20003f86270 */
[----:B------:R-:W-:Y:S01]  /*05c0*/  VIADD R8, R0, 0x600 ;  /* 0x0000060000087836 */ /* 0x000fe20000000000 */
[----:B------:R-:W-:-:S02]  /*05d0*/  LEA.HI.X R25, R5, UR5, R10, 0x3, P0 ;  /* 0x0000000505197c11 */ /* 0x000fc400080f1c0a */
[-C--:B------:R-:W-:Y:S01]  /*05e0*/  ISETP.GE.AND P2, PT, R4, R3.reuse, PT ;  /* 0x000000030400720c */ /* 0x080fe20003f46270 */
[----:B------:R-:W-:Y:S01]  /*05f0*/  VIADD R4, R0, 0x700 ;  /* 0x0000070000047836 */ /* 0x000fe20000000000 */
[-C--:B------:R-:W-:Y:S01]  /*0600*/  ISETP.GE.AND P1, PT, R6, R3.reuse, PT ;  /* 0x000000030600720c */ /* 0x080fe20003f26270 */
[----:B------:R0:W5:Y:S01]  /*0610*/  @P3 LDG.E R12, desc[UR6][R24.64+0x1800] ;  /* 0x00180006180c3981 */ /* 0x000162000c1e1900 */
[----:B------:R-:W-:-:S03]  /*0620*/  ISETP.GE.AND P0, PT, R8, R3, PT ;  /* 0x000000030800720c */ /* 0x000fc60003f06270 */
[----:B------:R0:W5:Y:S04]  /*0630*/  @P5 LDG.E R16, desc[UR6][R24.64+0x800] ;  /* 0x0008000618105981 */ /* 0x000168000c1e1900 */
        /* <DEDUP_REMOVED lines=11> */
[----:B------:R0:W5:Y:S01]  /*06f0*/  @P6 LDG.E R21, desc[UR6][R24.64+0x4] ;  /* 0x0000040618156981 */ /* 0x000162000c1e1900 */
[----:B------:R-:W-:-:S13]  /*0700*/  ISETP.GE.AND P6, PT, R4, R3, PT ;  /* 0x000000030400720c */ /* 0x000fda0003fc6270 */
[----:B------:R0:W5:Y:S04]  /*0710*/  @P6 LDG.E R4, desc[UR6][R24.64+0x3800] ;  /* 0x0038000618046981 */ /* 0x000168000c1e1900 */
[----:B------:R0:W5:Y:S04]  /*0720*/  @P6 LDG.E R5, desc[UR6][R24.64+0x3804] ;  /* 0x0038040618056981 */ /* 0x000168000c1e1900 */
[----:B------:R0:W5:Y:S04]  /*0730*/  @!P3 LDG.E R12, desc[UR6][R22.64+0x1800] ;  /* 0x00180006160cb981 */ /* 0x000168000c1e1900 */
        /* <DEDUP_REMOVED lines=12> */
[----:B------:R0:W5:Y:S01]  /*0800*/  @!P6 LDG.E R5, desc[UR6][R22.64+0x3804] ;  /* 0x003804061605e981 */ /* 0x000162000c1e1900 */
[----:B------:R-:W-:Y:S05]  /*0810*/  BRA `(.L_x_2) ;  /* 0x0000000000ec7947 */ /* 0x000fea0003800000 */
.L_x_1:
        /* <DEDUP_REMOVED lines=8> */
[C---:B------:R-:W-:Y:S01]  /*08a0*/  IMAD.IADD R5, R0.reuse, 0x1, -R3 ;  /* 0x0000000100057824 */ /* 0x040fe200078e0a03 */
[----:B------:R-:W-:Y:S01]  /*08b0*/  IADD3 R8, P1, P2, R13, R9, R8 ;  /* 0x000000090d087210 */ /* 0x000fe20007a3e008 */
[C---:B------:R-:W-:Y:S02]  /*08c0*/  VIADD R4, R0.reuse, 0x100 ;  /* 0x0000010000047836 */ /* 0x040fe40000000000 */
[C---:B------:R-:W-:Y:S01]  /*08d0*/  VIADD R10, R0.reuse, 0x200 ;  /* 0x00000200000a7836 */ /* 0x040fe20000000000 */
[----:B------:R-:W-:Y:S01]  /*08e0*/  IADD3.X R6, PT, PT, R11, R6, R7, P1, P2 ;  /* 0x000000060b067210 */ /* 0x000fe20000fe4407 */
[----:B------:R-:W-:Y:S01]  /*08f0*/  VIADD R12, R0, 0x300 ;  /* 0x00000300000c7836 */ /* 0x000fe20000000000 */
[----:B------:R-:W-:-:S02]  /*0900*/  IADD3 R8, P4, PT, R5, R8, RZ ;  /* 0x0000000805087210 */ /* 0x000fc40007f9e0ff */
[-C--:B------:R-:W-:Y:S02]  /*0910*/  ISETP.GE.AND P1, PT, R4, R3.reuse, PT ;  /* 0x000000030400720c */ /* 0x080fe40003f26270 */
[----:B------:R-:W-:Y:S01]  /*0920*/  LEA.HI.X.SX32 R5, R5, R6, 0x1, P4 ;  /* 0x0000000605057211 */ /* 0x000fe200020f0eff */
[----:B------:R-:W-:Y:S01]  /*0930*/  VIADD R6, R0, 0x500 ;  /* 0x0000050000067836 */ /* 0x000fe20000000000 */
[----:B------:R-:W-:Y:S02]  /*0940*/  LEA R24, P4, R8, UR4, 0x3 ;  /* 0x0000000408187c11 */ /* 0x000fe4000f8818ff */
[----:B------:R-:W-:Y:S02]  /*0950*/  LOP3.LUT R4, R0, 0x400, RZ, 0xfc, !PT ;  /* 0x0000040000047812 */ /* 0x000fe400078efcff */
[----:B------:R-:W-:Y:S01]  /*0960*/  ISETP.GE.AND P2, PT, R10, R3, PT ;  /* 0x000000030a00720c */ /* 0x000fe20003f46270 */
[----:B------:R-:W-:Y:S01]  /*0970*/  VIADD R10, R0, 0x600 ;  /* 0x00000600000a7836 */ /* 0x000fe20000000000 */
[----:B------:R-:W-:-:S02]  /*0980*/  LEA.HI.X R25, R8, UR5, R5, 0x3, P4 ;  /* 0x0000000508197c11 */ /* 0x000fc4000a0f1c05 */
[-C--:B------:R-:W-:Y:S01]  /*0990*/  ISETP.GE.AND P6, PT, R4, R3.reuse, PT ;  /* 0x000000030400720c */ /* 0x080fe20003fc6270 */
[----:B------:R-:W-:Y:S01]  /*09a0*/  VIADD R4, R0, 0x700 ;  /* 0x0000070000047836 */ /* 0x000fe20000000000 */
[-C--:B------:R-:W-:Y:S01]  /*09b0*/  ISETP.GE.AND P3, PT, R12, R3.reuse, PT ;  /* 0x000000030c00720c */ /* 0x080fe20003f66270 */
[----:B------:R1:W5:Y:S01]  /*09c0*/  @P1 LDG.E R16, desc[UR6][R24.64+0x800] ;  /* 0x0008000618101981 */ /* 0x000362000c1e1900 */
[-C--:B------:R-:W-:Y:S02]  /*09d0*/  ISETP.GE.AND P5, PT, R6, R3.reuse, PT ;  /* 0x000000030600720c */ /* 0x080fe40003fa6270 */
[-C--:B------:R-:W-:Y:S01]  /*09e0*/  ISETP.GE.AND P4, PT, R10, R3.reuse, PT ;  /* 0x000000030a00720c */ /* 0x080fe20003f86270 */
        /* <DEDUP_REMOVED lines=29> */
[----:B------:R1:W5:Y:S02]  /*0bc0*/  @!P0 LDG.E R5, desc[UR6][R22.64+0x3804] ;  /* 0x0038040616058981 */ /* 0x000364000c1e1900 */
.L_x_2:
[----:B------:R-:W2:Y:S01]  /*0bd0*/  S2UR UR5, SR_CgaCtaId ;  /* 0x00000000000579c3 */ /* 0x000ea20000008800 */
[----:B------:R-:W-:Y:S01]  /*0be0*/  UMOV UR4, 0x400 ;  /* 0x0000040000047882 */ /* 0x000fe20000000000 */
[----:B01----:R-:W-:Y:S01]  /*0bf0*/  IMAD.SHL.U32 R22, R0, 0x8, RZ ;  /* 0x0000000800167824 */ /* 0x003fe200078e00ff */
[----:B--2---:R-:W-:-:S09]  /*0c00*/  ULEA UR4, UR5, UR4, 0x18 ;  /* 0x0000000405047291 */ /* 0x004fd2000f8ec0ff */
[----:B-----5:R-:W-:Y:S04]  /*0c10*/  STS.64 [R22+UR4], R20 ;  /* 0x0000001416007988 */ /* 0x020fe80008000a04 */
[----:B------:R-:W-:Y:S04]  /*0c20*/  STS.64 [R22+UR4+0x800], R16 ;  /* 0x0008001016007988 */ /* 0x000fe80008000a04 */
[----:B------:R-:W-:Y:S04]  /*0c30*/  STS.64 [R22+UR4+0x1000], R14 ;  /* 0x0010000e16007988 */ /* 0x000fe80008000a04 */
[----:B------:R-:W-:Y:S04]  /*0c40*/  STS.64 [R22+UR4+0x1800], R12 ;  /* 0x0018000c16007988 */ /* 0x000fe80008000a04 */
[----:B------:R-:W-:Y:S04]  /*0c50*/  STS.64 [R22+UR4+0x2000], R10 ;  /* 0x0020000a16007988 */ /* 0x000fe80008000a04 */
[----:B------:R-:W-:Y:S04]  /*0c60*/  STS.64 [R22+UR4+0x2800], R8 ;  /* 0x0028000816007988 */ /* 0x000fe80008000a04 */
[----:B------:R-:W-:Y:S04]  /*0c70*/  STS.64 [R22+UR4+0x3000], R6 ;  /* 0x0030000616007988 */ /* 0x000fe80008000a04 */
[----:B------:R0:W-:Y:S01]  /*0c80*/  STS.64 [R22+UR4+0x3800], R4 ;  /* 0x0038000416007988 */ /* 0x0001e20008000a04 */
[----:B------:R-:W-:Y:S01]  /*0c90*/  BAR.SYNC.DEFER_BLOCKING 0x0 ;  /* 0x0000000000007b1d */ /* 0x000fe20000010000 */
[----:B------:R-:W-:-:S07]  /*0ca0*/  IMAD.IADD R19, R3, 0x1, R2 ;  /* 0x0000000103137824 */ /* 0x000fce00078e0202 */
[----:B------:R-:W-:Y:S01]  /*0cb0*/  PREEXIT ;  /* 0x000000000000782d */ /* 0x000fe20000000000 */
[----:B------:R-:W-:Y:S01]  /*0cc0*/  BSSY.RECONVERGENT B0, `(.L_x_3) ;  /* 0x0000017000007945 */ /* 0x000fe20003800200 */
[----:B0-----:R-:W-:Y:S02]  /*0cd0*/  LEA R4, R3, UR4, 0x3 ;  /* 0x0000000403047c11 */ /* 0x001fe4000f8e18ff */
[----:B------:R-:W-:-:S04]  /*0ce0*/  VIMNMX R5, PT, PT, R22, R19, PT ;  /* 0x0000001316057248 */ /* 0x000fc80003fe0100 */
[C---:B------:R-:W-:Y:S01]  /*0cf0*/  ISETP.GE.AND P0, PT, R5.reuse, R2, PT ;  /* 0x000000020500720c */ /* 0x040fe20003f06270 */
[----:B------:R-:W-:Y:S01]  /*0d00*/  IMAD.IADD R2, R5, 0x1, -R2 ;  /* 0x0000000105027824 */ /* 0x000fe200078e0a02 */
[----:B------:R-:W-:-:S04]  /*0d10*/  VIMNMX R7, PT, PT, R3, R5, PT ;  /* 0x0000000503077248 */ /* 0x000fc80003fe0100 */
[----:B------:R-:W-:-:S04]  /*0d20*/  SEL R2, R2, RZ, P0 ;  /* 0x000000ff02027207 */ /* 0x000fc80000000000 */
[----:B------:R-:W-:-:S13]  /*0d30*/  ISETP.GE.AND P0, PT, R2, R7, PT ;  /* 0x000000070200720c */ /* 0x000fda0003f06270 */
[----:B------:R-:W-:Y:S05]  /*0d40*/  @P0 BRA `(.L_x_4) ;  /* 0x0000000000380947 */ /* 0x000fea0003800000 */
.L_x_5:
[----:B------:R-:W-:-:S05]  /*0d50*/  IMAD.IADD R6, R7, 0x1, -R2 ;  /* 0x0000000107067824 */ /* 0x000fca00078e0a02 */
[----:B------:R-:W-:-:S04]  /*0d60*/  LEA.HI R9, R6, R6, RZ, 0x1 ;  /* 0x0000000606097211 */ /* 0x000fc800078f08ff */
[----:B------:R-:W-:-:S04]  /*0d70*/  LEA.HI.SX32 R6, R9, R2, 0x1f ;  /* 0x0000000209067211 */ /* 0x000fc800078ffaff */
[----:B------:R-:W-:-:S05]  /*0d80*/  LOP3.LUT R8, RZ, R6, RZ, 0x33, !PT ;  /* 0x00000006ff087212 */ /* 0x000fca00078e33ff */
[----:B------:R-:W-:Y:S01]  /*0d90*/  IMAD.IADD R9, R5, 0x1, R8 ;  /* 0x0000000105097824 */ /* 0x000fe200078e0208 */
[----:B------:R-:W-:-:S03]  /*0da0*/  LEA R8, R6, UR4, 0x3 ;  /* 0x0000000406087c11 */ /* 0x000fc6000f8e18ff */
[----:B------:R-:W-:-:S03]  /*0db0*/  IMAD R9, R9, 0x8, R4 ;  /* 0x0000000809097824 */ /* 0x000fc600078e0204 */
[----:B------:R-:W-:Y:S04]  /*0dc0*/  LDS R8, [R8] ;  /* 0x0000000008087984 */ /* 0x000fe80000000800 */
[----:B------:R-:W0:Y:S02]  /*0dd0*/  LDS R9, [R9] ;  /* 0x0000000009097984 */ /* 0x000e240000000800 */
[----:B0-----:R-:W-:-:S04]  /*0de0*/  ISETP.GE.AND P0, PT, R9, R8, PT ;  /* 0x000000080900720c */ /* 0x001fc80003f06270 */
[----:B------:R-:W-:-:S09]  /*0df0*/  SEL R7, R6, R7, !P0 ;  /* 0x0000000706077207 */ /* 0x000fd20004000000 */
[----:B------:R-:W-:-:S05]  /*0e00*/  @P0 VIADD R2, R6, 0x1 ;  /* 0x0000000106020836 */ /* 0x000fca0000000000 */
[----:B------:R-:W-:-:S13]  /*0e10*/  ISETP.GE.AND P0, PT, R2, R7, PT ;  /* 0x000000070200720c */ /* 0x000fda0003f06270 */
[----:B------:R-:W-:Y:S05]  /*0e20*/  @!P0 BRA `(.L_x_5) ;  /* 0xfffffffc00c88947 */ /* 0x000fea000383ffff */
.L_x_4:
[----:B------:R-:W-:Y:S05]  /*0e30*/  BSYNC.RECONVERGENT B0 ;  /* 0x0000000000007941 */ /* 0x000fea0003800200 */
.L_x_3:
[----:B------:R-:W-:Y:S01]  /*0e40*/  IMAD.IADD R5, R5, 0x1, -R2 ;  /* 0x0000000105057824 */ /* 0x000fe200078e0a02 */
[----:B------:R-:W-:Y:S02]  /*0e50*/  LEA R9, R2, UR4, 0x3 ;  /* 0x0000000402097c11 */ /* 0x000fe4000f8e18ff */
[----:B------:R-:W-:Y:S01]  /*0e60*/  PLOP3.LUT P0, PT, PT, PT, PT, 0x8, 0x80 ;  /* 0x000000000080781c */ /* 0x000fe20003f0e170 */
[----:B------:R-:W-:Y:S02]  /*0e70*/  IMAD R7, R5, 0x8, R4 ;  /* 0x0000000805077824 */ /* 0x000fe400078e0204 */
[----:B------:R-:W-:Y:S01]  /*0e80*/  LDS.64 R22, [R9] ;  /* 0x0000000009167984 */ /* 0x000fe20000000a00 */
[----:B------:R-:W-:-:S03]  /*0e90*/  IMAD.IADD R8, R3, 0x1, R5 ;  /* 0x0000000103087824 */ /* 0x000fc600078e0205 */
[----:B------:R-:W0:Y:S01]  /*0ea0*/  LDS.64 R20, [R7] ;  /* 0x0000000007147984 */ /* 0x000e220000000a00 */
[C---:B------:R-:W-:Y:S01]  /*0eb0*/  VIADD R6, R8.reuse, 0x1 ;  /* 0x0000000108067836 */ /* 0x040fe20000000000 */
[----:B------:R-:W-:-:S13]  /*0ec0*/  ISETP.GE.AND P1, PT, R8, R19, PT ;  /* 0x000000130800720c */ /* 0x000fda0003f26270 */
[----:B0-----:R-:W-:-:S04]  /*0ed0*/  @!P1 ISETP.GE.AND P2, PT, R20, R22, PT ;  /* 0x000000161400920c */ /* 0x001fc80003f46270 */
[----:B------:R-:W-:-:S04]  /*0ee0*/  @!P1 ISETP.GE.OR P0, PT, R2, R3, !P2 ;  /* 0x000000030200920c */ /* 0x000fc80005706670 */
[----:B------:R-:W-:Y:S02]  /*0ef0*/  FSEL R5, R21, R23, P0 ;  /* 0x0000001715057208 */ /* 0x000fe40000000000 */
[----:B------:R-:W-:-:S07]  /*0f00*/  SEL R4, R20, R22, P0 ;  /* 0x0000001614047207 */ /* 0x000fce0000000000 */
[----:B------:R-:W-:Y:S01]  /*0f10*/  @P0 LDS.64 R20, [R7+0x8] ;  /* 0x0000080007140984 */ /* 0x000fe20000000a00 */
[----:B------:R-:W-:Y:S02]  /*0f20*/  @!P0 IMAD.MOV R6, RZ, RZ, R8 ;  /* 0x000000ffff068224 */ /* 0x000fe400078e0208 */
[----:B------:R-:W-:Y:S01]  /*0f30*/  VIADD R8, R2, 0x1 ;  /* 0x0000000102087836 */ /* 0x000fe20000000000 */
[----:B------:R-:W0:Y:S01]  /*0f40*/  @!P0 LDS.64 R22, [R9+0x8] ;  /* 0x0000080009168984 */ /* 0x000e220000000a00 */
[----:B------:R-:W-:Y:S01]  /*0f50*/  @P0 IMAD.MOV R8, RZ, RZ, R2 ;  /* 0x000000ffff080224 */ /* 0x000fe200078e0202 */
[C---:B------:R-:W-:Y:S01]  /*0f60*/  ISETP.GE.AND P1, PT, R6.reuse, R19, PT ;  /* 0x000000130600720c */ /* 0x040fe20003f26270 */
[----:B------:R-:W-:Y:S01]  /*0f70*/  VIADD R2, R6, 0x1 ;  /* 0x0000000106027836 */ /* 0x000fe20000000000 */
[----:B------:R-:W-:Y:S01]  /*0f80*/  PLOP3.LUT P0, PT, PT, PT, PT, 0x8, 0x80 ;  /* 0x000000000080781c */ /* 0x000fe20003f0e170 */
[----:B------:R-:W-:-:S10]  /*0f90*/  VIADD R10, R8, 0x1 ;  /* 0x00000001080a7836 */ /* 0x000fd40000000000 */
[----:B0-----:R-:W-:-:S04]  /*0fa0*/  @!P1 ISETP.GE.AND P2, PT, R20, R22, PT ;  /* 0x000000161400920c */ /* 0x001fc80003f46270 */
[----:B------:R-:W-:-:S04]  /*0fb0*/  @!P1 ISETP.GE.OR P0, PT, R8, R3, !P2 ;  /* 0x000000030800920c */ /* 0x000fc80005706670 */
[----:B------:R-:W-:-:S09]  /*0fc0*/  FSEL R7, R21, R23, P0 ;  /* 0x0000001715077208 */ /* 0x000fd20000000000 */
[----:B------:R-:W-:Y:S02]  /*0fd0*/  @P0 IMAD.MOV R10, RZ, RZ, R8 ;  /* 0x000000ffff0a0224 */ /* 0x000fe400078e0208 */
[----:B------:R-:W-:Y:S01]  /*0fe0*/  @!P0 IMAD.MOV R2, RZ, RZ, R6 ;  /* 0x000000ffff028224 */ /* 0x000fe200078e0206 */
[----:B------:R-:W-:Y:S01]  /*0ff0*/  SEL R6, R20, R22, P0 ;  /* 0x0000001614067207 */ /* 0x000fe20000000000 */
[C---:B------:R-:W-:Y:S01]  /*1000*/  VIADD R14, R10.reuse, 0x1 ;  /* 0x000000010a0e7836 */ /* 0x040fe20000000000 */
[----:B------:R-:W-:Y:S01]  /*1010*/  @!P0 LEA R8, R10, UR4, 0x3 ;  /* 0x000000040a088c11 */ /* 0x000fe2000f8e18ff */
[C---:B------:R-:W-:Y:S01]  /*1020*/  VIADD R12, R2.reuse, 0x1 ;  /* 0x00000001020c7836 */ /* 0x040fe20000000000 */
[C---:B------:R-:W-:Y:S02]  /*1030*/  @P0 LEA R9, R2.reuse, UR4, 0x3 ;  /* 0x0000000402090c11 */ /* 0x040fe4000f8e18ff */
[----:B------:R-:W-:Y:S01]  /*1040*/  ISETP.GE.AND P1, PT, R2, R19, PT ;  /* 0x000000130200720c */ /* 0x000fe20003f26270 */
[----:B------:R-:W-:Y:S04]  /*1050*/  @!P0 LDS.64 R22, [R8] ;  /* 0x0000000008168984 */ /* 0x000fe80000000a00 */
[----:B------:R-:W0:Y:S01]  /*1060*/  @P0 LDS.64 R20, [R9] ;  /* 0x0000000009140984 */ /* 0x000e220000000a00 */
[----:B------:R-:W-:-:S07]  /*1070*/  PLOP3.LUT P0, PT, PT, PT, PT, 0x8, 0x80 ;  /* 0x000000000080781c */ /* 0x000fce0003f0e170 */
[----:B0-----:R-:W-:-:S04]  /*1080*/  @!P1 ISETP.GE.AND P2, PT, R20, R22, PT ;  /* 0x000000161400920c */ /* 0x001fc80003f46270 */
[----:B------:R-:W-:-:S04]  /*1090*/  @!P1 ISETP.GE.OR P0, PT, R10, R3, !P2 ;  /* 0x000000030a00920c */ /* 0x000fc80005706670 */
[----:B------:R-:W-:Y:S02]  /*10a0*/  FSEL R9, R21, R23, P0 ;  /* 0x0000001715097208 */ /* 0x000fe40000000000 */
[----:B------:R-:W-:-:S07]  /*10b0*/  SEL R8, R20, R22, P0 ;  /* 0x0000001614087207 */ /* 0x000fce0000000000 */
[----:B------:R-:W-:Y:S02]  /*10c0*/  @P0 IMAD.MOV R14, RZ, RZ, R10 ;  /* 0x000000ffff0e0224 */ /* 0x000fe400078e020a */
[----:B------:R-:W-:Y:S02]  /*10d0*/  @!P0 IMAD.MOV R12, RZ, RZ, R2 ;  /* 0x000000ffff0c8224 */ /* 0x000fe400078e0202 */
        /* <DEDUP_REMOVED lines=55> */
[----:B------:R-:W-:-:S03]  /*1450*/  @!P0 IMAD.MOV R26, RZ, RZ, R2 ;  /* 0x000000ffff1a8224 */ /* 0x000fc600078e0202 */
[----:B------:R-:W-:Y:S02]  /*1460*/  @!P0 LEA R2, R28, UR4, 0x3 ;  /* 0x000000041c028c11 */ /* 0x000fe4000f8e18ff */
[C---:B------:R-:W-:Y:S02]  /*1470*/  @P0 LEA R24, R26.reuse, UR4, 0x3 ;  /* 0x000000041a180c11 */ /* 0x040fe4000f8e18ff */
[----:B------:R-:W-:Y:S01]  /*1480*/  ISETP.GE.AND P1, PT, R26, R19, PT ;  /* 0x000000131a00720c */ /* 0x000fe20003f26270 */
[----:B------:R-:W-:Y:S01]  /*1490*/  @!P0 LDS.64 R22, [R2] ;  /* 0x0000000002168984 */ /* 0x000fe20000000a00 */
[----:B------:R-:W-:-:S03]  /*14a0*/  IMAD.SHL.U32 R19, R0, 0x8, RZ ;  /* 0x0000000800137824 */ /* 0x000fc600078e00ff */
[----:B------:R-:W0:Y:S01]  /*14b0*/  @P0 LDS.64 R20, [R24] ;  /* 0x0000000018140984 */ /* 0x000e220000000a00 */
[----:B------:R-:W-:Y:S01]  /*14c0*/  BAR.SYNC.DEFER_BLOCKING 0x0 ;  /* 0x0000000000007b1d */ /* 0x000fe20000010000 */
[----:B------:R-:W-:-:S06]  /*14d0*/  PLOP3.LUT P0, PT, PT, PT, PT, 0x8, 0x80 ;  /* 0x000000000080781c */ /* 0x000fcc0003f0e170 */
[----:B0-----:R-:W-:-:S04]  /*14e0*/  @!P1 ISETP.GE.AND P2, PT, R20, R22, PT ;  /* 0x000000161400920c */ /* 0x001fc80003f46270 */
[----:B------:R-:W-:-:S04]  /*14f0*/  @!P1 ISETP.GE.OR P0, PT, R28, R3, !P2 ;  /* 0x000000031c00920c */ /* 0x000fc80005706670 */
[----:B------:R-:W-:Y:S02]  /*1500*/  FSEL R21, R21, R23, P0 ;  /* 0x0000001715157208 */ /* 0x000fe40000000000 */
[----:B------:R-:W-:Y:S01]  /*1510*/  SEL R20, R20, R22, P0 ;  /* 0x0000001614147207 */ /* 0x000fe20000000000 */
[----:B------:R-:W-:Y:S06]  /*1520*/  BRA.U !UP0, `(.L_x_6) ;  /* 0x0000000508147547 */ /* 0x000fec000b800000 */
[----:B------:R-:W0:Y:S01]  /*1530*/  S2R R22, SR_LANEID ;  /* 0x0000000000167919 */ /* 0x000e220000000000 */
[----:B------:R-:W-:Y:S01]  /*1540*/  LOP3.LUT R3, R19, 0x1f00, RZ, 0xc0, !PT ;  /* 0x00001f0013037812 */ /* 0x000fe200078ec0ff */
[----:B------:R-:W1:Y:S04]  /*1550*/  LDCU.64 UR8, c[0x0][0x3a0] ;  /* 0x00007400ff0877ac */ /* 0x000e680008000a00 */
[----:B0-----:R-:W-:-:S05]  /*1560*/  IMAD R2, R22, 0x8, R3 ;  /* 0x0000000816027824 */ /* 0x001fca00078e0203 */
[----:B------:R-:W-:Y:S01]  /*1570*/  LEA.HI.SX32 R19, R2, R2, 0x1b ;  /* 0x0000000202137211 */ /* 0x000fe200078fdaff */
[----:B------:R-:W-:-:S03]  /*1580*/  IMAD R2, R22, -0x7, R2 ;  /* 0xfffffff916027824 */ /* 0x000fc600078e0202 */
[----:B------:R-:W-:Y:S01]  /*1590*/  LEA R19, R19, UR4, 0x3 ;  /* 0x0000000413137c11 */ /* 0x000fe2000f8e18ff */
[C---:B------:R-:W-:Y:S01]  /*15a0*/  VIADD R23, R2.reuse, 0x20 ;  /* 0x0000002002177836 */ /* 0x040fe20000000000 */
[CC--:B------:R-:W-:Y:S01]  /*15b0*/  LEA.HI.SX32 R22, R2.reuse, R2.reuse, 0x1b ;  /* 0x0000000202167211 */ /* 0x0c0fe200078fdaff */
[C---:B------:R-:W-:Y:S02]  /*15c0*/  VIADD R25, R2.reuse, 0x40 ;  /* 0x0000004002197836 */ /* 0x040fe40000000000 */
[----:B------:R0:W-:Y:S01]  /*15d0*/  STS.64 [R19], R4 ;  /* 0x0000000413007388 */ /* 0x0001e20000000a00 */
[C---:B------:R-:W-:Y:S01]  /*15e0*/  VIADD R27, R2.reuse, 0x80 ;  /* 0x00000080021b7836 */ /* 0x040fe20000000000 */
[-C--:B------:R-:W-:Y:S01]  /*15f0*/  LEA.HI.SX32 R23, R23, R2.reuse, 0x1b ;  /* 0x0000000217177211 */ /* 0x080fe200078fdaff */
[----:B------:R-:W-:Y:S01]  /*1600*/  VIADD R29, R2, 0xc0 ;  /* 0x000000c0021d7836 */ /* 0x000fe20000000000 */
[----:B------:R2:W-:Y:S01]  /*1610*/  STS.64 [R19+0x10], R8 ;  /* 0x0000100813007388 */ /* 0x0005e20000000a00 */
[----:B------:R-:W-:-:S02]  /*1620*/  LEA.HI.SX32 R25, R25, R2, 0x1b ;  /* 0x0000000219197211 */ /* 0x000fc400078fdaff */
[-C--:B------:R-:W-:Y:S01]  /*1630*/  LEA.HI.SX32 R27, R27, R2.reuse, 0x1b ;  /* 0x000000021b1b7211 */ /* 0x080fe200078fdaff */
[----:B------:R3:W-:Y:S01]  /*1640*/  STS.64 [R19+0x20], R12 ;  /* 0x0000200c13007388 */ /* 0x0007e20000000a00 */
[----:B------:R-:W-:Y:S01]  /*1650*/  LEA.HI.SX32 R29, R29, R2, 0x1b ;  /* 0x000000021d1d7211 */ /* 0x000fe200078fdaff */
[----:B0-----:R-:W-:Y:S02]  /*1660*/  VIADD R5, R2, 0x60 ;  /* 0x0000006002057836 */ /* 0x001fe40000000000 */
[----:B------:R0:W-:Y:S01]  /*1670*/  STS.64 [R19+0x8], R6 ;  /* 0x0000080613007388 */ /* 0x0001e20000000a00 */
[----:B------:R-:W-:Y:S01]  /*1680*/  LEA R4, R22, UR4, 0x3 ;  /* 0x0000000416047c11 */ /* 0x000fe2000f8e18ff */
[C---:B--2---:R-:W-:Y:S02]  /*1690*/  VIADD R9, R2.reuse, 0xa0 ;  /* 0x000000a002097836 */ /* 0x044fe40000000000 */
[----:B------:R2:W-:Y:S01]  /*16a0*/  STS.64 [R19+0x18], R10 ;  /* 0x0000180a13007388 */ /* 0x0005e20000000a00 */
[----:B------:R-:W-:Y:S01]  /*16b0*/  LEA R8, R25, UR4, 0x3 ;  /* 0x0000000419087c11 */ /* 0x000fe2000f8e18ff */
[----:B---3--:R-:W-:-:S02]  /*16c0*/  VIADD R13, R2, 0xe0 ;  /* 0x000000e0020d7836 */ /* 0x008fc40000000000 */
[----:B------:R3:W-:Y:S01]  /*16d0*/  STS.64 [R19+0x28], R14 ;  /* 0x0000280e13007388 */ /* 0x0007e20000000a00 */
[----:B------:R-:W-:Y:S02]  /*16e0*/  LEA R12, R27, UR4, 0x3 ;  /* 0x000000041b0c7c11 */ /* 0x000fe4000f8e18ff */
[-C--:B0-----:R-:W-:Y:S01]  /*16f0*/  LEA.HI.SX32 R7, R5, R2.reuse, 0x1b ;  /* 0x0000000205077211 */ /* 0x081fe200078fdaff */
[----:B------:R0:W-:Y:S01]  /*1700*/  STS.64 [R19+0x30], R16 ;  /* 0x0000301013007388 */ /* 0x0001e20000000a00 */
[----:B------:R-:W-:Y:S02]  /*1710*/  LEA R6, R23, UR4, 0x3 ;  /* 0x0000000417067c11 */ /* 0x000fe4000f8e18ff */
[-C--:B--2---:R-:W-:Y:S01]  /*1720*/  LEA.HI.SX32 R11, R9, R2.reuse, 0x1b ;  /* 0x00000002090b7211 */ /* 0x084fe200078fdaff */
[----:B------:R2:W-:Y:S01]  /*1730*/  STS.64 [R19+0x38], R20 ;  /* 0x0000381413007388 */ /* 0x0005e20000000a00 */
[----:B------:R-:W-:Y:S01]  /*1740*/  LEA.HI.SX32 R2, R13, R2, 0x1b ;  /* 0x000000020d027211 */ /* 0x000fe200078fdaff */
[----:B------:R-:W-:Y:S01]  /*1750*/  NOP ;  /* 0x0000000000007918 */ /* 0x000fe20000000000 */
[----:B------:R-:W-:Y:S01]  /*1760*/  LEA R10, R7, UR4, 0x3 ;  /* 0x00000004070a7c11 */ /* 0x000fe2000f8e18ff */
[----:B------:R-:W4:Y:S01]  /*1770*/  LDS.64 R4, [R4] ;  /* 0x0000000004047984 */ /* 0x000f220000000a00 */
[----:B---3--:R-:W-:-:S02]  /*1780*/  LEA R14, R11, UR4, 0x3 ;  /* 0x000000040b0e7c11 */ /* 0x008fc4000f8e18ff */
[----:B0-----:R-:W-:Y:S01]  /*1790*/  LEA R16, R29, UR4, 0x3 ;  /* 0x000000041d107c11 */ /* 0x001fe2000f8e18ff */
[----:B------:R-:W0:Y:S01]  /*17a0*/  LDS.64 R6, [R6+0x100] ;  /* 0x0001000006067984 */ /* 0x000e220000000a00 */
[----:B--2---:R-:W-:Y:S02]  /*17b0*/  LEA R20, R2, UR4, 0x3 ;  /* 0x0000000402147c11 */ /* 0x004fe4000f8e18ff */
[----:B------:R-:W-:Y:S01]  /*17c0*/  LOP3.LUT R2, R3, 0x1f, R0, 0xf8, !PT ;  /* 0x0000001f03027812 */ /* 0x000fe200078ef800 */
[----:B------:R-:W2:Y:S01]  /*17d0*/  LDS.64 R8, [R8+0x200] ;  /* 0x0002000008087984 */ /* 0x000ea20000000a00 */
[----:B------:R-:W-:-:S03]  /*17e0*/  IMAD.MOV.U32 R3, RZ, RZ, RZ ;  /* 0x000000ffff037224 */ /* 0x000fc600078e00ff */
[----:B------:R-:W3:Y:S01]  /*17f0*/  LDS.64 R10, [R10+0x300] ;  /* 0x000300000a0a7984 */ /* 0x000ee20000000a00 */
[----:B------:R-:W-:-:S03]  /*1800*/  IMAD.WIDE.U32 R2, R18, 0x800, R2 ;  /* 0x0000080012027825 */ /* 0x000fc600078e0002 */
[----:B------:R-:W5:Y:S01]  /*1810*/  LDS.64 R12, [R12+0x400] ;  /* 0x000400000c0c7984 */ /* 0x000f620000000a00 */
[----:B-1----:R-:W-:-:S03]  /*1820*/  LEA R18, P0, R2, UR8, 0x3 ;  /* 0x0000000802127c11 */ /* 0x002fc6000f8018ff */
[----:B------:R-:W1:Y:S01]  /*1830*/  LDS.64 R14, [R14+0x500] ;  /* 0x000500000e0e7984 */ /* 0x000e620000000a00 */
[----:B------:R-:W-:-:S03]  /*1840*/  LEA.HI.X R19, R2, UR9, R3, 0x3, P0 ;  /* 0x0000000902137c11 */ /* 0x000fc600080f1c03 */
[----:B------:R-:W1:Y:S04]  /*1850*/  LDS.64 R16, [R16+0x600] ;  /* 0x0006000010107984 */ /* 0x000e680000000a00 */
[----:B------:R-:W1:Y:S04]  /*1860*/  LDS.64 R20, [R20+0x700] ;  /* 0x0007000014147984 */ /* 0x000e680000000a00 */
[----:B----4-:R-:W-:Y:S04]  /*1870*/  STG.E desc[UR6][R18.64], R4 ;  /* 0x0000000412007986 */ /* 0x010fe8000c101906 */
[----:B------:R-:W-:Y:S04]  /*1880*/  STG.E desc[UR6][R18.64+0x4], R5 ;  /* 0x0000040512007986 */ /* 0x000fe8000c101906 */
[----:B0-----:R-:W-:Y:S04]  /*1890*/  STG.E desc[UR6][R18.64+0x100], R6 ;  /* 0x0001000612007986 */ /* 0x001fe8000c101906 */
[----:B------:R-:W-:Y:S04]  /*18a0*/  STG.E desc[UR6][R18.64+0x104], R7 ;  /* 0x0001040712007986 */ /* 0x000fe8000c101906 */
[----:B--2---:R-:W-:Y:S04]  /*18b0*/  STG.E desc[UR6][R18.64+0x200], R8 ;  /* 0x0002000812007986 */ /* 0x004fe8000c101906 */
[----:B------:R-:W-:Y:S04]  /*18c0*/  STG.E desc[UR6][R18.64+0x204], R9 ;  /* 0x0002040912007986 */ /* 0x000fe8000c101906 */
[----:B---3--:R-:W-:Y:S04]  /*18d0*/  STG.E desc[UR6][R18.64+0x300], R10 ;  /* 0x0003000a12007986 */ /* 0x008fe8000c101906 */
[----:B------:R-:W-:Y:S04]  /*18e0*/  STG.E desc[UR6][R18.64+0x304], R11 ;  /* 0x0003040b12007986 */ /* 0x000fe8000c101906 */
[----:B-----5:R-:W-:Y:S04]  /*18f0*/  STG.E desc[UR6][R18.64+0x400], R12 ;  /* 0x0004000c12007986 */ /* 0x020fe8000c101906 */
[----:B------:R-:W-:Y:S04]  /*1900*/  STG.E desc[UR6][R18.64+0x404], R13 ;  /* 0x0004040d12007986 */ /* 0x000fe8000c101906 */
[----:B-1----:R-:W-:Y:S04]  /*1910*/  STG.E desc[UR6][R18.64+0x500], R14 ;  /* 0x0005000e12007986 */ /* 0x002fe8000c101906 */
[----:B------:R-:W-:Y:S04]  /*1920*/  STG.E desc[UR6][R18.64+0x504], R15 ;  /* 0x0005040f12007986 */ /* 0x000fe8000c101906 */
[----:B------:R-:W-:Y:S04]  /*1930*/  STG.E desc[UR6][R18.64+0x600], R16 ;  /* 0x0006001012007986 */ /* 0x000fe8000c101906 */
[----:B------:R-:W-:Y:S04]  /*1940*/  STG.E desc[UR6][R18.64+0x604], R17 ;  /* 0x0006041112007986 */ /* 0x000fe8000c101906 */
[----:B------:R-:W-:Y:S04]  /*1950*/  STG.E desc[UR6][R18.64+0x700], R20 ;  /* 0x0007001412007986 */ /* 0x000fe8000c101906 */
[----:B------:R-:W-:Y:S01]  /*1960*/  STG.E desc[UR6][R18.64+0x704], R21 ;  /* 0x0007041512007986 */ /* 0x000fe2000c101906 */
[----:B------:R-:W-:Y:S05]  /*1970*/  EXIT ;  /* 0x000000000000794d */ /* 0x000fea0003800000 */
.L_x_6:
[----:B------:R-:W0:Y:S01]  /*1980*/  S2R R3, SR_LANEID ;  /* 0x0000000000037919 */ /* 0x000e220000000000 */
[----:B------:R-:W-:Y:S01]  /*1990*/  LOP3.LUT R2, R19, 0x1f00, RZ, 0xc0, !PT ;  /* 0x00001f0013027812 */ /* 0x000fe200078ec0ff */
[----:B------:R-:W1:Y:S01]  /*19a0*/  LDCU.64 UR8, c[0x0][0x388] ;  /* 0x00007100ff0877ac */ /* 0x000e620008000a00 */
[----:B------:R-:W-:-:S03]  /*19b0*/  IMAD.MOV.U32 R23, RZ, RZ, RZ ;  /* 0x000000ffff177224 */ /* 0x000fc600078e00ff */
[----:B0-----:R-:W-:-:S04]  /*19c0*/  IMAD R22, R3, 0x8, R2 ;  /* 0x0000000803167824 */ /* 0x001fc800078e0202 */
[----:B------:R-:W-:Y:S01]  /*19d0*/  IMAD R3, R3, -0x7, R22 ;  /* 0xfffffff903037824 */ /* 0x000fe200078e0216 */
[----:B------:R-:W-:-:S03]  /*19e0*/  LEA.HI.SX32 R19, R22, R22, 0x1b ;  /* 0x0000001616137211 */ /* 0x000fc600078fdaff */
[----:B------:R-:W-:Y:S01]  /*19f0*/  VIADD R24, R3, 0x20 ;  /* 0x0000002003187836 */ /* 0x000fe20000000000 */
[----:B------:R-:W-:Y:S01]  /*1a00*/  LEA R19, R19, UR4, 0x3 ;  /* 0x0000000413137c11 */ /* 0x000fe2000f8e18ff */
[C---:B------:R-:W-:Y:S01]  /*1a10*/  VIADD R26, R3.reuse, 0x40 ;  /* 0x00000040031a7836 */ /* 0x040fe20000000000 */
[-C--:B------:R-:W-:Y:S02]  /*1a20*/  LEA.HI.SX32 R22, R3, R3.reuse, 0x1b ;  /* 0x0000000303167211 */ /* 0x080fe400078fdaff */
[-C--:B------:R-:W-:Y:S01]  /*1a30*/  LEA.HI.SX32 R24, R24, R3.reuse, 0x1b ;  /* 0x0000000318187211 */ /* 0x080fe200078fdaff */
[----:B------:R0:W-:Y:S01]  /*1a40*/  STS.64 [R19], R4 ;  /* 0x0000000413007388 */ /* 0x0001e20000000a00 */
[----:B------:R-:W-:-:S03]  /*1a50*/  LEA.HI.SX32 R26, R26, R3, 0x1b ;  /* 0x000000031a1a7211 */ /* 0x000fc600078fdaff */
[----:B------:R2:W-:Y:S04]  /*1a60*/  STS.64 [R19+0x8], R6 ;  /* 0x0000080613007388 */ /* 0x0005e80000000a00 */
[----:B------:R3:W-:Y:S04]  /*1a70*/  STS.64 [R19+0x10], R8 ;  /* 0x0000100813007388 */ /* 0x0007e80000000a00 */
[----:B------:R4:W-:Y:S01]  /*1a80*/  STS.64 [R19+0x18], R10 ;  /* 0x0000180a13007388 */ /* 0x0009e20000000a00 */
[----:B0-----:R-:W-:-:S03]  /*1a90*/  VIADD R4, R3, 0x60 ;  /* 0x0000006003047836 */ /* 0x001fc60000000000 */
[----:B------:R0:W-:Y:S01]  /*1aa0*/  STS.64 [R19+0x20], R12 ;  /* 0x0000200c13007388 */ /* 0x0001e20000000a00 */
[C---:B--2---:R-:W-:Y:S01]  /*1ab0*/  VIADD R6, R3.reuse, 0x80 ;  /* 0x0000008003067836 */ /* 0x044fe20000000000 */
[-C--:B------:R-:W-:Y:S01]  /*1ac0*/  LEA.HI.SX32 R4, R4, R3.reuse, 0x1b ;  /* 0x0000000304047211 */ /* 0x080fe200078fdaff */
[C---:B---3--:R-:W-:Y:S01]  /*1ad0*/  VIADD R8, R3.reuse, 0xa0 ;  /* 0x000000a003087836 */ /* 0x048fe20000000000 */
[----:B------:R-:W-:Y:S02]  /*1ae0*/  STS.64 [R19+0x28], R14 ;  /* 0x0000280e13007388 */ /* 0x000fe40000000a00 */
[-C--:B------:R-:W-:Y:S01]  /*1af0*/  LEA.HI.SX32 R6, R6, R3.reuse, 0x1b ;  /* 0x0000000306067211 */ /* 0x080fe200078fdaff */
[C---:B----4-:R-:W-:Y:S01]  /*1b00*/  VIADD R10, R3.reuse, 0xc0 ;  /* 0x000000c0030a7836 */ /* 0x050fe20000000000 */
[-C--:B------:R-:W-:Y:S01]  /*1b10*/  LEA.HI.SX32 R5, R8, R3.reuse, 0x1b ;  /* 0x0000000308057211 */ /* 0x080fe200078fdaff */
[----:B------:R2:W-:Y:S01]  /*1b20*/  STS.64 [R19+0x30], R16 ;  /* 0x0000301013007388 */ /* 0x0005e20000000a00 */
[----:B------:R-:W-:Y:S01]  /*1b30*/  LEA R8, R6, UR4, 0x3 ;  /* 0x0000000406087c11 */ /* 0x000fe2000f8e18ff */
[----:B0-----:R-:W-:Y:S01]  /*1b40*/  VIADD R12, R3, 0xe0 ;  /* 0x000000e0030c7836 */ /* 0x001fe20000000000 */
[-C--:B------:R-:W-:Y:S01]  /*1b50*/  LEA.HI.SX32 R7, R10, R3.reuse, 0x1b ;  /* 0x000000030a077211 */ /* 0x080fe200078fdaff */
[----:B------:R0:W-:Y:S01]  /*1b60*/  STS.64 [R19+0x38], R20 ;  /* 0x0000381413007388 */ /* 0x0001e20000000a00 */
[----:B------:R-:W-:Y:S01]  /*1b70*/  LEA R10, R4, UR4, 0x3 ;  /* 0x00000004040a7c11 */ /* 0x000fe2000f8e18ff */
[----:B------:R-:W-:Y:S01]  /*1b80*/  NOP ;  /* 0x0000000000007918 */ /* 0x000fe20000000000 */
[----:B------:R-:W-:-:S04]  /*1b90*/  LEA.HI.SX32 R3, R12, R3, 0x1b ;  /* 0x000000030c037211 */ /* 0x000fc800078fdaff */
[----:B------:R-:W3:Y:S01]  /*1ba0*/  LDS.64 R10, [R10+0x300] ;  /* 0x000300000a0a7984 */ /* 0x000ee20000000a00 */
[----:B--2---:R-:W-:Y:S02]  /*1bb0*/  LEA R16, R22, UR4, 0x3 ;  /* 0x0000000416107c11 */ /* 0x004fe4000f8e18ff */
[----:B------:R-:W-:Y:S01]  /*1bc0*/  LEA R14, R24, UR4, 0x3 ;  /* 0x00000004180e7c11 */ /* 0x000fe2000f8e18ff */
[----:B------:R-:W-:Y:S01]  /*1bd0*/  LDS.64 R8, [R8+0x400] ;  /* 0x0004000008087984 */ /* 0x000fe20000000a00 */
[----:B------:R-:W-:Y:S02]  /*1be0*/  LEA R12, R26, UR4, 0x3 ;  /* 0x000000041a0c7c11 */ /* 0x000fe4000f8e18ff */
[----:B------:R-:W-:Y:S01]  /*1bf0*/  LEA R6, R5, UR4, 0x3 ;  /* 0x0000000405067c11 */ /* 0x000fe2000f8e18ff */
[----:B------:R-:W2:Y:S01]  /*1c00*/  LDS.64 R16, [R16] ;  /* 0x0000000010107984 */ /* 0x000ea20000000a00 */
[----:B------:R-:W-:Y:S02]  /*1c10*/  LEA R4, R7, UR4, 0x3 ;  /* 0x0000000407047c11 */ /* 0x000fe4000f8e18ff */
[----:B0-----:R-:W-:Y:S01]  /*1c20*/  LEA R20, R3, UR4, 0x3 ;  /* 0x0000000403147c11 */ /* 0x001fe2000f8e18ff */
[----:B------:R-:W0:Y:S01]  /*1c30*/  LDS.64 R14, [R14+0x100] ;  /* 0x000100000e0e7984 */ /* 0x000e220000000a00 */
[----:B------:R-:W-:-:S03]  /*1c40*/  LOP3.LUT R22, R0, 0x1f, RZ, 0xc0, !PT ;  /* 0x0000001f00167812 */ /* 0x000fc600078ec0ff */
[----:B------:R-:W4:Y:S02]  /*1c50*/  LDS.64 R12, [R12+0x200] ;  /* 0x000200000c0c7984 */ /* 0x000f240000000a00 */
[----:B------:R-:W-:Y:S02]  /*1c60*/  IMAD.WIDE.U32 R18, R18, 0x800, R22 ;  /* 0x0000080012127825 */ /* 0x000fe400078e0016 */
[----:B------:R-:W5:Y:S01]  /*1c70*/  LDS.64 R6, [R6+0x500] ;  /* 0x0005000006067984 */ /* 0x000f620000000a00 */
[----:B------:R-:W-:-:S03]  /*1c80*/  IADD3 R0, P0, PT, R2, R18, RZ ;  /* 0x0000001202007210 */ /* 0x000fc60007f1e0ff */
[----:B------:R-:W5:Y:S04]  /*1c90*/  LDS.64 R4, [R4+0x600] ;  /* 0x0006000004047984 */ /* 0x000f680000000a00 */
[----:B------:R-:W5:Y:S01]  /*1ca0*/  LDS.64 R20, [R20+0x700] ;  /* 0x0007000014147984 */ /* 0x000f620000000a00 */
[----:B------:R-:W-:Y:S01]  /*1cb0*/  IMAD.X R19, RZ, RZ, R19, P0 ;  /* 0x000000ffff137224 */ /* 0x000fe200000e0613 */
[----:B-1----:R-:W-:-:S04]  /*1cc0*/  LEA R2, P0, R0, UR8, 0x3 ;  /* 0x0000000800027c11 */ /* 0x002fc8000f8018ff */
[----:B------:R-:W-:-:S05]  /*1cd0*/  LEA.HI.X R3, R0, UR9, R19, 0x3, P0 ;  /* 0x0000000900037c11 */ /* 0x000fca00080f1c13 */
[----:B---3--:R-:W-:Y:S04]  /*1ce0*/  STG.E desc[UR6][R2.64+0x300], R10 ;  /* 0x0003000a02007986 */ /* 0x008fe8000c101906 */
[----:B------:R-:W-:Y:S04]  /*1cf0*/  STG.E desc[UR6][R2.64+0x304], R11 ;  /* 0x0003040b02007986 */ /* 0x000fe8000c101906 */
[----:B--2---:R-:W-:Y:S04]  /*1d00*/  STG.E desc[UR6][R2.64], R16 ;  /* 0x0000001002007986 */ /* 0x004fe8000c101906 */
[----:B------:R-:W-:Y:S04]  /*1d10*/  STG.E desc[UR6][R2.64+0x4], R17 ;  /* 0x0000041102007986 */ /* 0x000fe8000c101906 */
[----:B0-----:R-:W-:Y:S04]  /*1d20*/  STG.E desc[UR6][R2.64+0x100], R14 ;  /* 0x0001000e02007986 */ /* 0x001fe8000c101906 */
[----:B------:R-:W-:Y:S04]  /*1d30*/  STG.E desc[UR6][R2.64+0x104], R15 ;  /* 0x0001040f02007986 */ /* 0x000fe8000c101906 */
[----:B----4-:R-:W-:Y:S04]  /*1d40*/  STG.E desc[UR6][R2.64+0x200], R12 ;  /* 0x0002000c02007986 */ /* 0x010fe8000c101906 */
[----:B------:R-:W-:Y:S04]  /*1d50*/  STG.E desc[UR6][R2.64+0x204], R13 ;  /* 0x0002040d02007986 */ /* 0x000fe8000c101906 */
[----:B------:R-:W-:Y:S04]  /*1d60*/  STG.E desc[UR6][R2.64+0x400], R8 ;  /* 0x0004000802007986 */ /* 0x000fe8000c101906 */
[----:B------:R-:W-:Y:S04]  /*1d70*/  STG.E desc[UR6][R2.64+0x404], R9 ;  /* 0x0004040902007986 */ /* 0x000fe8000c101906 */
[----:B-----5:R-:W-:Y:S04]  /*1d80*/  STG.E desc[UR6][R2.64+0x500], R6 ;  /* 0x0005000602007986 */ /* 0x020fe8000c101906 */
[----:B------:R-:W-:Y:S04]  /*1d90*/  STG.E desc[UR6][R2.64+0x504], R7 ;  /* 0x0005040702007986 */ /* 0x000fe8000c101906 */
[----:B------:R-:W-:Y:S04]  /*1da0*/  STG.E desc[UR6][R2.64+0x600], R4 ;  /* 0x0006000402007986 */ /* 0x000fe8000c101906 */
[----:B------:R-:W-:Y:S04]  /*1db0*/  STG.E desc[UR6][R2.64+0x604], R5 ;  /* 0x0006040502007986 */ /* 0x000fe8000c101906 */
[----:B------:R-:W-:Y:S04]  /*1dc0*/  STG.E desc[UR6][R2.64+0x700], R20 ;  /* 0x0007001402007986 */ /* 0x000fe8000c101906 */
[----:B------:R-:W-:Y:S01]  /*1dd0*/  STG.E desc[UR6][R2.64+0x704], R21 ;  /* 0x0007041502007986 */ /* 0x000fe2000c101906 */
[----:B------:R-:W-:Y:S05]  /*1de0*/  EXIT ;  /* 0x000000000000794d */ /* 0x000fea0003800000 */
.L_x_0:
[----:B------:R-:W0:Y:S01]  /*1df0*/  LDC.64 R14, c[0x0][0x3b8] ;  /* 0x0000ee00ff0e7b82 */ /* 0x000e220000000a00 */
[----:B--2---:R-:W-:Y:S01]  /*1e00*/  IADD3 R9, P2, PT, RZ, -R2, RZ ;  /* 0x80000002ff097210 */ /* 0x004fe20007f5e0ff */
[----:B------:R-:W1:Y:S06]  /*1e10*/  LDCU.U8 UR4, c[0x0][0x380] ;  /* 0x00007000ff0477ac */ /* 0x000e6c0008000000 */
[----:B------:R-:W2:Y:S01]  /*1e20*/  LDC.64 R10, c[0x0][0x398] ;  /* 0x0000e600ff0a7b82 */ /* 0x000ea20000000a00 */
[----:B0-----:R-:W-:-:S04]  /*1e30*/  LEA R14, P0, R18, R14, 0x3 ;  /* 0x0000000e120e7211 */ /* 0x001fc800078018ff */
[----:B------:R-:W-:-:S05]  /*1e40*/  LEA.HI.X R15, R18, R15, RZ, 0x3, P0 ;  /* 0x0000000f120f7211 */ /* 0x000fca00000f1cff */
[----:B------:R-:W3:Y:S04]  /*1e50*/  LDG.E.64 R12, desc[UR6][R14.64+0x8] ;  /* 0x000008060e0c7981 */ /* 0x000ee8000c1e1b00 */
[----:B------:R0:W4:Y:S01]  /*1e60*/  LDG.E.64 R4, desc[UR6][R14.64] ;  /* 0x000000060e047981 */ /* 0x000122000c1e1b00 */
[CC--:B------:R-:W-:Y:S01]  /*1e70*/  LOP3.LUT R17, R9.reuse, R18.reuse, RZ, 0xc0, !PT ;  /* 0x0000001209117212 */ /* 0x0c0fe200078ec0ff */
[----:B-1----:R-:W-:Y:S01]  /*1e80*/  UPRMT UR4, UR4, 0x8880, URZ ;  /* 0x0000888004047896 */ /* 0x002fe200080000ff */
[----:B------:R-:W-:Y:S01]  /*1e90*/  LOP3.LUT R9, R9, R18, RZ, 0xfc, !PT ;  /* 0x0000001209097212 */ /* 0x000fe200078efcff */
[----:B------:R-:W-:Y:S01]  /*1ea0*/  BSSY.RECONVERGENT B0, `(.L_x_7) ;  /* 0x00000e7000007945 */ /* 0x000fe20003800200 */
[C---:B------:R-:W-:Y:S01]  /*1eb0*/  SHF.L.U64.HI R6, R17.reuse, 0xb, RZ ;  /* 0x0000000b11067819 */ /* 0x040fe200000102ff */
[----:B------:R-:W-:Y:S01]  /*1ec0*/  IMAD.SHL.U32 R7, R17, 0x800, RZ ;  /* 0x0000080011077824 */ /* 0x000fe200078e00ff */
[----:B------:R-:W-:Y:S01]  /*1ed0*/  ISETP.NE.U32.AND P0, PT, R9, -0x1, PT ;  /* 0xffffffff0900780c */ /* 0x000fe20003f05070 */
[----:B------:R-:W-:Y:S01]  /*1ee0*/  UISETP.NE.AND UP0, UPT, UR4, URZ, UPT ;  /* 0x000000ff0400728c */ /* 0x000fe2000bf05270 */
[----:B------:R-:W-:Y:S01]  /*1ef0*/  IADD3 R17, P3, PT, R18, -R17, RZ ;  /* 0x8000001112117210 */ /* 0x000fe20007f7e0ff */
[--C-:B0-----:R-:W-:Y:S01]  /*1f00*/  IMAD.X R15, RZ, RZ, ~R3.reuse, P2 ;  /* 0x000000ffff0f7224 */ /* 0x101fe200010e0e03 */
[C---:B------:R-:W-:Y:S01]  /*1f10*/  SHF.L.U64.HI R9, R2.reuse, 0xa, R3 ;  /* 0x0000000a02097819 */ /* 0x040fe20000010203 */
[----:B------:R-:W-:Y:S01]  /*1f20*/  IMAD.SHL.U32 R2, R2, 0x400, RZ ;  /* 0x0000040002027824 */ /* 0x000fe200078e00ff */
[----:B--2---:R-:W-:Y:S01]  /*1f30*/  IADD3 R3, P2, PT, -R7, R10, RZ ;  /* 0x0000000a07037210 */ /* 0x004fe20007f5e1ff */
[----:B------:R-:W-:Y:S01]  /*1f40*/  IMAD.X R10, RZ, RZ, -0x1, P3 ;  /* 0xffffffffff0a7424 */ /* 0x000fe200018e06ff */
[----:B------:R-:W-:Y:S01]  /*1f50*/  ISETP.NE.AND.EX P0, PT, R15, -0x1, PT, P0 ;  /* 0xffffffff0f00780c */ /* 0x000fe20003f05300 */
[----:B------:R-:W-:Y:S01]  /*1f60*/  ACQBULK ;  /* 0x000000000000782e */ /* 0x000fe20000000000 */
[----:B------:R-:W-:Y:S01]  /*1f70*/  LOP3.LUT R2, R2, 0xfffff800, RZ, 0xc0, !PT ;  /* 0xfffff80002027812 */ /* 0x000fe200078ec0ff */
[----:B------:R-:W-:Y:S01]  /*1f80*/  IMAD.X R8, R11, 0x1, ~R6, P2 ;  /* 0x000000010b087824 */ /* 0x000fe200010e0e06 */
[C---:B------:R-:W-:Y:S01]  /*1f90*/  SHF.L.U64.HI R19, R17.reuse, 0xb, R10 ;  /* 0x0000000b11137819 */ /* 0x040fe2000001020a */
[----:B------:R-:W-:Y:S01]  /*1fa0*/  IMAD.SHL.U32 R11, R17, 0x800, RZ ;  /* 0x00000800110b7824 */ /* 0x000fe200078e00ff */
[----:B---3--:R-:W-:-:S05]  /*1fb0*/  IADD3 R25, P1, PT, R12, -R7, RZ ;  /* 0x800000070c197210 */ /* 0x008fca0007f3e0ff */
[----:B------:R-:W-:Y:S01]  /*1fc0*/  IMAD.X R12, R13, 0x1, ~R6, P1 ;  /* 0x000000010d0c7824 */ /* 0x000fe200008e0e06 */
[----:B------:R-:W-:Y:S01]  /*1fd0*/  ISETP.NE.U32.AND P1, PT, R17, -0x1, PT ;  /* 0xffffffff1100780c */ /* 0x000fe20003f25070 */
[----:B------:R-:W-:-:S03]  /*1fe0*/  IMAD.MOV.U32 R13, RZ, RZ, 0x7ff ;  /* 0x000007ffff0d7424 */ /* 0x000fc600078e00ff */
[----:B------:R-:W-:Y:S02]  /*1ff0*/  ISETP.NE.AND.EX P2, PT, R10, -0x1, PT, P1 ;  /* 0xffffffff0a00780c */ /* 0x000fe40003f45310 */
[-C--:B------:R-:W-:Y:S02]  /*2000*/  ISETP.GT.U32.AND P1, PT, R3, R2.reuse, PT ;  /* 0x000000020300720c */ /* 0x080fe40003f24070 */
[----:B----4-:R-:W-:Y:S02]  /*2010*/  IADD3 R10, P3, PT, R4, -R7, RZ ;  /* 0x80000007040a7210 */ /* 0x010fe40007f7e0ff */
[----:B------:R-:W-:Y:S02]  /*2020*/  ISETP.GT.U32.AND.EX P1, PT, R8, R9, PT, P1 ;  /* 0x000000090800720c */ /* 0x000fe40003f24110 */
[----:B------:R-:W-:Y:S01]  /*2030*/  SEL R16, R13, 0x800, !P2 ;  /* 0x000008000d107807 */ /* 0x000fe20005000000 */
[----:B------:R-:W-:Y:S01]  /*2040*/  IMAD.X R14, R5, 0x1, ~R6, P3 ;  /* 0x00000001050e7824 */ /* 0x000fe200018e0e06 */
[----:B------:R-:W-:-:S02]  /*2050*/  SEL R15, R3, R2, P1 ;  /* 0x00000002030f7207 */ /* 0x000fc40000800000 */
[----:B------:R-:W-:Y:S02]  /*2060*/  IADD3 R13, P2, PT, -R10, R11, RZ ;  /* 0x0000000b0a0d7210 */ /* 0x000fe40007f5e1ff */
[----:B------:R-:W-:Y:S02]  /*2070*/  IADD3 R11, P3, P4, -R25, R16, R11 ;  /* 0x00000010190b7210 */ /* 0x000fe40007c7e10b */
[----:B------:R-:W-:Y:S01]  /*2080*/  SEL R16, R8, R9, P1 ;  /* 0x0000000908107207 */ /* 0x000fe20000800000 */
[----:B------:R-:W-:Y:S01]  /*2090*/  IMAD.X R14, R19, 0x1, ~R14, P2 ;  /* 0x00000001130e7824 */ /* 0x000fe200010e0e0e */
[----:B------:R-:W-:Y:S02]  /*20a0*/  IADD3 R15, P1, PT, R15, -R2, RZ ;  /* 0x800000020f0f7210 */ /* 0x000fe40007f3e0ff */
[----:B------:R-:W-:Y:S02]  /*20b0*/  IADD3.X R12, PT, PT, ~R12, RZ, R19, P3, P4 ;  /* 0x000000ff0c0c7210 */ /* 0x000fe40001fe8513 */
[----:B------:R-:W-:Y:S01]  /*20c0*/  SEL R24, R2, R11, !P0 ;  /* 0x0000000b02187207 */ /* 0x000fe20004000000 */
[----:B------:R-:W-:Y:S01]  /*20d0*/  IMAD.X R17, R16, 0x1, ~R9, P1 ;  /* 0x0000000110117824 */ /* 0x000fe200008e0e09 */
[----:B------:R-:W-:-:S02]  /*20e0*/  ISETP.LT.U32.AND P2, PT, R2, R3, PT ;  /* 0x000000030200720c */ /* 0x000fc40003f41070 */
[----:B------:R-:W-:Y:S02]  /*20f0*/  SEL R11, R9, R12, !P0 ;  /* 0x0000000c090b7207 */ /* 0x000fe40004000000 */
[-C--:B------:R-:W-:Y:S02]  /*2100*/  ISETP.LT.U32.AND P1, PT, R13, R15.reuse, PT ;  /* 0x0000000f0d00720c */ /* 0x080fe40003f21070 */
[----:B------:R-:W-:Y:S02]  /*2110*/  ISETP.LT.U32.AND P3, PT, R24, R15, PT ;  /* 0x0000000f1800720c */ /* 0x000fe40003f61070 */
[----:B------:R-:W-:Y:S02]  /*2120*/  ISETP.LT.U32.AND.EX P2, PT, R9, R8, PT, P2 ;  /* 0x000000080900720c */ /* 0x000fe40003f41120 */
[-C--:B------:R-:W-:Y:S02]  /*2130*/  ISETP.LT.U32.AND.EX P1, PT, R14, R17.reuse, PT, P1 ;  /* 0x000000110e00720c */ /* 0x080fe40003f21110 */
[----:B------:R-:W-:-:S02]  /*2140*/  ISETP.LT.U32.AND.EX P3, PT, R11, R17, PT, P3 ;  /* 0x000000110b00720c */ /* 0x000fc40003f61130 */
[----:B------:R-:W-:Y:S02]  /*2150*/  @!P0 SEL R25, R2, R3, P2 ;  /* 0x0000000302198207 */ /* 0x000fe40001000000 */
[-C--:B------:R-:W-:Y:S02]  /*2160*/  SEL R3, R13, R15.reuse, P1 ;  /* 0x0000000f0d037207 */ /* 0x080fe40000800000 */
[----:B------:R-:W-:Y:S01]  /*2170*/  SEL R24, R24, R15, P3 ;  /* 0x0000000f18187207 */ /* 0x000fe20001800000 */
[----:B------:R-:W-:Y:S01]  /*2180*/  IMAD.IADD R25, R25, 0x1, -R10 ;  /* 0x0000000119197824 */ /* 0x000fe200078e0a0a */
[----:B------:R-:W-:-:S03]  /*2190*/  SEL R8, R14, R17, P1 ;  /* 0x000000110e087207 */ /* 0x000fc60000800000 */
[----:B------:R-:W-:Y:S01]  /*21a0*/  IMAD.IADD R24, R24, 0x1, -R3 ;  /* 0x0000000118187824 */ /* 0x000fe200078e0a03 */
[----:B------:R-:W-:Y:S06]  /*21b0*/  BRA.U !UP0, `(.L_x_8) ;  /* 0x00000005086c7547 */ /* 0x000fec000b800000 */
[----:B------:R-:W-:Y:S01]  /*21c0*/  IADD3 R3, P0, P1, R3, R7, R2 ;  /* 0x0000000703037210 */ /* 0x000fe2000791e002 */
[----:B------:R-:W0:Y:S01]  /*21d0*/  LDCU.64 UR4, c[0x0][0x388] ;  /* 0x00007100ff0477ac */ /* 0x000e220008000a00 */
[----:B------:R-:W-:Y:S01]  /*21e0*/  IMAD.IADD R19, R25, 0x1, R24 ;  /* 0x0000000119137824 */ /* 0x000fe200078e0218 */
[----:B------:R-:W-:Y:S01]  /*21f0*/  BSSY.RECONVERGENT B1, `(.L_x_9) ;  /* 0x0000012000017945 */ /* 0x000fe20003800200 */
[----:B------:R-:W-:Y:S01]  /*2200*/  IADD3.X R9, PT, PT, R8, R6, R9, P0, P1 ;  /* 0x0000000608097210 */ /* 0x000fe200007e2409 */
[----:B------:R-:W-:Y:S01]  /*2210*/  IMAD.IADD R2, R0, 0x1, -R25 ;  /* 0x0000000100027824 */ /* 0x000fe200078e0a19 */
[----:B------:R-:W-:-:S04]  /*2220*/  IADD3 R4, P0, PT, R4, R0, RZ ;  /* 0x0000000004047210 */ /* 0x000fc80007f1e0ff */
[----:B------:R-:W-:Y:S01]  /*2230*/  IADD3 R3, P1, PT, R2, R3, RZ ;  /* 0x0000000302037210 */ /* 0x000fe20007f3e0ff */
[----:B------:R-:W-:Y:S01]  /*2240*/  IMAD.X R5, RZ, RZ, R5, P0 ;  /* 0x000000ffff057224 */ /* 0x000fe200000e0605 */
[----:B------:R-:W-:Y:S02]  /*2250*/  ISETP.GE.AND P0, PT, R0, R19, PT ;  /* 0x000000130000720c */ /* 0x000fe40003f06270 */
[----:B------:R-:W-:Y:S02]  /*2260*/  LEA.HI.X.SX32 R2, R2, R9, 0x1, P1 ;  /* 0x0000000902027211 */ /* 0x000fe400008f0eff */
[C---:B0-----:R-:W-:Y:S02]  /*2270*/  LEA R20, P1, R4.reuse, UR4, 0x3 ;  /* 0x0000000404147c11 */ /* 0x041fe4000f8218ff */
[----:B------:R-:W-:Y:S02]  /*2280*/  LEA R22, P2, R3, UR4, 0x3 ;  /* 0x0000000403167c11 */ /* 0x000fe4000f8418ff */
[----:B------:R-:W-:-:S02]  /*2290*/  LEA.HI.X R21, R4, UR5, R5, 0x3, P1 ;  /* 0x0000000504157c11 */ /* 0x000fc400088f1c05 */
[----:B------:R-:W-:-:S03]  /*22a0*/  LEA.HI.X R23, R3, UR5, R2, 0x3, P2 ;  /* 0x0000000503177c11 */ /* 0x000fc600090f1c02 */
[----:B------:R-:W-:Y:S06]  /*22b0*/  @P0 BRA `(.L_x_10) ;  /* 0x0000000000140947 */ /* 0x000fec0003800000 */
[----:B------:R-:W-:-:S13]  /*22c0*/  ISETP.GE.AND P0, PT, R0, R25, PT ;  /* 0x000000190000720c */ /* 0x000fda0003f06270 */
[----:B------:R0:W5:Y:S04]  /*22d0*/  @!P0 LDG.E R16, desc[UR6][R20.64] ;  /* 0x0000000614108981 */ /* 0x000168000c1e1900 */
[----:B------:R0:W5:Y:S04]  /*22e0*/  @!P0 LDG.E R17, desc[UR6][R20.64+0x4] ;  /* 0x0000040614118981 */ /* 0x000168000c1e1900 */
[----:B------:R0:W5:Y:S04]  /*22f0*/  @P0 LDG.E R16, desc[UR6][R22.64] ;  /* 0x0000000616100981 */ /* 0x000168000c1e1900 */
[----:B------:R0:W5:Y:S02]  /*2300*/  @P0 LDG.E R17, desc[UR6][R22.64+0x4] ;  /* 0x0000040616110981 */ /* 0x000164000c1e1900 */
.L_x_10:
[----:B------:R-:W-:Y:S05]  /*2310*/  BSYNC.RECONVERGENT B1 ;  /* 0x0000000000017941 */ /* 0x000fea0003800200 */
.L_x_9:
[----:B------:R-:W-:Y:S01]  /*2320*/  VIADD R2, R0, 0x100 ;  /* 0x0000010000027836 */ /* 0x000fe20000000000 */
[----:B------:R-:W-:Y:S04]  /*2330*/  BSSY.RECONVERGENT B1, `(.L_x_11) ;  /* 0x0000008000017945 */ /* 0x000fe80003800200 */
[----:B------:R-:W-:-:S13]  /*2340*/  ISETP.GE.AND P0, PT, R2, R19, PT ;  /* 0x000000130200720c */ /* 0x000fda0003f06270 */
[----:B------:R-:W-:Y:S05]  /*2350*/  @P0 BRA `(.L_x_12) ;  /* 0x0000000000140947 */ /* 0x000fea0003800000 */
[----:B------:R-:W-:-:S13]  /*2360*/  ISETP.GE.AND P0, PT, R2, R25, PT ;  /* 0x000000190200720c */ /* 0x000fda0003f06270 */
[----:B------:R1:W5:Y:S04]  /*2370*/  @P0 LDG.E R14, desc[UR6][R22.64+0x800] ;  /* 0x00080006160e0981 */ /* 0x000368000c1e1900 */
[----:B------:R1:W5:Y:S04]  /*2380*/  @P0 LDG.E R15, desc[UR6][R22.64+0x804] ;  /* 0x00080406160f0981 */ /* 0x000368000c1e1900 */
[----:B------:R1:W5:Y:S04]  /*2390*/  @!P0 LDG.E R14, desc[UR6][R20.64+0x800] ;  /* 0x00080006140e8981 */ /* 0x000368000c1e1900 */
[----:B------:R1:W5:Y:S02]  /*23a0*/  @!P0 LDG.E R15, desc[UR6][R20.64+0x804] ;  /* 0x00080406140f8981 */ /* 0x000364000c1e1900 */
.L_x_12:
[----:B------:R-:W-:Y:S05]  /*23b0*/  BSYNC.RECONVERGENT B1 ;  /* 0x0000000000017941 */ /* 0x000fea0003800200 */
.L_x_11:
        /* <DEDUP_REMOVED lines=9> */
.L_x_14:
[----:B------:R-:W-:Y:S05]  /*2450*/  BSYNC.RECONVERGENT B1 ;  /* 0x0000000000017941 */ /* 0x000fea0003800200 */
.L_x_13:
        /* <DEDUP_REMOVED lines=9> */
.L_x_16:
[----:B------:R-:W-:Y:S05]  /*24f0*/  BSYNC.RECONVERGENT B1 ;  /* 0x0000000000017941 */ /* 0x000fea0003800200 */
.L_x_15:
[----:B------:R-:W-:Y:S01]  /*2500*/  LOP3.LUT R2, R0, 0x400, RZ, 0xfc, !PT ;  /* 0x0000040000027812 */ /* 0x000fe200078efcff */
[----:B------:R-:W-:Y:S03]  /*2510*/  BSSY.RECONVERGENT B1, `(.L_x_17) ;  /* 0x0000008000017945 */ /* 0x000fe60003800200 */
[----:B------:R-:W-:-:S13]  /*2520*/  ISETP.GE.AND P0, PT, R2, R19, PT ;  /* 0x000000130200720c */ /* 0x000fda0003f06270 */
[----:B------:R-:W-:Y:S05]  /*2530*/  @P0 BRA `(.L_x_18) ;  /* 0x0000000000140947 */ /* 0x000fea0003800000 */
[----:B------:R-:W-:-:S13]  /*2540*/  ISETP.GE.AND P0, PT, R2, R25, PT ;  /* 0x000000190200720c */ /* 0x000fda0003f06270 */
[----:B------:R4:W5:Y:S04]  /*2550*/  @P0 LDG.E R8, desc[UR6][R22.64+0x2000] ;  /* 0x0020000616080981 */ /* 0x000968000c1e1900 */
[----:B------:R4:W5:Y:S04]  /*2560*/  @P0 LDG.E R9, desc[UR6][R22.64+0x2004] ;  /* 0x0020040616090981 */ /* 0x000968000c1e1900 */
[----:B------:R4:W5:Y:S04]  /*2570*/  @!P0 LDG.E R8, desc[UR6][R20.64+0x2000] ;  /* 0x0020000614088981 */ /* 0x000968000c1e1900 */
[----:B------:R4:W5:Y:S02]  /*2580*/  @!P0 LDG.E R9, desc[UR6][R20.64+0x2004] ;  /* 0x0020040614098981 */ /* 0x000964000c1e1900 */
.L_x_18:
[----:B------:R-:W-:Y:S05]  /*2590*/  BSYNC.RECONVERGENT B1 ;  /* 0x0000000000017941 */ /* 0x000fea0003800200 */
.L_x_17:
        /* <DEDUP_REMOVED lines=9> */
.L_x_20:
[----:B------:R-:W-:Y:S05]  /*2630*/  BSYNC.RECONVERGENT B1 ;  /* 0x0000000000017941 */ /* 0x000fea0003800200 */
.L_x_19:
        /* <DEDUP_REMOVED lines=9> */
.L_x_22:
[----:B------:R-:W-:Y:S05]  /*26d0*/  BSYNC.RECONVERGENT B1 ;  /* 0x0000000000017941 */ /* 0x000fea0003800200 */
.L_x_21:
[----:B------:R-:W-:-:S05]  /*26e0*/  VIADD R2, R0, 0x700 ;  /* 0x0000070000027836 */ /* 0x000fca0000000000 */
[----:B------:R-:W-:-:S13]  /*26f0*/  ISETP.GE.AND P0, PT, R2, R19, PT ;  /* 0x000000130200720c */ /* 0x000fda0003f06270 */
[----:B------:R-:W-:Y:S05]  /*2700*/  @P0 BRA `(.L_x_23) ;  /* 0x0000000400800947 */ /* 0x000fea0003800000 */
[----:B------:R-:W-:-:S13]  /*2710*/  ISETP.GE.AND P0, PT, R2, R25, PT ;  /* 0x000000190200720c */ /* 0x000fda0003f06270 */
[----:B------:R0:W5:Y:S04]  /*2720*/  @P0 LDG.E R2, desc[UR6][R22.64+0x3800] ;  /* 0x0038000616020981 */ /* 0x000168000c1e1900 */
[----:B------:R0:W5:Y:S04]  /*2730*/  @P0 LDG.E R3, desc[UR6][R22.64+0x3804] ;  /* 0x0038040616030981 */ /* 0x000168000c1e1900 */
[----:B------:R0:W5:Y:S04]  /*2740*/  @!P0 LDG.E R2, desc[UR6][R20.64+0x3800] ;  /* 0x0038000614028981 */ /* 0x000168000c1e1900 */
[----:B------:R0:W5:Y:S01]  /*2750*/  @!P0 LDG.E R3, desc[UR6][R20.64+0x3804] ;  /* 0x0038040614038981 */ /* 0x000162000c1e1900 */
[----:B------:R-:W-:Y:S05]  /*2760*/  BRA `(.L_x_23) ;  /* 0x0000000400687947 */ /* 0x000fea0003800000 */
.L_x_8:
[----:B------:R-:W0:Y:S01]  /*2770*/  LDCU.64 UR4, c[0x0][0x3a0] ;  /* 0x00007400ff0477ac */ /* 0x000e220008000a00 */
[----:B------:R-:W-:Y:S01]  /*2780*/  IMAD.IADD R19, R25, 0x1, R24 ;  /* 0x0000000119137824 */ /* 0x000fe200078e0218 */
[----:B------:R-:W-:Y:S01]  /*2790*/  IADD3 R2, P0, P1, R3, R7, R2 ;  /* 0x0000000703027210 */ /* 0x000fe2000791e002 */
[C---:B------:R-:W-:Y:S01]  /*27a0*/  IMAD.IADD R7, R0.reuse, 0x1, -R25 ;  /* 0x0000000100077824 */ /* 0x040fe200078e0a19 */
[----:B------:R-:W-:Y:S02]  /*27b0*/  BSSY.RECONVERGENT B1, `(.L_x_24) ;  /* 0x0000011000017945 */ /* 0x000fe40003800200 */
[----:B------:R-:W-:Y:S02]  /*27c0*/  ISETP.GE.AND P2, PT, R0, R19, PT ;  /* 0x000000130000720c */ /* 0x000fe40003f46270 */
[----:B------:R-:W-:Y:S02]  /*27d0*/  IADD3.X R6, PT, PT, R8, R6, R9, P0, P1 ;  /* 0x0000000608067210 */ /* 0x000fe400007e2409 */
[----:B------:R-:W-:-:S02]  /*27e0*/  IADD3 R3, P0, PT, R4, R0, RZ ;  /* 0x0000000004037210 */ /* 0x000fc40007f1e0ff */
[----:B------:R-:W-:-:S03]  /*27f0*/  IADD3 R2, P1, PT, R7, R2, RZ ;  /* 0x0000000207027210 */ /* 0x000fc60007f3e0ff */
[----:B------:R-:W-:Y:S01]  /*2800*/  IMAD.X R4, RZ, RZ, R5, P0 ;  /* 0x000000ffff047224 */ /* 0x000fe200000e0605 */
[----:B------:R-:W-:Y:S02]  /*2810*/  LEA.HI.X.SX32 R7, R7, R6, 0x1, P1 ;  /* 0x0000000607077211 */ /* 0x000fe400008f0eff */
[C---:B0-----:R-:W-:Y:S02]  /*2820*/  LEA R20, P0, R3.reuse, UR4, 0x3 ;  /* 0x0000000403147c11 */ /* 0x041fe4000f8018ff */
[C---:B------:R-:W-:Y:S02]  /*2830*/  LEA R22, P1, R2.reuse, UR4, 0x3 ;  /* 0x0000000402167c11 */ /* 0x040fe4000f8218ff */
[----:B------:R-:W-:Y:S02]  /*2840*/  LEA.HI.X R21, R3, UR5, R4, 0x3, P0 ;  /* 0x0000000503157c11 */ /* 0x000fe400080f1c04 */
[----:B------:R-:W-:Y:S01]  /*2850*/  LEA.HI.X R23, R2, UR5, R7, 0x3, P1 ;  /* 0x0000000502177c11 */ /* 0x000fe200088f1c07 */
[----:B------:R-:W-:Y:S08]  /*2860*/  @P2 BRA `(.L_x_25) ;  /* 0x0000000000142947 */ /* 0x000ff00003800000 */
[----:B------:R-:W-:-:S13]  /*2870*/  ISETP.GE.AND P0, PT, R0, R25, PT ;  /* 0x000000190000720c */ /* 0x000fda0003f06270 */
[----:B------:R0:W5:Y:S04]  /*2880*/  @!P0 LDG.E R16, desc[UR6][R20.64] ;  /* 0x0000000614108981 */ /* 0x000168000c1e1900 */
[----:B------:R0:W5:Y:S04]  /*2890*/  @!P0 LDG.E R17, desc[UR6][R20.64+0x4] ;  /* 0x0000040614118981 */ /* 0x000168000c1e1900 */
[----:B------:R0:W5:Y:S04]  /*28a0*/  @P0 LDG.E R16, desc[UR6][R22.64] ;  /* 0x0000000616100981 */ /* 0x000168000c1e1900 */
[----:B------:R0:W5:Y:S02]  /*28b0*/  @P0 LDG.E R17, desc[UR6][R22.64+0x4] ;  /* 0x0000040616110981 */ /* 0x000164000c1e1900 */
.L_x_25:
[----:B------:R-:W-:Y:S05]  /*28c0*/  BSYNC.RECONVERGENT B1 ;  /* 0x0000000000017941 */ /* 0x000fea0003800200 */
.L_x_24:
        /* <DEDUP_REMOVED lines=9> */
.L_x_27:
[----:B------:R-:W-:Y:S05]  /*2960*/  BSYNC.RECONVERGENT B1 ;  /* 0x0000000000017941 */ /* 0x000fea0003800200 */
.L_x_26:
        /* <DEDUP_REMOVED lines=9> */
.L_x_29:
[----:B------:R-:W-:Y:S05]  /*2a00*/  BSYNC.RECONVERGENT B1 ;  /* 0x0000000000017941 */ /* 0x000fea0003800200 */
.L_x_28:
        /* <DEDUP_REMOVED lines=9> */
.L_x_31:
[----:B------:R-:W-:Y:S05]  /*2aa0*/  BSYNC.RECONVERGENT B1 ;  /* 0x0000000000017941 */ /* 0x000fea0003800200 */
.L_x_30:
        /* <DEDUP_REMOVED lines=9> */
.L_x_33:
[----:B------:R-:W-:Y:S05]  /*2b40*/  BSYNC.RECONVERGENT B1 ;  /* 0x0000000000017941 */ /* 0x000fea0003800200 */
.L_x_32:
        /* <DEDUP_REMOVED lines=9> */
.L_x_35:
[----:B------:R-:W-:Y:S05]  /*2be0*/  BSYNC.RECONVERGENT B1 ;  /* 0x0000000000017941 */ /* 0x000fea0003800200 */
.L_x_34:
        /* <DEDUP_REMOVED lines=9> */
.L_x_37:
[----:B------:R-:W-:Y:S05]  /*2c80*/  BSYNC.RECONVERGENT B1 ;  /* 0x0000000000017941 */ /* 0x000fea0003800200 */
.L_x_36:
[----:B------:R-:W-:-:S05]  /*2c90*/  VIADD R2, R0, 0x700 ;  /* 0x0000070000027836 */ /* 0x000fca0000000000 */
[----:B------:R-:W-:-:S13]  /*2ca0*/  ISETP.GE.AND P0, PT, R2, R19, PT ;  /* 0x000000130200720c */ /* 0x000fda0003f06270 */
[----:B------:R-:W-:Y:S05]  /*2cb0*/  @P0 BRA `(.L_x_23) ;  /* 0x0000000000140947 */ /* 0x000fea0003800000 */
[----:B------:R-:W-:-:S13]  /*2cc0*/  ISETP.GE.AND P0, PT, R2, R25, PT ;  /* 0x000000190200720c */ /* 0x000fda0003f06270 */
[----:B------:R0:W5:Y:S04]  /*2cd0*/  @P0 LDG.E R2, desc[UR6][R22.64+0x3800] ;  /* 0x0038000616020981 */ /* 0x000168000c1e1900 */
[----:B------:R0:W5:Y:S04]  /*2ce0*/  @P0 LDG.E R3, desc[UR6][R22.64+0x3804] ;  /* 0x0038040616030981 */ /* 0x000168000c1e1900 */
[----:B------:R0:W5:Y:S04]  /*2cf0*/  @!P0 LDG.E R2, desc[UR6][R20.64+0x3800] ;  /* 0x0038000614028981 */ /* 0x000168000c1e1900 */
[----:B------:R0:W5:Y:S02]  /*2d00*/  @!P0 LDG.E R3, desc[UR6][R20.64+0x3804] ;  /* 0x0038040614038981 */ /* 0x000164000c1e1900 */
.L_x_23:
[----:B------:R-:W-:Y:S05]  /*2d10*/  BSYNC.RECONVERGENT B0 ;  /* 0x0000000000007941 */ /* 0x000fea0003800200 */
.L_x_7:
[----:B------:R-:W0:Y:S01]  /*2d20*/  S2UR UR5, SR_CgaCtaId ;  /* 0x00000000000579c3 */ /* 0x000e220000008800 */
[----:B------:R-:W-:Y:S01]  /*2d30*/  UMOV UR4, 0x400 ;  /* 0x0000040000047882 */ /* 0x000fe20000000000 */
[----:B01234-:R-:W-:Y:S01]  /*2d40*/  IMAD.SHL.U32 R20, R0, 0x8, RZ ;  /* 0x0000000800147824 */ /* 0x01ffe200078e00ff */
[----:B------:R-:W-:-:S09]  /*2d50*/  ULEA UR4, UR5, UR4, 0x18 ;  /* 0x0000000405047291 */ /* 0x000fd2000f8ec0ff */
        /* <DEDUP_REMOVED lines=9> */
[----:B0-----:R-:W-:-:S07]  /*2df0*/  VIMNMX R3, PT, PT, R20, R19, PT ;  /* 0x0000001314037248 */ /* 0x001fce0003fe0100 */
[----:B------:R-:W-:Y:S01]  /*2e00*/  PREEXIT ;  /* 0x000000000000782d */ /* 0x000fe20000000000 */
[----:B------:R-:W-:Y:S01]  /*2e10*/  BSSY.RECONVERGENT B0, `(.L_x_38) ;  /* 0x0000016000007945 */ /* 0x000fe20003800200 */
[----:B------:R-:W-:Y:S01]  /*2e20*/  LEA R2, R25, UR4, 0x3 ;  /* 0x0000000419027c11 */ /* 0x000fe2000f8e18ff */
[C---:B------:R-:W-:Y:S01]  /*2e30*/  IMAD.IADD R6, R3.reuse, 0x1, -R24 ;  /* 0x0000000103067824 */ /* 0x040fe200078e0a18 */
[----:B------:R-:W-:Y:S02]  /*2e40*/  ISETP.GE.AND P0, PT, R3, R24, PT ;  /* 0x000000180300720c */ /* 0x000fe40003f06270 */
[----:B------:R-:W-:Y:S02]  /*2e50*/  VIMNMX R5, PT, PT, R25, R3, PT ;  /* 0x0000000319057248 */ /* 0x000fe40003fe0100 */
[----:B------:R-:W-:-:S04]  /*2e60*/  SEL R6, R6, RZ, P0 ;  /* 0x000000ff06067207 */ /* 0x000fc80000000000 */
[----:B------:R-:W-:-:S13]  /*2e70*/  ISETP.GE.AND P0, PT, R6, R5, PT ;  /* 0x000000050600720c */ /* 0x000fda0003f06270 */
[----:B------:R-:W-:Y:S05]  /*2e80*/  @P0 BRA `(.L_x_39) ;  /* 0x0000000000380947 */ /* 0x000fea0003800000 */
.L_x_40:
[----:B------:R-:W-:-:S05]  /*2e90*/  IMAD.IADD R4, R5, 0x1, -R6 ;  /* 0x0000000105047824 */ /* 0x000fca00078e0a06 */
[----:B------:R-:W-:-:S04]  /*2ea0*/  LEA.HI R7, R4, R4, RZ, 0x1 ;  /* 0x0000000404077211 */ /* 0x000fc800078f08ff */
[----:B------:R-:W-:-:S04]  /*2eb0*/  LEA.HI.SX32 R4, R7, R6, 0x1f ;  /* 0x0000000607047211 */ /* 0x000fc800078ffaff */
[----:B------:R-:W-:Y:S02]  /*2ec0*/  LOP3.LUT R8, RZ, R4, RZ, 0x33, !PT ;  /* 0x00000004ff087212 */ /* 0x000fe400078e33ff */
[----:B------:R-:W-:-:S03]  /*2ed0*/  LEA R7, R4, UR4, 0x3 ;  /* 0x0000000404077c11 */ /* 0x000fc6000f8e18ff */
[----:B------:R-:W-:-:S03]  /*2ee0*/  IMAD.IADD R9, R3, 0x1, R8 ;  /* 0x0000000103097824 */ /* 0x000fc600078e0208 */
[----:B------:R-:W-:Y:S01]  /*2ef0*/  LDS R7, [R7] ;  /* 0x0000000007077984 */ /* 0x000fe20000000800 */
[----:B------:R-:W-:-:S05]  /*2f00*/  IMAD R9, R9, 0x8, R2 ;  /* 0x0000000809097824 */ /* 0x000fca00078e0202 */
[----:B------:R-:W0:Y:S02]  /*2f10*/  LDS R8, [R9] ;  /* 0x0000000009087984 */ /* 0x000e240000000800 */
[----:B0-----:R-:W-:-:S04]  /*2f20*/  ISETP.GE.AND P0, PT, R8, R7, PT ;  /* 0x000000070800720c */ /* 0x001fc80003f06270 */
[----:B------:R-:W-:-:S09]  /*2f30*/  SEL R5, R4, R5, !P0 ;  /* 0x0000000504057207 */ /* 0x000fd20004000000 */
[----:B------:R-:W-:-:S05]  /*2f40*/  @P0 VIADD R6, R4, 0x1 ;  /* 0x0000000104060836 */ /* 0x000fca0000000000 */
[----:B------:R-:W-:-:S13]  /*2f50*/  ISETP.GE.AND P0, PT, R6, R5, PT ;  /* 0x000000050600720c */ /* 0x000fda0003f06270 */
[----:B------:R-:W-:Y:S05]  /*2f60*/  @!P0 BRA `(.L_x_40) ;  /* 0xfffffffc00c88947 */ /* 0x000fea000383ffff */
.L_x_39:
[----:B------:R-:W-:Y:S05]  /*2f70*/  BSYNC.RECONVERGENT B0 ;  /* 0x0000000000007941 */ /* 0x000fea0003800200 */
.L_x_38:
        /* <DEDUP_REMOVED lines=90> */
[----:B------:R0:W1:Y:S01]  /*3520*/  @P0 LDS.64 R20, [R23] ;  /* 0x0000000017140984 */ /* 0x0000620000000a00 */
[----:B------:R-:W-:Y:S01]  /*3530*/  PLOP3.LUT P0, PT, PT, PT, PT, 0x8, 0x80 ;  /* 0x000000000080781c */ /* 0x000fe20003f0e170 */
[----:B0-----:R-:W-:-:S06]  /*3540*/  IMAD.SHL.U32 R23, R0, 0x8, RZ ;  /* 0x0000000800177824 */ /* 0x001fcc00078e00ff */
[----:B-1----:R-:W-:-:S04]  /*3550*/  @!P1 ISETP.GE.AND P2, PT, R20, R2, PT ;  /* 0x000000021400920c */ /* 0x002fc80003f46270 */
        /* <DEDUP_REMOVED lines=8> */
[----:B------:R-:W-:Y:S04]  /*35e0*/  @!P0 LDS.64 R2, [R22] ;  /* 0x0000000016028984 */ /* 0x000fe80000000a00 */
        /* <DEDUP_REMOVED lines=10> */
[----:B------:R-:W1:Y:S01]  /*3690*/  LDCU.64 UR8, c[0x0][0x3a0] ;  /* 0x00007400ff0877ac */ /* 0x000e620008000a00 */
[----:B------:R-:W-:-:S03]  /*36a0*/  ISETP.NE.AND P0, PT, R0, RZ, PT ;  /* 0x000000ff0000720c */ /* 0x000fc60003f05270 */
[----:B0-----:R-:W-:-:S04]  /*36b0*/  IMAD R22, R3, 0x8, R2 ;  /* 0x0000000803167824 */ /* 0x001fc800078e0202 */
[----:B------:R-:W-:Y:S01]  /*36c0*/  IMAD R3, R3, -0x7, R22 ;  /* 0xfffffff903037824 */ /* 0x000fe200078e0216 */
[----:B------:R-:W-:-:S03]  /*36d0*/  LEA.HI.SX32 R23, R22, R22, 0x1b ;  /* 0x0000001616177211 */ /* 0x000fc600078fdaff */
[----:B------:R-:W-:Y:S01]  /*36e0*/  VIADD R22, R3, 0x20 ;  /* 0x0000002003167836 */ /* 0x000fe20000000000 */
[----:B------:R-:W-:Y:S01]  /*36f0*/  LEA R23, R23, UR4, 0x3 ;  /* 0x0000000417177c11 */ /* 0x000fe2000f8e18ff */
[C---:B------:R-:W-:Y:S02]  /*3700*/  VIADD R24, R3.reuse, 0x40 ;  /* 0x0000004003187836 */ /* 0x040fe40000000000 */
[C---:B------:R-:W-:Y:S01]  /*3710*/  VIADD R26, R3.reuse, 0x60 ;  /* 0x00000060031a7836 */ /* 0x040fe20000000000 */
[-C--:B------:R-:W-:Y:S01]  /*3720*/  LEA.HI.SX32 R22, R22, R3.reuse, 0x1b ;  /* 0x0000000316167211 */ /* 0x080fe200078fdaff */
[----:B------:R0:W-:Y:S01]  /*3730*/  STS.64 [R23+0x8], R6 ;  /* 0x0000080617007388 */ /* 0x0001e20000000a00 */
[----:B------:R-:W-:Y:S01]  /*3740*/  VIADD R28, R3, 0x80 ;  /* 0x00000080031c7836 */ /* 0x000fe20000000000 */
[-C--:B------:R-:W-:Y:S02]  /*3750*/  LEA.HI.SX32 R24, R24, R3.reuse, 0x1b ;  /* 0x0000000318187211 */ /* 0x080fe400078fdaff */
[----:B------:R2:W-:Y:S01]  /*3760*/  STS.64 [R23+0x10], R8 ;  /* 0x0000100817007388 */ /* 0x0005e20000000a00 */
[----:B------:R-:W-:-:S02]  /*3770*/  LEA.HI.SX32 R26, R26, R3, 0x1b ;  /* 0x000000031a1a7211 */ /* 0x000fc400078fdaff */
[----:B------:R-:W-:Y:S01]  /*3780*/  LEA.HI.SX32 R28, R28, R3, 0x1b ;  /* 0x000000031c1c7211 */ /* 0x000fe200078fdaff */
[----:B------:R3:W-:Y:S01]  /*3790*/  STS.64 [R23+0x18], R10 ;  /* 0x0000180a17007388 */ /* 0x0007e20000000a00 */
[----:B0-----:R-:W-:-:S03]  /*37a0*/  VIADD R6, R3, 0xa0 ;  /* 0x000000a003067836 */ /* 0x001fc60000000000 */
[----:B------:R0:W-:Y:S01]  /*37b0*/  STS.64 [R23], R4 ;  /* 0x0000000417007388 */ /* 0x0001e20000000a00 */
[C---:B--2---:R-:W-:Y:S01]  /*37c0*/  VIADD R8, R3.reuse, 0xc0 ;  /* 0x000000c003087836 */ /* 0x044fe20000000000 */
[----:B------:R-:W-:Y:S02]  /*37d0*/  LEA.HI.SX32 R6, R6, R3, 0x1b ;  /* 0x0000000306067211 */ /* 0x000fe400078fdaff */
[----:B------:R2:W-:Y:S01]  /*37e0*/  STS.64 [R23+0x38], R20 ;  /* 0x0000381417007388 */ /* 0x0005e20000000a00 */
[----:B---3--:R-:W-:-:S03]  /*37f0*/  VIADD R10, R3, 0xe0 ;  /* 0x000000e0030a7836 */ /* 0x008fc60000000000 */
[----:B------:R-:W-:Y:S01]  /*3800*/  STS.64 [R23+0x20], R12 ;  /* 0x0000200c17007388 */ /* 0x000fe20000000a00 */
[----:B0-----:R-:W-:-:S03]  /*3810*/  LEA.HI.SX32 R4, R3, R3, 0x1b ;  /* 0x0000000303047211 */ /* 0x001fc600078fdaff */
[----:B------:R0:W-:Y:S01]  /*3820*/  STS.64 [R23+0x28], R14 ;  /* 0x0000280e17007388 */ /* 0x0001e20000000a00 */
[-C--:B------:R-:W-:Y:S02]  /*3830*/  LEA.HI.SX32 R5, R8, R3.reuse, 0x1b ;  /* 0x0000000308057211 */ /* 0x080fe400078fdaff */
[----:B------:R-:W-:Y:S01]  /*3840*/  LEA.HI.SX32 R3, R10, R3, 0x1b ;  /* 0x000000030a037211 */ /* 0x000fe200078fdaff */
[----:B------:R3:W-:Y:S01]  /*3850*/  STS.64 [R23+0x30], R16 ;  /* 0x0000301017007388 */ /* 0x0007e20000000a00 */
[----:B--2---:R-:W-:Y:S01]  /*3860*/  LEA R20, R4, UR4, 0x3 ;  /* 0x0000000404147c11 */ /* 0x004fe2000f8e18ff */
[----:B------:R-:W-:Y:S01]  /*3870*/  NOP ;  /* 0x0000000000007918 */ /* 0x000fe20000000000 */
[----:B------:R-:W-:-:S04]  /*3880*/  LEA R8, R6, UR4, 0x3 ;  /* 0x0000000406087c11 */ /* 0x000fc8000f8e18ff */
[----:B------:R-:W-:Y:S01]  /*3890*/  LDS.64 R20, [R20] ;  /* 0x0000000014147984 */ /* 0x000fe20000000a00 */
[----:B0-----:R-:W-:Y:S02]  /*38a0*/  LEA R14, R24, UR4, 0x3 ;  /* 0x00000004180e7c11 */ /* 0x001fe4000f8e18ff */
[----:B---3--:R-:W-:Y:S02]  /*38b0*/  LEA R16, R22, UR4, 0x3 ;  /* 0x0000000416107c11 */ /* 0x008fe4000f8e18ff */
[----:B------:R-:W-:Y:S01]  /*38c0*/  LEA R12, R26, UR4, 0x3 ;  /* 0x000000041a0c7c11 */ /* 0x000fe2000f8e18ff */
[----:B------:R-:W-:Y:S01]  /*38d0*/  LDS.64 R8, [R8+0x500] ;  /* 0x0005000008087984 */ /* 0x000fe20000000a00 */
[----:B------:R-:W-:Y:S02]  /*38e0*/  LEA R10, R28, UR4, 0x3 ;  /* 0x000000041c0a7c11 */ /* 0x000fe4000f8e18ff */
[----:B------:R-:W-:Y:S01]  /*38f0*/  LEA R6, R5, UR4, 0x3 ;  /* 0x0000000405067c11 */ /* 0x000fe2000f8e18ff */
[----:B------:R-:W-:Y:S01]  /*3900*/  LDS.64 R16, [R16+0x100] ;  /* 0x0001000010107984 */ /* 0x000fe20000000a00 */
[----:B------:R-:W-:-:S02]  /*3910*/  LEA R4, R3, UR4, 0x3 ;  /* 0x0000000403047c11 */ /* 0x000fc4000f8e18ff */
[----:B------:R-:W-:Y:S01]  /*3920*/  LOP3.LUT R3, R0, 0x1f, RZ, 0xc0, !PT ;  /* 0x0000001f00037812 */ /* 0x000fe200078ec0ff */
[----:B------:R-:W-:Y:S04]  /*3930*/  LDS.64 R14, [R14+0x200] ;  /* 0x000200000e0e7984 */ /* 0x000fe80000000a00 */
[----:B------:R-:W-:Y:S01]  /*3940*/  LDS.64 R12, [R12+0x300] ;  /* 0x000300000c0c7984 */ /* 0x000fe20000000a00 */
[----:B------:R-:W-:Y:S02]  /*3950*/  IMAD.IADD R2, R2, 0x1, R3 ;  /* 0x0000000102027824 */ /* 0x000fe400078e0203 */
[----:B------:R-:W-:Y:S01]  /*3960*/  IMAD.MOV.U32 R3, RZ, RZ, RZ ;  /* 0x000000ffff037224 */ /* 0x000fe200078e00ff */
[----:B------:R-:W-:Y:S01]  /*3970*/  LDS.64 R10, [R10+0x400] ;  /* 0x000400000a0a7984 */ /* 0x000fe20000000a00 */
[----:B------:R-:W-:-:S02]  /*3980*/  VIADD R0, R2, 0x20 ;  /* 0x0000002002007836 */ /* 0x000fc40000000000 */
[----:B------:R-:W-:Y:S01]  /*3990*/  IMAD.WIDE.U32 R26, R18, 0x800, R2 ;  /* 0x00000800121a7825 */ /* 0x000fe200078e0002 */
[----:B------:R-:W-:Y:S03]  /*39a0*/  LDS.64 R6, [R6+0x600] ;  /* 0x0006000006067984 */ /* 0x000fe60000000a00 */
[C---:B------:R-:W-:Y:S01]  /*39b0*/  VIADD R18, R2.reuse, 0x40 ;  /* 0x0000004002127836 */ /* 0x040fe20000000000 */
[----:B------:R-:W-:Y:S01]  /*39c0*/  LDS.64 R4, [R4+0x700] ;  /* 0x0007000004047984 */ /* 0x000fe20000000a00 */
[----:B------:R-:W-:-:S03]  /*39d0*/  VIADD R24, R2, 0x60 ;  /* 0x0000006002187836 */ /* 0x000fc60000000000 */
[----:B------:R-:W-:Y:S01]  /*39e0*/  @!P0 STS [UR4+0x4200], R19 ;  /* 0x00420013ff008988 */ /* 0x000fe20008000804 */
[----:B------:R-:W-:Y:S01]  /*39f0*/  BAR.SYNC.DEFER_BLOCKING 0x0 ;  /* 0x0000000000007b1d */ /* 0x000fe20000010000 */
[----:B-1----:R-:W-:-:S04]  /*3a00*/  LEA R22, P0, R26, UR8, 0x3 ;  /* 0x000000081a167c11 */ /* 0x002fc8000f8018ff */
[----:B------:R-:W-:Y:S01]  /*3a10*/  LEA.HI.X R23, R26, UR9, R27, 0x3, P0 ;  /* 0x000000091a177c11 */ /* 0x000fe200080f1c1b */
[----:B------:R-:W0:Y:S02]  /*3a20*/  LDS R25, [UR4+0x4200] ;  /* 0x00420004ff197984 */ /* 0x000e240008000800 */
[-C--:B0-----:R-:W-:Y:S02]  /*3a30*/  ISETP.GE.AND P0, PT, R2, R25.reuse, PT ;  /* 0x000000190200720c */ /* 0x081fe40003f06270 */
[-C--:B------:R-:W-:Y:S01]  /*3a40*/  ISETP.GE.AND P1, PT, R0, R25.reuse, PT ;  /* 0x000000190000720c */ /* 0x080fe20003f26270 */
[----:B------:R-:W-:Y:S01]  /*3a50*/  VIADD R0, R2, 0x80 ;  /* 0x0000008002007836 */ /* 0x000fe20000000000 */
[-C--:B------:R-:W-:Y:S01]  /*3a60*/  ISETP.GE.AND P2, PT, R18, R25.reuse, PT ;  /* 0x000000191200720c */ /* 0x080fe20003f46270 */
[----:B------:R-:W-:Y:S01]  /*3a70*/  VIADD R18, R2, 0xa0 ;  /* 0x000000a002127836 */ /* 0x000fe20000000000 */
[-C--:B------:R-:W-:Y:S01]  /*3a80*/  ISETP.GE.AND P3, PT, R24, R25.reuse, PT ;  /* 0x000000191800720c */ /* 0x080fe20003f66270 */
[----:B------:R-:W-:Y:S01]  /*3a90*/  VIADD R24, R2, 0xc0 ;  /* 0x000000c002187836 */ /* 0x000fe20000000000 */
[-C--:B------:R-:W-:Y:S01]  /*3aa0*/  ISETP.GE.AND P4, PT, R0, R25.reuse, PT ;  /* 0x000000190000720c */ /* 0x080fe20003f86270 */
[----:B------:R-:W-:Y:S01]  /*3ab0*/  VIADD R2, R2, 0xe0 ;  /* 0x000000e002027836 */ /* 0x000fe20000000000 */
[----:B------:R-:W-:-:S02]  /*3ac0*/  ISETP.GE.AND P5, PT, R18, R25, PT ;  /* 0x000000191200720c */ /* 0x000fc40003fa6270 */
[-C--:B------:R-:W-:Y:S01]  /*3ad0*/  ISETP.GE.AND P6, PT, R24, R25.reuse, PT ;  /* 0x000000191800720c */ /* 0x080fe20003fc6270 */
[----:B------:R0:W-:Y:S04]  /*3ae0*/  @!P0 STG.E desc[UR6][R22.64], R20 ;  /* 0x0000001416008986 */ /* 0x0001e8000c101906 */
[----:B------:R0:W-:Y:S01]  /*3af0*/  @!P0 STG.E desc[UR6][R22.64+0x4], R21 ;  /* 0x0000041516008986 */ /* 0x0001e2000c101906 */
[----:B------:R-:W-:-:S03]  /*3b00*/  ISETP.GE.AND P0, PT, R2, R25, PT ;  /* 0x000000190200720c */ /* 0x000fc60003f06270 */
[----:B------:R0:W-:Y:S04]  /*3b10*/  @!P1 STG.E desc[UR6][R22.64+0x100], R16 ;  /* 0x0001001016009986 */ /* 0x0001e8000c101906 */
        /* <DEDUP_REMOVED lines=10> */
[----:B------:R0:W-:Y:S01]  /*3bc0*/  @!P6 STG.E desc[UR6][R22.64+0x604], R7 ;  /* 0x000604071600e986 */ /* 0x0001e2000c101906 */
[----:B------:R-:W-:Y:S05]  /*3bd0*/  @P0 EXIT ;  /* 0x000000000000094d */ /* 0x000fea0003800000 */
[----:B------:R-:W-:Y:S04]  /*3be0*/  STG.E desc[UR6][R22.64+0x700], R4 ;  /* 0x0007000416007986 */ /* 0x000fe8000c101906 */
[----:B------:R-:W-:Y:S01]  /*3bf0*/  STG.E desc[UR6][R22.64+0x704], R5 ;  /* 0x0007040516007986 */ /* 0x000fe2000c101906 */
[----:B------:R-:W-:Y:S05]  /*3c00*/  EXIT ;  /* 0x000000000000794d */ /* 0x000fea0003800000 */
.L_x_41:
        /* <DEDUP_REMOVED lines=36> */
[----:B---3--:R-:W-:Y:S01]  /*3e50*/  LEA R16, R22, UR4, 0x3 ;  /* 0x0000000416107c11 */ /* 0x008fe2000f8e18ff */
[----:B------:R-:W-:Y:S01]  /*3e60*/  IMAD.MOV.U32 R23, RZ, RZ, RZ ;  /* 0x000000ffff177224 */ /* 0x000fe200078e00ff */
        /* <DEDUP_REMOVED lines=9> */
[----:B------:R-:W-:-:S03]  /*3f00*/  IMAD.WIDE.U32 R24, R18, 0x800, R22 ;  /* 0x0000080012187825 */ /* 0x000fc600078e0016 */
[----:B------:R-:W-:Y:S04]  /*3f10*/  LDS.64 R10, [R10+0x400] ;  /* 0x000400000a0a7984 */ /* 0x000fe80000000a00 */
[----:B------:R-:W-:Y:S04]  /*3f20*/  LDS.64 R6, [R6+0x600] ;  /* 0x0006000006067984 */ /* 0x000fe80000000a00 */
[----:B------:R-:W-:Y:S04]  /*3f30*/  LDS.64 R4, [R4+0x700] ;  /* 0x0007000004047984 */ /* 0x000fe80000000a00 */
[----:B------:R-:W-:Y:S01]  /*3f40*/  @!P0 STS [UR4+0x4200], R19 ;  /* 0x00420013ff008988 */ /* 0x000fe20008000804 */
[----:B------:R-:W-:Y:S01]  /*3f50*/  BAR.SYNC.DEFER_BLOCKING 0x0 ;  /* 0x0000000000007b1d */ /* 0x000fe20000010000 */
[C---:B------:R-:W-:Y:S01]  /*3f60*/  IADD3 R0, P0, PT, R2.reuse, R24, RZ ;  /* 0x0000001802007210 */ /* 0x040fe20007f1e0ff */
[----:B------:R-:W-:-:S04]  /*3f70*/  IMAD.IADD R2, R2, 0x1, R22 ;  /* 0x0000000102027824 */ /* 0x000fc800078e0216 */
[----:B------:R-:W-:Y:S01]  /*3f80*/  IMAD.X R25, RZ, RZ, R25, P0 ;  /* 0x000000ffff197224 */ /* 0x000fe200000e0619 */
[----:B-1----:R-:W-:Y:S01]  /*3f90*/  LEA R22, P0, R0, UR8, 0x3 ;  /* 0x0000000800167c11 */ /* 0x002fe2000f8018ff */
[C---:B------:R-:W-:Y:S02]  /*3fa0*/  VIADD R18, R2.reuse, 0x20 ;  /* 0x0000002002127836 */ /* 0x040fe40000000000 */
[----:B------:R-:W-:Y:S01]  /*3fb0*/  VIADD R24, R2, 0x40 ;  /* 0x0000004002187836 */ /* 0x000fe20000000000 */
[----:B------:R-:W-:Y:S01]  /*3fc0*/  LEA.HI.X R23, R0, UR9, R25, 0x3, P0 ;  /* 0x0000000900177c11 */ /* 0x000fe200080f1c19 */
[C---:B------:R-:W-:Y:S02]  /*3fd0*/  VIADD R0, R2.reuse, 0x60 ;  /* 0x0000006002007836 */ /* 0x040fe40000000000 */
[C---:B------:R-:W-:Y:S01]  /*3fe0*/  VIADD R26, R2.reuse, 0xc0 ;  /* 0x000000c0021a7836 */ /* 0x040fe20000000000 */
[----:B------:R-:W0:Y:S02]  /*3ff0*/  LDS R3, [UR4+0x4200] ;  /* 0x00420004ff037984 */ /* 0x000e240008000800 */
[----:B0-----:R-:W-:-:S02]  /*4000*/  ISETP.GE.AND P6, PT, R2, R3, PT ;  /* 0x000000030200720c */ /* 0x001fc40003fc6270 */
[-C--:B------:R-:W-:Y:S01]  /*4010*/  ISETP.GE.AND P5, PT, R18, R3.reuse, PT ;  /* 0x000000031200720c */ /* 0x080fe20003fa6270 */
[----:B------:R-:W-:Y:S01]  /*4020*/  VIADD R18, R2, 0x80 ;  /* 0x0000008002127836 */ /* 0x000fe20000000000 */
[-C--:B------:R-:W-:Y:S01]  /*4030*/  ISETP.GE.AND P4, PT, R24, R3.reuse, PT ;  /* 0x000000031800720c */ /* 0x080fe20003f86270 */
[----:B------:R-:W-:Y:S01]  /*4040*/  VIADD R24, R2, 0xa0 ;  /* 0x000000a002187836 */ /* 0x000fe20000000000 */
[-C--:B------:R-:W-:Y:S01]  /*4050*/  ISETP.GE.AND P3, PT, R0, R3.reuse, PT ;  /* 0x000000030000720c */ /* 0x080fe20003f66270 */
[----:B------:R-:W-:Y:S01]  /*4060*/  VIADD R2, R2, 0xe0 ;  /* 0x000000e002027836 */ /* 0x000fe20000000000 */
[-C--:B------:R-:W-:Y:S02]  /*4070*/  ISETP.GE.AND P2, PT, R18, R3.reuse, PT ;  /* 0x000000031200720c */ /* 0x080fe40003f46270 */
[-C--:B------:R-:W-:Y:S02]  /*4080*/  ISETP.GE.AND P1, PT, R24, R3.reuse, PT ;  /* 0x000000031800720c */ /* 0x080fe40003f26270 */
        /* <DEDUP_REMOVED lines=20> */
.L_x_42:
[----:B------:R-:W-:-:S00]  /*41d0*/  BRA `(.L_x_42) ;  /* 0xfffffffc00fc7947 */ /* 0x000fc0000383ffff */
[----:B------:R-:W-:-:S00]  /*41e0*/  NOP ;  /* 0x0000000000007918 */ /* 0x000fc00000000000 */
        /* <DEDUP_REMOVED lines=9> */
.L_x_137:


//--------------------- .text._ZN3cub18CUB_300001_SM_10006detail10merge_sort30DeviceMergeSortPartitionKernelIN6thrust24THRUST_300001_SM_1000_NS6detail15normal_iteratorINS5_10device_ptrI4TestEEEEmN4cuda3std3__44lessIS9_EES9_EEvbT_PT2_T0_SK_PSK_T1_SK_i --------------------------
	.section	.text._ZN3cub18CUB_300001_SM_10006detail10merge_sort30DeviceMergeSortPartitionKernelIN6thrust24THRUST_300001_SM_1000_NS6detail15normal_iteratorINS5_10device_ptrI4TestEEEEmN4cuda3std3__44lessIS9_EES9_EEvbT_PT2_T0_SK_PSK_T1_SK_i,"ax",@progbits
	.align	128
        .global         _ZN3cub18CUB_300001_SM_10006detail10merge_sort30DeviceMergeSortPartitionKernelIN6thrust24THRUST_300001_SM_1000_NS6detail15normal_iteratorINS5_10device_ptrI4TestEEEEmN4cuda3std3__44lessIS9_EES9_EEvbT_PT2_T0_SK_PSK_T1_SK_i
        .type           _ZN3cub18CUB_300001_SM_10006detail10merge_sort30DeviceMergeSortPartitionKernelIN6thrust24THRUST_300001_SM_1000_NS6detail15normal_iteratorINS5_10device_ptrI4TestEEEEmN4cuda3std3__44lessIS9_EES9_EEvbT_PT2_T0_SK_PSK_T1_SK_i,@function
        .size           _ZN3cub18CUB_300001_SM_10006detail10merge_sort30DeviceMergeSortPartitionKernelIN6thrust24THRUST_300001_SM_1000_NS6detail15normal_iteratorINS5_10device_ptrI4TestEEEEmN4cuda3std3__44lessIS9_EES9_EEvbT_PT2_T0_SK_PSK_T1_SK_i,(.L_x_138 - _ZN3cub18CUB_300001_SM_10006detail10merge_sort30DeviceMergeSortPartitionKernelIN6thrust24THRUST_300001_SM_1000_NS6detail15normal_iteratorINS5_10device_ptrI4TestEEEEmN4cuda3std3__44lessIS9_EES9_EEvbT_PT2_T0_SK_PSK_T1_SK_i)
        .other          _ZN3cub18CUB_300001_SM_10006detail10merge_sort30DeviceMergeSortPartitionKernelIN6thrust24THRUST_300001_SM_1000_NS6detail15normal_iteratorINS5_10device_ptrI4TestEEEEmN4cuda3std3__44lessIS9_EES9_EEvbT_PT2_T0_SK_PSK_T1_SK_i,@"STO_CUDA_ENTRY STV_DEFAULT"
_ZN3cub18CUB_300001_SM_10006detail10merge_sort30DeviceMergeSortPartitionKernelIN6thrust24THRUST_300001_SM_1000_NS6detail15normal_iteratorINS5_10device_ptrI4TestEEEEmN4cuda3std3__44lessIS9_EES9_EEvbT_PT2_T0_SK_PSK_T1_SK_i:
.text._ZN3cub18CUB_300001_SM_10006detail10merge_sort30DeviceMergeSortPartitionKernelIN6thrust24THRUST_300001_SM_1000_NS6detail15normal_iteratorINS5_10device_ptrI4TestEEEEmN4cuda3std3__44lessIS9_EES9_EEvbT_PT2_T0_SK_PSK_T1_SK_i:
[----:B------:R-:W-:Y:S01]  /*0000*/  LDC R1, c[0x0][0x37c] ;  /* 0x0000df00ff017b82 */ /* 0x000fe20000000800 */
[----:B------:R-:W0:Y:S01]  /*0010*/  S2R R0, SR_CTAID.X ;  /* 0x0000000000007919 */ /* 0x000e220000002500 */
[----:B------:R-:W0:Y:S01]  /*0020*/  LDCU UR4, c[0x0][0x360] ;  /* 0x00006c00ff0477ac */ /* 0x000e220008000800 */
[----:B------:R-:W0:Y:S01]  /*0030*/  S2R R3, SR_TID.X ;  /* 0x0000000000037919 */ /* 0x000e220000002100 */
[----:B------:R-:W1:Y:S01]  /*0040*/  LDCU.64 UR10, c[0x0][0x3a0] ;  /* 0x00007400ff0a77ac */ /* 0x000e620008000a00 */
[----:B0-----:R-:W-:-:S05]  /*0050*/  IMAD R0, R0, UR4, R3 ;  /* 0x0000000400007c24 */ /* 0x001fca000f8e0203 */
[----:B-1----:R-:W-:-:S04]  /*0060*/  ISETP.GE.U32.AND P0, PT, R0, UR10, PT ;  /* 0x0000000a00007c0c */ /* 0x002fc8000bf06070 */
[----:B------:R-:W-:-:S13]  /*0070*/  ISETP.GE.U32.AND.EX P0, PT, RZ, UR11, PT, P0 ;  /* 0x0000000bff007c0c */ /* 0x000fda000bf06100 */
[----:B------:R-:W-:Y:S05]  /*0080*/  @P0 EXIT ;  /* 0x000000000000094d */ /* 0x000fea0003800000 */
[----:B------:R-:W0:Y:S01]  /*0090*/  LDCU.64 UR6, c[0x0][0x3b8] ;  /* 0x00007700ff0677ac */ /* 0x000e220008000a00 */
[----:B------:R-:W1:Y:S01]  /*00a0*/  LDC R8, c[0x0][0x3c0] ;  /* 0x0000f000ff087b82 */ /* 0x000e620000000800 */
[----:B------:R-:W-:Y:S01]  /*00b0*/  ACQBULK ;  /* 0x000000000000782e */ /* 0x000fe20000000000 */
[----:B------:R-:W2:Y:S01]  /*00c0*/  LDCU.64 UR8, c[0x0][0x358] ;  /* 0x00006b00ff0877ac */ /* 0x000ea20008000a00 */
[----:B0-----:R-:W-:Y:S02]  /*00d0*/  UIADD3 UR4, UPT, UPT, -UR6, URZ, URZ ;  /* 0x000000ff06047290 */ /* 0x001fe4000fffe1ff */
[----:B------:R-:W-:-:S04]  /*00e0*/  USHF.R.U32.HI UR5, URZ, 0x1, UR7 ;  /* 0x00000001ff057899 */ /* 0x000fc80008011607 */
[----:B------:R-:W-:Y:S01]  /*00f0*/  LOP3.LUT R3, R0, UR4, RZ, 0xc0, !PT ;  /* 0x0000000400037c12 */ /* 0x000fe2000f8ec0ff */
[----:B------:R-:W-:Y:S01]  /*0100*/  USHF.R.U64 UR4, UR6, 0x1, UR7 ;  /* 0x0000000106047899 */ /* 0x000fe20008001207 */
[----:B-1----:R-:W-:Y:S01]  /*0110*/  SHF.R.S32.HI R9, RZ, 0x1f, R8 ;  /* 0x0000001fff097819 */ /* 0x002fe20000011408 */
[----:B------:R-:W-:Y:S02]  /*0120*/  IMAD R2, R8, UR5, RZ ;  /* 0x0000000508027c24 */ /* 0x000fe4000f8e02ff */
[----:B------:R-:W-:-:S04]  /*0130*/  IMAD.WIDE.U32 R4, R3, R8, RZ ;  /* 0x0000000803047225 */ /* 0x000fc800078e00ff */
[----:B------:R-:W-:-:S04]  /*0140*/  IMAD.WIDE.U32 R10, R8, UR4, RZ ;  /* 0x00000004080a7c25 */ /* 0x000fc8000f8e00ff */
[C---:B------:R-:W-:Y:S01]  /*0150*/  IMAD R7, R9.reuse, UR4, R2 ;  /* 0x0000000409077c24 */ /* 0x040fe2000f8e0202 */
[----:B------:R-:W-:Y:S01]  /*0160*/  IADD3 R2, P2, PT, R0, 0x1, RZ ;  /* 0x0000000100027810 */ /* 0x000fe20007f5e0ff */
[----:B------:R-:W-:Y:S01]  /*0170*/  IMAD R5, R9, R3, R5 ;  /* 0x0000000309057224 */ /* 0x000fe200078e0205 */
[----:B------:R-:W-:Y:S01]  /*0180*/  LOP3.LUT R3, RZ, R4, RZ, 0x33, !PT ;  /* 0x00000004ff037212 */ /* 0x000fe200078e33ff */
[----:B------:R-:W-:Y:S01]  /*0190*/  IMAD.IADD R11, R11, 0x1, R7 ;  /* 0x000000010b0b7824 */ /* 0x000fe200078e0207 */
[----:B------:R-:W0:Y:S01]  /*01a0*/  LDCU.64 UR4, c[0x0][0x398] ;  /* 0x00007300ff0477ac */ /* 0x000e220008000a00 */
[----:B------:R-:W-:Y:S01]  /*01b0*/  ISETP.NE.U32.AND P0, PT, R2, UR10, PT ;  /* 0x0000000a02007c0c */ /* 0x000fe2000bf05070 */
[----:B------:R-:W-:Y:S01]  /*01c0*/  IMAD.X R2, RZ, RZ, RZ, P2 ;  /* 0x000000ffff027224 */ /* 0x000fe200010e06ff */
[----:B------:R-:W-:Y:S02]  /*01d0*/  ISETP.LT.U32.AND P1, PT, R10, R3, PT ;  /* 0x000000030a00720c */ /* 0x000fe40003f21070 */
[----:B------:R-:W-:-:S02]  /*01e0*/  LOP3.LUT R6, RZ, R5, RZ, 0x33, !PT ;  /* 0x00000005ff067212 */ /* 0x000fc400078e33ff */
[----:B------:R-:W-:Y:S02]  /*01f0*/  ISETP.NE.AND.EX P0, PT, R2, UR11, PT, P0 ;  /* 0x0000000b02007c0c */ /* 0x000fe4000bf05300 */
[----:B------:R-:W-:-:S04]  /*0200*/  ISETP.LT.U32.AND.EX P1, PT, R11, R6, PT, P1 ;  /* 0x000000060b00720c */ /* 0x000fc80003f21110 */
[----:B------:R-:W-:Y:S02]  /*0210*/  SEL R3, R10, R3, P1 ;  /* 0x000000030a037207 */ /* 0x000fe40000800000 */
[----:B------:R-:W-:Y:S02]  /*0220*/  SEL R6, R11, R6, P1 ;  /* 0x000000060b067207 */ /* 0x000fe40000800000 */
[----:B------:R-:W-:-:S05]  /*0230*/  IADD3 R2, P1, PT, R3, R4, RZ ;  /* 0x0000000403027210 */ /* 0x000fca0007f3e0ff */
[----:B------:R-:W-:Y:S01]  /*0240*/  IMAD.X R3, R6, 0x1, R5, P1 ;  /* 0x0000000106037824 */ /* 0x000fe200008e0605 */
[----:B0-----:R-:W-:Y:S01]  /*0250*/  ISETP.LT.U32.AND P1, PT, R2, UR4, PT ;  /* 0x0000000402007c0c */ /* 0x001fe2000bf21070 */
[----:B------:R-:W0:Y:S03]  /*0260*/  @!P0 LDC.64 R6, c[0x0][0x3a8] ;  /* 0x0000ea00ff068b82 */ /* 0x000e260000000a00 */
[----:B------:R-:W-:-:S04]  /*0270*/  ISETP.LT.U32.AND.EX P1, PT, R3, UR5, PT, P1 ;  /* 0x0000000503007c0c */ /* 0x000fc8000bf21110 */
[----:B------:R-:W-:Y:S02]  /*0280*/  SEL R2, R2, UR4, P1 ;  /* 0x0000000402027c07 */ /* 0x000fe40008800000 */
[----:B------:R-:W-:Y:S02]  /*0290*/  SEL R3, R3, UR5, P1 ;  /* 0x0000000503037c07 */ /* 0x000fe40008800000 */
[----:B------:R-:W-:Y:S02]  /*02a0*/  LOP3.LUT R17, RZ, R2, RZ, 0x33, !PT ;  /* 0x00000002ff117212 */ /* 0x000fe400078e33ff */
[----:B------:R-:W-:Y:S02]  /*02b0*/  LOP3.LUT R19, RZ, R3, RZ, 0x33, !PT ;  /* 0x00000003ff137212 */ /* 0x000fe400078e33ff */
[----:B------:R-:W-:-:S04]  /*02c0*/  ISETP.LT.U32.AND P1, PT, R10, R17, PT ;  /* 0x000000110a00720c */ /* 0x000fc80003f21070 */
[----:B------:R-:W-:-:S04]  /*02d0*/  ISETP.LT.U32.AND.EX P1, PT, R11, R19, PT, P1 ;  /* 0x000000130b00720c */ /* 0x000fc80003f21110 */
[----:B------:R-:W-:Y:S02]  /*02e0*/  SEL R17, R10, R17, P1 ;  /* 0x000000110a117207 */ /* 0x000fe40000800000 */
[----:B------:R-:W-:Y:S02]  /*02f0*/  SEL R19, R11, R19, P1 ;  /* 0x000000130b137207 */ /* 0x000fe40000800000 */
[----:B------:R-:W-:Y:S02]  /*0300*/  IADD3 R17, P3, PT, R17, R2, RZ ;  /* 0x0000000211117210 */ /* 0x000fe40007f7e0ff */
[----:B0-----:R-:W-:Y:S02]  /*0310*/  @!P0 LEA R10, P2, R0, R6, 0x3 ;  /* 0x00000006000a8211 */ /* 0x001fe400078418ff */
[----:B------:R-:W-:Y:S01]  /*0320*/  ISETP.LT.U32.AND P1, PT, R4, UR4, PT ;  /* 0x0000000404007c0c */ /* 0x000fe2000bf21070 */
[----:B------:R-:W-:Y:S01]  /*0330*/  IMAD.X R19, R19, 0x1, R3, P3 ;  /* 0x0000000113137824 */ /* 0x000fe200018e0603 */
[----:B------:R-:W-:-:S02]  /*0340*/  @!P0 LEA.HI.X R11, R0, R7, RZ, 0x3, P2 ;  /* 0x00000007000b8211 */ /* 0x000fc400010f1cff */
[----:B------:R-:W-:Y:S02]  /*0350*/  ISETP.LT.U32.AND P2, PT, R17, UR4, PT ;  /* 0x0000000411007c0c */ /* 0x000fe4000bf41070 */
[----:B------:R-:W-:Y:S01]  /*0360*/  ISETP.LT.U32.AND.EX P1, PT, R5, UR5, PT, P1 ;  /* 0x0000000505007c0c */ /* 0x000fe2000bf21110 */
[----:B--2---:R0:W-:Y:S01]  /*0370*/  @!P0 STG.E.64 desc[UR8][R10.64], R2 ;  /* 0x000000020a008986 */ /* 0x0041e2000c101b08 */
[----:B------:R-:W-:Y:S02]  /*0380*/  ISETP.LT.U32.AND.EX P2, PT, R19, UR5, PT, P2 ;  /* 0x0000000513007c0c */ /* 0x000fe4000bf41120 */
[----:B------:R-:W-:Y:S02]  /*0390*/  SEL R7, R4, UR4, P1 ;  /* 0x0000000404077c07 */ /* 0x000fe40008800000 */
[----:B------:R-:W-:Y:S02]  /*03a0*/  SEL R5, R5, UR5, P1 ;  /* 0x0000000505057c07 */ /* 0x000fe40008800000 */
[----:B------:R-:W-:-:S02]  /*03b0*/  SEL R17, R17, UR4, P2 ;  /* 0x0000000411117c07 */ /* 0x000fc40009000000 */
[----:B------:R-:W-:Y:S01]  /*03c0*/  SEL R19, R19, UR5, P2 ;  /* 0x0000000513137c07 */ /* 0x000fe20009000000 */
[----:B------:R-:W-:Y:S06]  /*03d0*/  @!P0 EXIT ;  /* 0x000000000000894d */ /* 0x000fec0003800000 */
[----:B------:R-:W1:Y:S01]  /*03e0*/  LDCU.U8 UR5, c[0x0][0x380] ;  /* 0x00007000ff0577ac */ /* 0x000e620008000000 */
[----:B------:R-:W-:Y:S01]  /*03f0*/  IADD3 R15, P0, PT, R17, -R7, RZ ;  /* 0x80000007110f7210 */ /* 0x000fe20007f1e0ff */
[----:B------:R-:W-:Y:S01]  /*0400*/  BSSY.RECONVERGENT B0, `(.L_x_43) ;  /* 0x0000070000007945 */ /* 0x000fe20003800200 */
[----:B------:R-:W-:-:S03]  /*0410*/  UIADD3 UR4, UPT, UPT, UR6, -0x1, URZ ;  /* 0xffffffff06047890 */ /* 0x000fc6000fffe0ff */
[----:B------:R-:W-:-:S03]  /*0420*/  IMAD.X R4, R19, 0x1, ~R5, P0 ;  /* 0x0000000113047824 */ /* 0x000fc600000e0e05 */
[----:B------:R-:W-:-:S05]  /*0430*/  LOP3.LUT R13, R0, UR4, RZ, 0xc0, !PT ;  /* 0x00000004000d7c12 */ /* 0x000fca000f8ec0ff */
[----:B0-----:R-:W-:Y:S01]  /*0440*/  IMAD.WIDE.U32 R10, R13, R8, RZ ;  /* 0x000000080d0a7225 */ /* 0x001fe200078e00ff */
[----:B-1----:R-:W-:-:S03]  /*0450*/  UPRMT UR4, UR5, 0x8880, URZ ;  /* 0x0000888005047896 */ /* 0x002fc600080000ff */
[----:B------:R-:W-:Y:S01]  /*0460*/  IMAD R9, R9, R13, R11 ;  /* 0x0000000d09097224 */ /* 0x000fe200078e020b */
[----:B------:R-:W-:Y:S01]  /*0470*/  ISETP.LT.U32.AND P0, PT, R10, R15, PT ;  /* 0x0000000f0a00720c */ /* 0x000fe20003f01070 */
[----:B------:R-:W-:-:S03]  /*0480*/  UISETP.NE.AND UP0, UPT, UR4, URZ, UPT ;  /* 0x000000ff0400728c */ /* 0x000fc6000bf05270 */
[----:B------:R-:W-:-:S04]  /*0490*/  ISETP.LT.U32.AND.EX P0, PT, R9, R4, PT, P0 ;  /* 0x000000040900720c */ /* 0x000fc80003f01100 */
[----:B------:R-:W-:Y:S02]  /*04a0*/  SEL R15, R10, R15, P0 ;  /* 0x0000000f0a0f7207 */ /* 0x000fe40000000000 */
[----:B------:R-:W-:Y:S01]  /*04b0*/  SEL R9, R9, R4, P0 ;  /* 0x0000000409097207 */ /* 0x000fe20000000000 */
[----:B------:R-:W-:Y:S06]  /*04c0*/  BRA.U !UP0, `(.L_x_44) ;  /* 0x0000000108cc7547 */ /* 0x000fec000b800000 */
[----:B------:R-:W-:Y:S01]  /*04d0*/  IADD3 R11, P0, PT, R17, -R2, RZ ;  /* 0x80000002110b7210 */ /* 0x000fe20007f1e0ff */
[----:B------:R-:W0:Y:S01]  /*04e0*/  LDCU.64 UR4, c[0x0][0x388] ;  /* 0x00007100ff0477ac */ /* 0x000e220008000a00 */
[----:B------:R-:W-:Y:S01]  /*04f0*/  IADD3 R10, P2, PT, R2, -R7, RZ ;  /* 0x80000007020a7210 */ /* 0x000fe20007f5e0ff */
[----:B------:R-:W-:Y:S02]  /*0500*/  BSSY.RECONVERGENT B1, `(.L_x_45) ;  /* 0x000002e000017945 */ /* 0x000fe40003800200 */
[----:B------:R-:W-:Y:S01]  /*0510*/  IMAD.X R8, R19, 0x1, ~R3, P0 ;  /* 0x0000000113087824 */ /* 0x000fe200000e0e03 */
[----:B------:R-:W-:Y:S01]  /*0520*/  ISETP.GT.U32.AND P0, PT, R15, R11, PT ;  /* 0x0000000b0f00720c */ /* 0x000fe20003f04070 */
[----:B------:R-:W-:Y:S01]  /*0530*/  IMAD.X R12, R3, 0x1, ~R5, P2 ;  /* 0x00000001030c7824 */ /* 0x000fe200010e0e05 */
[----:B------:R-:W-:Y:S02]  /*0540*/  ISETP.LT.U32.AND P1, PT, R10, R15, PT ;  /* 0x0000000f0a00720c */ /* 0x000fe40003f21070 */
[----:B------:R-:W-:-:S02]  /*0550*/  ISETP.GT.U32.AND.EX P0, PT, R9, R8, PT, P0 ;  /* 0x000000080900720c */ /* 0x000fc40003f04100 */
[----:B------:R-:W-:Y:S02]  /*0560*/  ISETP.LT.U32.AND.EX P1, PT, R12, R9, PT, P1 ;  /* 0x000000090c00720c */ /* 0x000fe40003f21110 */
[-C--:B------:R-:W-:Y:S02]  /*0570*/  SEL R6, R15, R11.reuse, P0 ;  /* 0x0000000b0f067207 */ /* 0x080fe40000000000 */
[----:B------:R-:W-:Y:S02]  /*0580*/  SEL R4, R9, R8, P0 ;  /* 0x0000000809047207 */ /* 0x000fe40000000000 */
[----:B------:R-:W-:Y:S02]  /*0590*/  IADD3 R6, P0, PT, R6, -R11, RZ ;  /* 0x8000000b06067210 */ /* 0x000fe40007f1e0ff */
[----:B------:R-:W-:Y:S02]  /*05a0*/  SEL R11, R10, R15, P1 ;  /* 0x0000000f0a0b7207 */ /* 0x000fe40000800000 */
[----:B------:R-:W-:Y:S01]  /*05b0*/  SEL R13, R12, R9, P1 ;  /* 0x000000090c0d7207 */ /* 0x000fe20000800000 */
[----:B------:R-:W-:Y:S01]  /*05c0*/  IMAD.X R4, R4, 0x1, ~R8, P0 ;  /* 0x0000000104047824 */ /* 0x000fe200000e0e08 */
[----:B------:R-:W-:-:S04]  /*05d0*/  ISETP.GE.U32.AND P0, PT, R6, R11, PT ;  /* 0x0000000b0600720c */ /* 0x000fc80003f06070 */
[----:B------:R-:W-:-:S13]  /*05e0*/  ISETP.GE.U32.AND.EX P0, PT, R4, R13, PT, P0 ;  /* 0x0000000d0400720c */ /* 0x000fda0003f06100 */
[----:B0-----:R-:W-:Y:S05]  /*05f0*/  @P0 BRA `(.L_x_46) ;  /* 0x0000000000780947 */ /* 0x001fea0003800000 */
[----:B------:R-:W-:-:S05]  /*0600*/  IADD3 R10, P0, PT, R15, R2, RZ ;  /* 0x000000020f0a7210 */ /* 0x000fca0007f1e0ff */
[----:B------:R-:W-:-:S08]  /*0610*/  IMAD.X R19, R9, 0x1, R3, P0 ;  /* 0x0000000109137824 */ /* 0x000fd000000e0603 */
.L_x_47:
[----:B------:R-:W-:-:S05]  /*0620*/  IADD3 R3, P0, PT, -R6, R11, RZ ;  /* 0x0000000b06037210 */ /* 0x000fca0007f1e1ff */
[----:B------:R-:W-:-:S05]  /*0630*/  IMAD.X R2, R13, 0x1, ~R4, P0 ;  /* 0x000000010d027824 */ /* 0x000fca00000e0e04 */
[----:B------:R-:W-:-:S04]  /*0640*/  SHF.R.U64 R3, R3, 0x1, R2 ;  /* 0x0000000103037819 */ /* 0x000fc80000001202 */
[----:B------:R-:W-:Y:S02]  /*0650*/  IADD3 R16, P0, PT, R6, R3, RZ ;  /* 0x0000000306107210 */ /* 0x000fe40007f1e0ff */
[----:B------:R-:W-:Y:S02]  /*0660*/  SHF.R.U32.HI R3, RZ, 0x1, R2 ;  /* 0x00000001ff037819 */ /* 0x000fe40000011602 */
[----:B------:R-:W-:-:S03]  /*0670*/  LOP3.LUT R9, RZ, R16, RZ, 0x33, !PT ;  /* 0x00000010ff097212 */ /* 0x000fc600078e33ff */
[----:B------:R-:W-:Y:S01]  /*0680*/  IMAD.X R18, R4, 0x1, R3, P0 ;  /* 0x0000000104127824 */ /* 0x000fe200000e0603 */
[----:B------:R-:W-:Y:S02]  /*0690*/  IADD3 R9, P1, PT, R9, R10, RZ ;  /* 0x0000000a09097210 */ /* 0x000fe40007f3e0ff */
[----:B------:R-:W-:Y:S02]  /*06a0*/  IADD3 R3, P0, PT, R16, R7, RZ ;  /* 0x0000000710037210 */ /* 0x000fe40007f1e0ff */
[----:B------:R-:W-:-:S03]  /*06b0*/  LOP3.LUT R12, RZ, R18, RZ, 0x33, !PT ;  /* 0x00000012ff0c7212 */ /* 0x000fc600078e33ff */
[----:B------:R-:W-:Y:S01]  /*06c0*/  IMAD.X R14, R18, 0x1, R5, P0 ;  /* 0x00000001120e7824 */ /* 0x000fe200000e0605 */
[----:B------:R-:W-:Y:S01]  /*06d0*/  LEA R2, P0, R3, UR4, 0x3 ;  /* 0x0000000403027c11 */ /* 0x000fe2000f8018ff */
[----:B------:R-:W-:Y:S01]  /*06e0*/  IMAD.X R12, R12, 0x1, R19, P1 ;  /* 0x000000010c0c7824 */ /* 0x000fe200008e0613 */
[----:B------:R-:W-:Y:S02]  /*06f0*/  LEA R8, P1, R9, UR4, 0x3 ;  /* 0x0000000409087c11 */ /* 0x000fe4000f8218ff */
[----:B------:R-:W-:Y:S02]  /*0700*/  LEA.HI.X R3, R3, UR5, R14, 0x3, P0 ;  /* 0x0000000503037c11 */ /* 0x000fe400080f1c0e */
[----:B------:R-:W-:-:S03]  /*0710*/  LEA.HI.X R9, R9, UR5, R12, 0x3, P1 ;  /* 0x0000000509097c11 */ /* 0x000fc600088f1c0c */
[----:B------:R-:W2:Y:S04]  /*0720*/  LDG.E R2, desc[UR8][R2.64] ;  /* 0x0000000802027981 */ /* 0x000ea8000c1e1900 */
[----:B------:R-:W2:Y:S01]  /*0730*/  LDG.E R9, desc[UR8][R8.64] ;  /* 0x0000000808097981 */ /* 0x000ea2000c1e1900 */
[----:B------:R-:W-:-:S05]  /*0740*/  IADD3 R15, P1, PT, R16, 0x1, RZ ;  /* 0x00000001100f7810 */ /* 0x000fca0007f3e0ff */
[----:B------:R-:W-:Y:S01]  /*0750*/  IMAD.X R17, RZ, RZ, R18, P1 ;  /* 0x000000ffff117224 */ /* 0x000fe200008e0612 */
[----:B--2---:R-:W-:-:S04]  /*0760*/  ISETP.GE.AND P0, PT, R9, R2, PT ;  /* 0x000000020900720c */ /* 0x004fc80003f06270 */
[----:B------:R-:W-:Y:S02]  /*0770*/  SEL R6, R6, R15, !P0 ;  /* 0x0000000f06067207 */ /* 0x000fe40004000000 */
[----:B------:R-:W-:Y:S02]  /*0780*/  SEL R11, R16, R11, !P0 ;  /* 0x0000000b100b7207 */ /* 0x000fe40004000000 */
[----:B------:R-:W-:Y:S02]  /*0790*/  SEL R4, R4, R17, !P0 ;  /* 0x0000001104047207 */ /* 0x000fe40004000000 */
[----:B------:R-:W-:Y:S02]  /*07a0*/  SEL R13, R18, R13, !P0 ;  /* 0x0000000d120d7207 */ /* 0x000fe40004000000 */
[----:B------:R-:W-:-:S04]  /*07b0*/  ISETP.GE.U32.AND P0, PT, R6, R11, PT ;  /* 0x0000000b0600720c */ /* 0x000fc80003f06070 */
[----:B------:R-:W-:-:S13]  /*07c0*/  ISETP.GE.U32.AND.EX P0, PT, R4, R13, PT, P0 ;  /* 0x0000000d0400720c */ /* 0x000fda0003f06100 */
[----:B------:R-:W-:Y:S05]  /*07d0*/  @!P0 BRA `(.L_x_47) ;  /* 0xfffffffc00908947 */ /* 0x000fea000383ffff */
.L_x_46:
[----:B------:R-:W-:Y:S05]  /*07e0*/  BSYNC.RECONVERGENT B1 ;  /* 0x0000000000017941 */ /* 0x000fea0003800200 */
.L_x_45:
[----:B------:R-:W-:Y:S05]  /*07f0*/  BRA `(.L_x_48) ;  /* 0x0000000000c07947 */ /* 0x000fea0003800000 */
.L_x_44:
[----:B------:R-:W-:Y:S01]  /*0800*/  IADD3 R6, P0, PT, R17, -R2, RZ ;  /* 0x8000000211067210 */ /* 0x000fe20007f1e0ff */
[----:B------:R-:W0:Y:S01]  /*0810*/  LDCU.64 UR4, c[0x0][0x390] ;  /* 0x00007200ff0477ac */ /* 0x000e220008000a00 */
[----:B------:R-:W-:-:S03]  /*0820*/  IADD3 R4, P2, PT, R2, -R7, RZ ;  /* 0x8000000702047210 */ /* 0x000fc60007f5e0ff */
[----:B------:R-:W-:Y:S01]  /*0830*/  IMAD.X R10, R19, 0x1, ~R3, P0 ;  /* 0x00000001130a7824 */ /* 0x000fe200000e0e03 */
[----:B------:R-:W-:Y:S01]  /*0840*/  ISETP.GT.U32.AND P0, PT, R15, R6, PT ;  /* 0x000000060f00720c */ /* 0x000fe20003f04070 */
[----:B------:R-:W-:Y:S01]  /*0850*/  IMAD.X R8, R3, 0x1, ~R5, P2 ;  /* 0x0000000103087824 */ /* 0x000fe200010e0e05 */
[----:B------:R-:W-:Y:S02]  /*0860*/  ISETP.LT.U32.AND P1, PT, R4, R15, PT ;  /* 0x0000000f0400720c */ /* 0x000fe40003f21070 */
[----:B------:R-:W-:Y:S02]  /*0870*/  ISETP.GT.U32.AND.EX P0, PT, R9, R10, PT, P0 ;  /* 0x0000000a0900720c */ /* 0x000fe40003f04100 */
[----:B------:R-:W-:Y:S02]  /*0880*/  ISETP.LT.U32.AND.EX P1, PT, R8, R9, PT, P1 ;  /* 0x000000090800720c */ /* 0x000fe40003f21110 */
[----:B------:R-:W-:Y:S02]  /*0890*/  SEL R11, R15, R6, P0 ;  /* 0x000000060f0b7207 */ /* 0x000fe40000000000 */
[----:B------:R-:W-:-:S02]  /*08a0*/  SEL R13, R9, R10, P0 ;  /* 0x0000000a090d7207 */ /* 0x000fc40000000000 */
[----:B------:R-:W-:Y:S02]  /*08b0*/  IADD3 R6, P0, PT, R11, -R6, RZ ;  /* 0x800000060b067210 */ /* 0x000fe40007f1e0ff */
[----:B------:R-:W-:-:S03]  /*08c0*/  SEL R11, R4, R15, P1 ;  /* 0x0000000f040b7207 */ /* 0x000fc60000800000 */
[----:B------:R-:W-:Y:S01]  /*08d0*/  IMAD.X R4, R13, 0x1, ~R10, P0 ;  /* 0x000000010d047824 */ /* 0x000fe200000e0e0a */
[----:B------:R-:W-:Y:S02]  /*08e0*/  SEL R13, R8, R9, P1 ;  /* 0x00000009080d7207 */ /* 0x000fe40000800000 */
[----:B------:R-:W-:-:S04]  /*08f0*/  ISETP.GE.U32.AND P0, PT, R6, R11, PT ;  /* 0x0000000b0600720c */ /* 0x000fc80003f06070 */
[----:B------:R-:W-:-:S13]  /*0900*/  ISETP.GE.U32.AND.EX P0, PT, R4, R13, PT, P0 ;  /* 0x0000000d0400720c */ /* 0x000fda0003f06100 */
[----:B0-----:R-:W-:Y:S05]  /*0910*/  @P0 BRA `(.L_x_48) ;  /* 0x0000000000780947 */ /* 0x001fea0003800000 */
[----:B------:R-:W-:-:S05]  /*0920*/  IADD3 R10, P0, PT, R15, R2, RZ ;  /* 0x000000020f0a7210 */ /* 0x000fca0007f1e0ff */
[----:B------:R-:W-:-:S08]  /*0930*/  IMAD.X R19, R9, 0x1, R3, P0 ;  /* 0x0000000109137824 */ /* 0x000fd000000e0603 */
.L_x_49:
        /* <DEDUP_REMOVED lines=28> */
.L_x_48:
[----:B------:R-:W-:Y:S05]  /*0b00*/  BSYNC.RECONVERGENT B0 ;  /* 0x0000000000007941 */ /* 0x000fea0003800200 */
.L_x_43:
[----:B------:R-:W0:Y:S01]  /*0b10*/  LDCU.64 UR6, c[0x0][0x3a8] ;  /* 0x00007500ff0677ac */ /* 0x000e220008000a00 */
[----:B------:R-:W-:-:S05]  /*0b20*/  IADD3 R6, P0, PT, R6, R7, RZ ;  /* 0x0000000706067210 */ /* 0x000fca0007f1e0ff */
[----:B------:R-:W-:Y:S01]  /*0b30*/  IMAD.X R7, R4, 0x1, R5, P0 ;  /* 0x0000000104077824 */ /* 0x000fe200000e0605 */
[----:B0-----:R-:W-:-:S04]  /*0b40*/  LEA R2, P1, R0, UR6, 0x3 ;  /* 0x0000000600027c11 */ /* 0x001fc8000f8218ff */
[----:B------:R-:W-:-:S05]  /*0b50*/  LEA.HI.X R3, R0, UR7, RZ, 0x3, P1 ;  /* 0x0000000700037c11 */ /* 0x000fca00088f1cff */
[----:B------:R-:W-:Y:S01]  /*0b60*/  STG.E.64 desc[UR8][R2.64], R6 ;  /* 0x0000000602007986 */ /* 0x000fe2000c101b08 */
[----:B------:R-:W-:Y:S05]  /*0b70*/  EXIT ;  /* 0x000000000000794d */ /* 0x000fea0003800000 */
.L_x_50:
        /* <DEDUP_REMOVED lines=16> */
.L_x_138:


//--------------------- .text._ZN3cub18CUB_300001_SM_10006detail10merge_sort30DeviceMergeSortBlockSortKernelINS2_10policy_hubIN6thrust24THRUST_300001_SM_1000_NS6detail15normal_iteratorINS6_10device_ptrI4TestEEEEE9Policy600ESC_PNS0_8NullTypeESC_SG_mN4cuda3std3__44lessISA_EESA_SF_EEvbT0_T1_T2_T3_T4_PT6_PT7_T5_NS1_7vsmem_tE --------------------------
	.section	.text._ZN3cub18CUB_300001_SM_10006detail10merge_sort30DeviceMergeSortBlockSortKernelINS2_10policy_hubIN6thrust24THRUST_300001_SM_1000_NS6detail15normal_iteratorINS6_10device_ptrI4TestEEEEE9Policy600ESC_PNS0_8NullTypeESC_SG_mN4cuda3std3__44lessISA_EESA_SF_EEvbT0_T1_T2_T3_T4_PT6_PT7_T5_NS1_7vsmem_tE,"ax",@progbits
	.align	128
        .global         _ZN3cub18CUB_300001_SM_10006detail10merge_sort30DeviceMergeSortBlockSortKernelINS2_10policy_hubIN6thrust24THRUST_300001_SM_1000_NS6detail15normal_iteratorINS6_10device_ptrI4TestEEEEE9Policy600ESC_PNS0_8NullTypeESC_SG_mN4cuda3std3__44lessISA_EESA_SF_EEvbT0_T1_T2_T3_T4_PT6_PT7_T5_NS1_7vsmem_tE
        .type           _ZN3cub18CUB_300001_SM_10006detail10merge_sort30DeviceMergeSortBlockSortKernelINS2_10policy_hubIN6thrust24THRUST_300001_SM_1000_NS6detail15normal_iteratorINS6_10device_ptrI4TestEEEEE9Policy600ESC_PNS0_8NullTypeESC_SG_mN4cuda3std3__44lessISA_EESA_SF_EEvbT0_T1_T2_T3_T4_PT6_PT7_T5_NS1_7vsmem_tE,@function
        .size           _ZN3cub18CUB_300001_SM_10006detail10merge_sort30DeviceMergeSortBlockSortKernelINS2_10policy_hubIN6thrust24THRUST_300001_SM_1000_NS6detail15normal_iteratorINS6_10device_ptrI4TestEEEEE9Policy600ESC_PNS0_8NullTypeESC_SG_mN4cuda3std3__44lessISA_EESA_SF_EEvbT0_T1_T2_T3_T4_PT6_PT7_T5_NS1_7vsmem_tE,(.L_x_139 - _ZN3cub18CUB_300001_SM_10006detail10merge_sort30DeviceMergeSortBlockSortKernelINS2_10policy_hubIN6thrust24THRUST_300001_SM_1000_NS6detail15normal_iteratorINS6_10device_ptrI4TestEEEEE9Policy600ESC_PNS0_8NullTypeESC_SG_mN4cuda3std3__44lessISA_EESA_SF_EEvbT0_T1_T2_T3_T4_PT6_PT7_T5_NS1_7vsmem_tE)
        .other          _ZN3cub18CUB_300001_SM_10006detail10merge_sort30DeviceMergeSortBlockSortKernelINS2_10policy_hubIN6thrust24THRUST_300001_SM_1000_NS6detail15normal_iteratorINS6_10device_ptrI4TestEEEEE9Policy600ESC_PNS0_8NullTypeESC_SG_mN4cuda3std3__44lessISA_EESA_SF_EEvbT0_T1_T2_T3_T4_PT6_PT7_T5_NS1_7vsmem_tE,@"STO_CUDA_ENTRY STV_DEFAULT"
_ZN3cub18CUB_300001_SM_10006detail10merge_sort30DeviceMergeSortBlockSortKernelINS2_10policy_hubIN6thrust24THRUST_300001_SM_1000_NS6detail15normal_iteratorINS6_10device_ptrI4TestEEEEE9Policy600ESC_PNS0_8NullTypeESC_SG_mN4cuda3std3__44lessISA_EESA_SF_EEvbT0_T1_T2_T3_T4_PT6_PT7_T5_NS1_7vsmem_tE:
.text._ZN3cub18CUB_300001_SM_10006detail10merge_sort30DeviceMergeSortBlockSortKernelINS2_10policy_hubIN6thrust24THRUST_300001_SM_1000_NS6detail15normal_iteratorINS6_10device_ptrI4TestEEEEE9Policy600ESC_PNS0_8NullTypeESC_SG_mN4cuda3std3__44lessISA_EESA_SF_EEvbT0_T1_T2_T3_T4_PT6_PT7_T5_NS1_7vsmem_tE:
[----:B------:R-:W-:Y:S01]  /*0000*/  LDC R1, c[0x0][0x37c] ;  /* 0x0000df00ff017b82 */ /* 0x000fe20000000800 */
[----:B------:R-:W0:Y:S01]  /*0010*/  S2R R7, SR_CTAID.X ;  /* 0x0000000000077919 */ /* 0x000e220000002500 */
[----:B------:R-:W1:Y:S01]  /*0020*/  LDCU UR4, c[0x0][0x370] ;  /* 0x00006e00ff0477ac */ /* 0x000e620008000800 */
[----:B------:R-:W2:Y:S01]  /*0030*/  LDCU.64 UR6, c[0x0][0x358] ;  /* 0x00006b00ff0677ac */ /* 0x000ea20008000a00 */
[----:B-1----:R-:W-:-:S04]  /*0040*/  UIADD3 UR4, UP0, UPT, UR4, -0x1, URZ ;  /* 0xffffffff04047890 */ /* 0x002fc8000ff1e0ff */
[----:B------:R-:W-:-:S06]  /*0050*/  UIADD3.X UR5, UPT, UPT, URZ, -0x1, URZ, UP0, !UPT ;  /* 0xffffffffff057890 */ /* 0x000fcc00087fe4ff */
[----:B------:R-:W-:Y:S01]  /*0060*/  IMAD.U32 R0, RZ, RZ, UR5 ;  /* 0x00000005ff007e24 */ /* 0x000fe2000f8e00ff */
[----:B0-----:R-:W-:-:S04]  /*0070*/  ISETP.LT.U32.AND P0, PT, R7, UR4, PT ;  /* 0x0000000407007c0c */ /* 0x001fc8000bf01070 */
[----:B------:R-:W-:-:S13]  /*0080*/  ISETP.GT.U32.AND.EX P0, PT, R0, RZ, PT, P0 ;  /* 0x000000ff0000720c */ /* 0x000fda0003f04100 */
[----:B--2---:R-:W-:Y:S05]  /*0090*/  @!P0 BRA `(.L_x_51) ;  /* 0x0000001c00948947 */ /* 0x004fea0003800000 */
[----:B------:R-:W0:Y:S01]  /*00a0*/  S2R R32, SR_TID.X ;  /* 0x0000000000207919 */ /* 0x000e220000002100 */
[----:B------:R-:W1:Y:S01]  /*00b0*/  LDCU.64 UR4, c[0x0][0x388] ;  /* 0x00007100ff0477ac */ /* 0x000e620008000a00 */
[----:B------:R-:W-:Y:S01]  /*00c0*/  IMAD.MOV.U32 R3, RZ, RZ, RZ ;  /* 0x000000ffff037224 */ /* 0x000fe200078e00ff */
[----:B------:R-:W-:Y:S01]  /*00d0*/  ACQBULK ;  /* 0x000000000000782e */ /* 0x000fe20000000000 */
[----:B0-----:R-:W-:-:S05]  /*00e0*/  IMAD.SHL.U32 R0, R32, 0x8, RZ ;  /* 0x0000000820007824 */ /* 0x001fca00078e00ff */
[----:B------:R-:W-:-:S04]  /*00f0*/  LOP3.LUT R21, R0, 0x1f00, RZ, 0xc0, !PT ;  /* 0x00001f0000157812 */ /* 0x000fc800078ec0ff */
[----:B------:R-:W-:-:S05]  /*0100*/  LOP3.LUT R2, R21, 0x1f, R32, 0xf8, !PT ;  /* 0x0000001f15027812 */ /* 0x000fca00078ef820 */
[----:B------:R-:W-:-:S04]  /*0110*/  IMAD.WIDE.U32 R2, R7, 0x800, R2 ;  /* 0x0000080007027825 */ /* 0x000fc800078e0002 */
[C---:B------:R-:W-:Y:S01]  /*0120*/  IMAD.SHL.U32 R29, R2.reuse, 0x8, RZ ;  /* 0x00000008021d7824 */ /* 0x040fe200078e00ff */
[----:B------:R-:W-:-:S04]  /*0130*/  SHF.L.U64.HI R28, R2, 0x3, R3 ;  /* 0x00000003021c7819 */ /* 0x000fc80000010203 */
[----:B-1----:R-:W-:-:S04]  /*0140*/  IADD3 R18, P0, PT, R29, UR4, RZ ;  /* 0x000000041d127c10 */ /* 0x002fc8000ff1e0ff */
[----:B------:R-:W-:-:S05]  /*0150*/  IADD3.X R19, PT, PT, R28, UR5, RZ, P0, !PT ;  /* 0x000000051c137c10 */ /* 0x000fca00087fe4ff */
[----:B------:R-:W2:Y:S04]  /*0160*/  LDG.E R16, desc[UR6][R18.64] ;  /* 0x0000000612107981 */ /* 0x000ea8000c1e1900 */
[----:B------:R-:W2:Y:S04]  /*0170*/  LDG.E R17, desc[UR6][R18.64+0x4] ;  /* 0x0000040612117981 */ /* 0x000ea8000c1e1900 */
[----:B------:R-:W3:Y:S04]  /*0180*/  LDG.E R14, desc[UR6][R18.64+0x100] ;  /* 0x00010006120e7981 */ /* 0x000ee8000c1e1900 */
[----:B------:R-:W3:Y:S04]  /*0190*/  LDG.E R15, desc[UR6][R18.64+0x104] ;  /* 0x00010406120f7981 */ /* 0x000ee8000c1e1900 */
[----:B------:R-:W4:Y:S04]  /*01a0*/  LDG.E R6, desc[UR6][R18.64+0x200] ;  /* 0x0002000612067981 */ /* 0x000f28000c1e1900 */
[----:B------:R-:W4:Y:S04]  /*01b0*/  LDG.E R7, desc[UR6][R18.64+0x204] ;  /* 0x0002040612077981 */ /* 0x000f28000c1e1900 */
[----:B------:R-:W5:Y:S04]  /*01c0*/  LDG.E R4, desc[UR6][R18.64+0x300] ;  /* 0x0003000612047981 */ /* 0x000f68000c1e1900 */
        /* <DEDUP_REMOVED lines=8> */
[----:B------:R0:W5:Y:S01]  /*0250*/  LDG.E R11, desc[UR6][R18.64+0x704] ;  /* 0x00070406120b7981 */ /* 0x000162000c1e1900 */
[----:B------:R-:W1:Y:S01]  /*0260*/  S2UR UR5, SR_CgaCtaId ;  /* 0x00000000000579c3 */ /* 0x000e620000008800 */
[----:B------:R-:W-:Y:S01]  /*0270*/  UMOV UR4, 0x400 ;  /* 0x0000040000047882 */ /* 0x000fe20000000000 */
[----:B------:R-:W0:Y:S01]  /*0280*/  S2R R0, SR_LANEID ;  /* 0x0000000000007919 */ /* 0x000e220000000000 */
[----:B-1----:R-:W-:Y:S01]  /*0290*/  ULEA UR4, UR5, UR4, 0x18 ;  /* 0x0000000405047291 */ /* 0x002fe2000f8ec0ff */
[----:B0-----:R-:W-:-:S04]  /*02a0*/  IMAD.IADD R21, R21, 0x1, R0 ;  /* 0x0000000115157824 */ /* 0x001fc800078e0200 */
[C---:B------:R-:W-:Y:S01]  /*02b0*/  VIADD R20, R21.reuse, 0x20 ;  /* 0x0000002015147836 */ /* 0x040fe20000000000 */
[CC--:B------:R-:W-:Y:S01]  /*02c0*/  LEA.HI.SX32 R37, R21.reuse, R21.reuse, 0x1b ;  /* 0x0000001515257211 */ /* 0x0c0fe200078fdaff */
[C---:B------:R-:W-:Y:S02]  /*02d0*/  VIADD R22, R21.reuse, 0x40 ;  /* 0x0000004015167836 */ /* 0x040fe40000000000 */
[C---:B------:R-:W-:Y:S01]  /*02e0*/  VIADD R24, R21.reuse, 0x60 ;  /* 0x0000006015187836 */ /* 0x040fe20000000000 */
[-C--:B------:R-:W-:Y:S01]  /*02f0*/  LEA.HI.SX32 R20, R20, R21.reuse, 0x1b ;  /* 0x0000001514147211 */ /* 0x080fe200078fdaff */
[C---:B------:R-:W-:Y:S01]  /*0300*/  VIADD R18, R21.reuse, 0x80 ;  /* 0x0000008015127836 */ /* 0x040fe20000000000 */
[-C--:B------:R-:W-:Y:S01]  /*0310*/  LEA.HI.SX32 R22, R22, R21.reuse, 0x1b ;  /* 0x0000001516167211 */ /* 0x080fe200078fdaff */
[C---:B------:R-:W-:Y:S01]  /*0320*/  VIADD R34, R21.reuse, 0xe0 ;  /* 0x000000e015227836 */ /* 0x040fe20000000000 */
[-C--:B------:R-:W-:Y:S01]  /*0330*/  LEA.HI.SX32 R24, R24, R21.reuse, 0x1b ;  /* 0x0000001518187211 */ /* 0x080fe200078fdaff */
[----:B------:R-:W-:Y:S01]  /*0340*/  VIADD R26, R21, 0xa0 ;  /* 0x000000a0151a7836 */ /* 0x000fe20000000000 */
[----:B------:R-:W-:Y:S01]  /*0350*/  LEA R37, R37, UR4, 0x3 ;  /* 0x0000000425257c11 */ /* 0x000fe2000f8e18ff */
[----:B------:R-:W-:Y:S01]  /*0360*/  VIADD R30, R21, 0xc0 ;  /* 0x000000c0151e7836 */ /* 0x000fe20000000000 */
[----:B------:R-:W-:Y:S01]  /*0370*/  LEA.HI.SX32 R18, R18, R21, 0x1b ;  /* 0x0000001512127211 */ /* 0x000fe200078fdaff */
[----:B------:R-:W-:Y:S01]  /*0380*/  IMAD R0, R0, 0x7, R21 ;  /* 0x0000000700007824 */ /* 0x000fe200078e0215 */
[----:B------:R-:W-:-:S02]  /*0390*/  LEA R36, R20, UR4, 0x3 ;  /* 0x0000000414247c11 */ /* 0x000fc4000f8e18ff */
[-C--:B------:R-:W-:Y:S01]  /*03a0*/  LEA.HI.SX32 R25, R34, R21.reuse, 0x1b ;  /* 0x0000001522197211 */ /* 0x080fe200078fdaff */
[----:B------:R-:W-:Y:S01]  /*03b0*/  VIADD R19, R0, 0x1 ;  /* 0x0000000100137836 */ /* 0x000fe20000000000 */
[----:B------:R-:W-:Y:S01]  /*03c0*/  LEA R35, R22, UR4, 0x3 ;  /* 0x0000000416237c11 */ /* 0x000fe2000f8e18ff */
[----:B------:R-:W-:Y:S01]  /*03d0*/  VIADD R23, R0, 0x3 ;  /* 0x0000000300177836 */ /* 0x000fe20000000000 */
[----:B------:R-:W-:Y:S01]  /*03e0*/  LEA R34, R24, UR4, 0x3 ;  /* 0x0000000418227c11 */ /* 0x000fe2000f8e18ff */
[----:B------:R-:W-:Y:S01]  /*03f0*/  VIADD R31, R0, 0x4 ;  /* 0x00000004001f7836 */ /* 0x000fe20000000000 */
[-C--:B------:R-:W-:Y:S01]  /*0400*/  LEA.HI.SX32 R26, R26, R21.reuse, 0x1b ;  /* 0x000000151a1a7211 */ /* 0x080fe200078fdaff */
[----:B------:R-:W-:Y:S01]  /*0410*/  VIADD R39, R0, 0x5 ;  /* 0x0000000500277836 */ /* 0x000fe20000000000 */
[----:B------:R-:W-:Y:S01]  /*0420*/  LEA.HI.SX32 R30, R30, R21, 0x1b ;  /* 0x000000151e1e7211 */ /* 0x000fe200078fdaff */
[----:B------:R-:W-:Y:S01]  /*0430*/  VIADD R21, R0, 0x2 ;  /* 0x0000000200157836 */ /* 0x000fe20000000000 */
[----:B------:R-:W-:Y:S01]  /*0440*/  LEA R33, R18, UR4, 0x3 ;  /* 0x0000000412217c11 */ /* 0x000fe2000f8e18ff */
[----:B------:R-:W-:Y:S01]  /*0450*/  VIADD R41, R0, 0x6 ;  /* 0x0000000600297836 */ /* 0x000fe20000000000 */
[----:B------:R-:W-:-:S02]  /*0460*/  LEA R27, R26, UR4, 0x3 ;  /* 0x000000041a1b7c11 */ /* 0x000fc4000f8e18ff */
[----:B------:R-:W-:Y:S02]  /*0470*/  LEA.HI.SX32 R24, R0, R0, 0x1b ;  /* 0x0000000000187211 */ /* 0x000fe400078fdaff */
[----:B------:R-:W-:Y:S02]  /*0480*/  LEA R26, R30, UR4, 0x3 ;  /* 0x000000041e1a7c11 */ /* 0x000fe4000f8e18ff */
[----:B------:R-:W-:Y:S02]  /*0490*/  LEA R25, R25, UR4, 0x3 ;  /* 0x0000000419197c11 */ /* 0x000fe4000f8e18ff */
[----:B------:R-:W-:Y:S01]  /*04a0*/  LEA R24, R24, UR4, 0x3 ;  /* 0x0000000418187c11 */ /* 0x000fe2000f8e18ff */
[----:B--2---:R0:W-:Y:S04]  /*04b0*/  STS.64 [R37], R16 ;  /* 0x0000001025007388 */ /* 0x0041e80000000a00 */
[----:B---3--:R-:W-:Y:S01]  /*04c0*/  STS.64 [R36+0x100], R14 ;  /* 0x0001000e24007388 */ /* 0x008fe20000000a00 */
[----:B0-----:R-:W-:-:S03]  /*04d0*/  VIADD R17, R0, 0x7 ;  /* 0x0000000700117836 */ /* 0x001fc60000000000 */
[----:B----4-:R0:W-:Y:S02]  /*04e0*/  STS.64 [R35+0x200], R6 ;  /* 0x0002000623007388 */ /* 0x0101e40000000a00 */
[-C--:B------:R-:W-:Y:S02]  /*04f0*/  LEA.HI.SX32 R17, R17, R0.reuse, 0x1b ;  /* 0x0000000011117211 */ /* 0x080fe400078fdaff */
[----:B-----5:R1:W-:Y:S01]  /*0500*/  STS.64 [R34+0x300], R4 ;  /* 0x0003000422007388 */ /* 0x0203e20000000a00 */
[-C--:B0-----:R-:W-:Y:S02]  /*0510*/  LEA.HI.SX32 R7, R19, R0.reuse, 0x1b ;  /* 0x0000000013077211 */ /* 0x081fe400078fdaff */
[----:B------:R-:W-:Y:S01]  /*0520*/  LEA.HI.SX32 R6, R21, R0, 0x1b ;  /* 0x0000000015067211 */ /* 0x000fe200078fdaff */
[----:B------:R0:W-:Y:S01]  /*0530*/  STS.64 [R33+0x400], R2 ;  /* 0x0004000221007388 */ /* 0x0001e20000000a00 */
[----:B------:R-:W-:Y:S02]  /*0540*/  LEA R7, R7, UR4, 0x3 ;  /* 0x0000000407077c11 */ /* 0x000fe4000f8e18ff */
[----:B------:R-:W-:-:S02]  /*0550*/  LEA R6, R6, UR4, 0x3 ;  /* 0x0000000406067c11 */ /* 0x000fc4000f8e18ff */
[-C--:B-1----:R-:W-:Y:S02]  /*0560*/  LEA.HI.SX32 R5, R23, R0.reuse, 0x1b ;  /* 0x0000000017057211 */ /* 0x082fe400078fdaff */
[-C--:B------:R-:W-:Y:S01]  /*0570*/  LEA.HI.SX32 R4, R31, R0.reuse, 0x1b ;  /* 0x000000001f047211 */ /* 0x080fe200078fdaff */
[----:B------:R-:W-:Y:S01]  /*0580*/  STS.64 [R27+0x500], R12 ;  /* 0x0005000c1b007388 */ /* 0x000fe20000000a00 */
[----:B------:R-:W-:Y:S02]  /*0590*/  LEA R5, R5, UR4, 0x3 ;  /* 0x0000000405057c11 */ /* 0x000fe4000f8e18ff */
[----:B------:R-:W-:Y:S02]  /*05a0*/  LEA R4, R4, UR4, 0x3 ;  /* 0x0000000404047c11 */ /* 0x000fe4000f8e18ff */
[-C--:B0-----:R-:W-:Y:S02]  /*05b0*/  LEA.HI.SX32 R3, R39, R0.reuse, 0x1b ;  /* 0x0000000027037211 */ /* 0x081fe400078fdaff */
[----:B------:R-:W-:Y:S01]  /*05c0*/  LEA.HI.SX32 R2, R41, R0, 0x1b ;  /* 0x0000000029027211 */ /* 0x000fe200078fdaff */
[----:B------:R-:W-:Y:S01]  /*05d0*/  STS.64 [R26+0x600], R8 ;  /* 0x000600081a007388 */ /* 0x000fe20000000a00 */
[----:B------:R-:W-:-:S02]  /*05e0*/  LEA R3, R3, UR4, 0x3 ;  /* 0x0000000403037c11 */ /* 0x000fc4000f8e18ff */
[----:B------:R-:W-:Y:S02]  /*05f0*/  LEA R2, R2, UR4, 0x3 ;  /* 0x0000000402027c11 */ /* 0x000fe4000f8e18ff */
[----:B------:R-:W-:Y:S01]  /*0600*/  LEA R0, R17, UR4, 0x3 ;  /* 0x0000000411007c11 */ /* 0x000fe2000f8e18ff */
[----:B------:R-:W-:Y:S01]  /*0610*/  STS.64 [R25+0x700], R10 ;  /* 0x0007000a19007388 */ /* 0x000fe20000000a00 */
[----:B------:R-:W-:-:S03]  /*0620*/  NOP ;  /* 0x0000000000007918 */ /* 0x000fc60000000000 */
[----:B------:R-:W-:Y:S04]  /*0630*/  LDS.64 R8, [R24] ;  /* 0x0000000018087984 */ /* 0x000fe80000000a00 */
[----:B------:R-:W0:Y:S04]  /*0640*/  LDS.64 R10, [R7+0x8] ;  /* 0x00000800070a7984 */ /* 0x000e280000000a00 */
[----:B------:R-:W-:Y:S04]  /*0650*/  LDS.64 R12, [R6+0x10] ;  /* 0x00001000060c7984 */ /* 0x000fe80000000a00 */
[----:B------:R-:W1:Y:S04]  /*0660*/  LDS.64 R14, [R5+0x18] ;  /* 0x00001800050e7984 */ /* 0x000e680000000a00 */
[----:B------:R-:W-:Y:S04]  /*0670*/  LDS.64 R16, [R4+0x20] ;  /* 0x0000200004107984 */ /* 0x000fe80000000a00 */
[----:B------:R-:W-:Y:S04]  /*0680*/  LDS.64 R18, [R3+0x28] ;  /* 0x0000280003127984 */ /* 0x000fe80000000a00 */
[----:B------:R-:W-:Y:S04]  /*0690*/  LDS.64 R20, [R2+0x30] ;  /* 0x0000300002147984 */ /* 0x000fe80000000a00 */
[----:B------:R-:W2:Y:S01]  /*06a0*/  LDS.64 R22, [R0+0x38] ;  /* 0x0000380000167984 */ /* 0x000ea20000000a00 */
[----:B------:R-:W-:Y:S01]  /*06b0*/  BAR.SYNC.DEFER_BLOCKING 0x0 ;  /* 0x0000000000007b1d */ /* 0x000fe20000010000 */
[----:B0-----:R-:W-:-:S07]  /*06c0*/  ISETP.GE.AND P0, PT, R10, R8, PT ;  /* 0x000000080a00720c */ /* 0x001fce0003f06270 */
[----:B------:R-:W-:Y:S01]  /*06d0*/  PREEXIT ;  /* 0x000000000000782d */ /* 0x000fe20000000000 */
[CC--:B------:R-:W-:Y:S02]  /*06e0*/  VIMNMX R30, PT, PT, R8.reuse, R10.reuse, !PT ;  /* 0x0000000a081e7248 */ /* 0x0c0fe40007fe0100 */
[----:B------:R-:W-:Y:S02]  /*06f0*/  VIMNMX R8, PT, PT, R8, R10, PT ;  /* 0x0000000a08087248 */ /* 0x000fe40003fe0100 */
[----:B-1----:R-:W-:Y:S02]  /*0700*/  ISETP.GE.AND P1, PT, R14, R12, PT ;  /* 0x0000000c0e00720c */ /* 0x002fe40003f26270 */
[CC--:B------:R-:W-:Y:S02]  /*0710*/  VIMNMX R10, PT, PT, R12.reuse, R14.reuse, !PT ;  /* 0x0000000e0c0a7248 */ /* 0x0c0fe40007fe0100 */
[----:B------:R-:W-:Y:S02]  /*0720*/  VIMNMX R45, PT, PT, R12, R14, PT ;  /* 0x0000000e0c2d7248 */ /* 0x000fe40003fe0100 */
[----:B--2---:R-:W-:-:S02]  /*0730*/  ISETP.GE.AND P3, PT, R22, R20, PT ;  /* 0x000000141600720c */ /* 0x004fc40003f66270 */
[----:B------:R-:W-:Y:S02]  /*0740*/  VIMNMX R12, PT, PT, R20, R22, !PT ;  /* 0x00000016140c7248 */ /* 0x000fe40007fe0100 */
[----:B------:R-:W-:Y:S02]  /*0750*/  ISETP.GE.AND P2, PT, R18, R16, PT ;  /* 0x000000101200720c */ /* 0x000fe40003f46270 */
[CC--:B------:R-:W-:Y:S02]  /*0760*/  VIMNMX R31, PT, PT, R16.reuse, R18.reuse, !PT ;  /* 0x00000012101f7248 */ /* 0x0c0fe40007fe0100 */
[----:B------:R-:W-:Y:S02]  /*0770*/  VIMNMX R39, PT, PT, R16, R18, PT ;  /* 0x0000001210277248 */ /* 0x000fe40003fe0100 */
[----:B------:R-:W-:Y:S02]  /*0780*/  VIMNMX R20, PT, PT, R20, R22, PT ;  /* 0x0000001614147248 */ /* 0x000fe40003fe0100 */
[----:B------:R-:W-:-:S02]  /*0790*/  FSEL R18, R9, R11, !P0 ;  /* 0x0000000b09127208 */ /* 0x000fc40004000000 */
[----:B------:R-:W-:Y:S02]  /*07a0*/  FSEL R11, R11, R9, !P0 ;  /* 0x000000090b0b7208 */ /* 0x000fe40004000000 */
[----:B------:R-:W-:Y:S02]  /*07b0*/  FSEL R9, R13, R15, !P1 ;  /* 0x0000000f0d097208 */ /* 0x000fe40004800000 */
[----:B------:R-:W-:Y:S02]  /*07c0*/  FSEL R43, R15, R13, !P1 ;  /* 0x0000000d0f2b7208 */ /* 0x000fe40004800000 */
[----:B------:R-:W-:Y:S02]  /*07d0*/  FSEL R14, R21, R23, !P3 ;  /* 0x00000017150e7208 */ /* 0x000fe40005800000 */
[----:B------:R-:W-:Y:S02]  /*07e0*/  FSEL R22, R23, R21, !P3 ;  /* 0x0000001517167208 */ /* 0x000fe40005800000 */
[----:B------:R-:W-:-:S02]  /*07f0*/  ISETP.GE.AND P4, PT, R45, R30, PT ;  /* 0x0000001e2d00720c */ /* 0x000fc40003f86270 */
[----:B------:R-:W-:Y:S02]  /*0800*/  FSEL R15, R17, R19, !P2 ;  /* 0x00000013110f7208 */ /* 0x000fe40005000000 */
[----:B------:R-:W-:Y:S02]  /*0810*/  FSEL R16, R19, R17, !P2 ;  /* 0x0000001113107208 */ /* 0x000fe40005000000 */
[----:B------:R-:W-:Y:S02]  /*0820*/  ISETP.GE.AND P3, PT, R20, R31, PT ;  /* 0x0000001f1400720c */ /* 0x000fe40003f66270 */
[----:B------:R-:W-:Y:S02]  /*0830*/  VIMNMX R41, PT, PT, R30, R45, PT ;  /* 0x0000002d1e297248 */ /* 0x000fe40003fe0100 */
[----:B------:R-:W-:Y:S02]  /*0840*/  ISETP.GE.AND P0, PT, R45, R8, PT ;  /* 0x000000082d00720c */ /* 0x000fe40003f06270 */
[----:B------:R-:W-:-:S02]  /*0850*/  VIMNMX R23, PT, PT, R31, R20, !PT ;  /* 0x000000141f177248 */ /* 0x000fc40007fe0100 */
[C---:B------:R-:W-:Y:S02]  /*0860*/  VIMNMX R17, PT, PT, R31.reuse, R20, PT ;  /* 0x000000141f117248 */ /* 0x040fe40003fe0100 */
[----:B------:R-:W-:Y:S02]  /*0870*/  ISETP.GT.AND P1, PT, R31, R12, PT ;  /* 0x0000000c1f00720c */ /* 0x000fe40003f24270 */
[----:B------:R-:W-:Y:S02]  /*0880*/  ISETP.GE.AND P2, PT, R39, R10, PT ;  /* 0x0000000a2700720c */ /* 0x000fe40003f46270 */
[----:B------:R-:W-:Y:S02]  /*0890*/  VIMNMX R20, PT, PT, R10, R39, !PT ;  /* 0x000000270a147248 */ /* 0x000fe40007fe0100 */
[----:B------:R-:W-:Y:S02]  /*08a0*/  VIMNMX R13, PT, PT, R30, R45, !PT ;  /* 0x0000002d1e0d7248 */ /* 0x000fe40007fe0100 */
[----:B------:R-:W-:-:S02]  /*08b0*/  VIMNMX R38, PT, PT, R10, R39, PT ;  /* 0x000000270a267248 */ /* 0x000fc40003fe0100 */
[----:B------:R-:W-:Y:S02]  /*08c0*/  FSEL R19, R18, R43, !P4 ;  /* 0x0000002b12137208 */ /* 0x000fe40006000000 */
[----:B------:R-:W-:Y:S02]  /*08d0*/  FSEL R30, R43, R18, !P4 ;  /* 0x000000122b1e7208 */ /* 0x000fe40006000000 */
[----:B------:R-:W-:Y:S02]  /*08e0*/  FSEL R21, R15, R22, !P3 ;  /* 0x000000160f157208 */ /* 0x000fe40005800000 */
[----:B------:R-:W-:Y:S02]  /*08f0*/  SEL R18, R8, R41, !P0 ;  /* 0x0000002908127207 */ /* 0x000fe40004000000 */
[----:B------:R-:W-:Y:S02]  /*0900*/  SEL R10, R41, R8, !P0 ;  /* 0x00000008290a7207 */ /* 0x000fe40004000000 */
[----:B------:R-:W-:-:S02]  /*0910*/  FSEL R15, R22, R15, !P3 ;  /* 0x0000000f160f7208 */ /* 0x000fc40005800000 */
[----:B------:R-:W-:Y:S02]  /*0920*/  SEL R8, R23, R12, P1 ;  /* 0x0000000c17087207 */ /* 0x000fe40000800000 */
[----:B------:R-:W-:Y:S02]  /*0930*/  FSEL R22, R9, R16, !P2 ;  /* 0x0000001009167208 */ /* 0x000fe40005000000 */
[----:B------:R-:W-:Y:S02]  /*0940*/  FSEL R40, R16, R9, !P2 ;  /* 0x0000000910287208 */ /* 0x000fe40005000000 */
[----:B------:R-:W-:Y:S02]  /*0950*/  ISETP.GE.AND P3, PT, R17, R20, PT ;  /* 0x000000141100720c */ /* 0x000fe40003f66270 */
[----:B------:R-:W-:Y:S02]  /*0960*/  SEL R12, R12, R23, P1 ;  /* 0x000000170c0c7207 */ /* 0x000fe40000800000 */
[----:B------:R-:W-:-:S02]  /*0970*/  ISETP.GE.AND P2, PT, R38, R13, PT ;  /* 0x0000000d2600720c */ /* 0x000fc40003f46270 */
[CC--:B------:R-:W-:Y:S02]  /*0980*/  VIMNMX R31, PT, PT, R13.reuse, R38.reuse, PT ;  /* 0x000000260d1f7248 */ /* 0x0c0fe40003fe0100 */
[CC--:B------:R-:W-:Y:S02]  /*0990*/  VIMNMX R23, PT, PT, R20.reuse, R17.reuse, !PT ;  /* 0x0000001114177248 */ /* 0x0c0fe40007fe0100 */
[----:B------:R-:W-:Y:S02]  /*09a0*/  VIMNMX R39, PT, PT, R20, R17, PT ;  /* 0x0000001114277248 */ /* 0x000fe40003fe0100 */
[----:B------:R-:W-:Y:S02]  /*09b0*/  VIMNMX R16, PT, PT, R13, R38, !PT ;  /* 0x000000260d107248 */ /* 0x000fe40007fe0100 */
[----:B------:R-:W-:Y:S02]  /*09c0*/  FSEL R20, R11, R30, !P0 ;  /* 0x0000001e0b147208 */ /* 0x000fe40004000000 */
[----:B------:R-:W-:-:S02]  /*09d0*/  FSEL R11, R30, R11, !P0 ;  /* 0x0000000b1e0b7208 */ /* 0x000fc40004000000 */
[----:B------:R-:W-:Y:S02]  /*09e0*/  FSEL R13, R22, R15, !P3 ;  /* 0x0000000f160d7208 */ /* 0x000fe40005800000 */
[----:B------:R-:W-:Y:S02]  /*09f0*/  FSEL R38, R15, R22, !P3 ;  /* 0x000000160f267208 */ /* 0x000fe40005800000 */
[----:B------:R-:W-:Y:S02]  /*0a00*/  FSEL R9, R21, R14, P1 ;  /* 0x0000000e15097208 */ /* 0x000fe40000800000 */
[----:B------:R-:W-:Y:S02]  /*0a10*/  FSEL R41, R40, R19, !P2 ;  /* 0x0000001328297208 */ /* 0x000fe40005000000 */
[----:B------:R-:W-:Y:S02]  /*0a20*/  ISETP.GE.AND P0, PT, R31, R18, PT ;  /* 0x000000121f00720c */ /* 0x000fe40003f06270 */
[----:B------:R-:W-:-:S02]  /*0a30*/  VIMNMX R22, PT, PT, R18, R31, !PT ;  /* 0x0000001f12167248 */ /* 0x000fc40007fe0100 */
[----:B------:R-:W-:Y:S02]  /*0a40*/  FSEL R14, R14, R21, P1 ;  /* 0x000000150e0e7208 */ /* 0x000fe40000800000 */
[----:B------:R-:W-:Y:S02]  /*0a50*/  VIMNMX R31, PT, PT, R18, R31, PT ;  /* 0x0000001f121f7248 */ /* 0x000fe40003fe0100 */
[----:B------:R-:W-:Y:S02]  /*0a60*/  FSEL R21, R19, R40, !P2 ;  /* 0x0000002813157208 */ /* 0x000fe40005000000 */
[----:B------:R-:W-:Y:S02]  /*0a70*/  ISETP.GE.AND P1, PT, R39, R16, PT ;  /* 0x000000102700720c */ /* 0x000fe40003f26270 */
[CC--:B------:R-:W-:Y:S02]  /*0a80*/  VIMNMX R17, PT, PT, R16.reuse, R39.reuse, !PT ;  /* 0x0000002710117248 */ /* 0x0c0fe40007fe0100 */
[----:B------:R-:W-:-:S02]  /*0a90*/  VIMNMX R39, PT, PT, R16, R39, PT ;  /* 0x0000002710277248 */ /* 0x000fc40003fe0100 */
[----:B------:R-:W-:Y:S02]  /*0aa0*/  ISETP.GE.AND P2, PT, R12, R23, PT ;  /* 0x000000170c00720c */ /* 0x000fe40003f46270 */
[----:B------:R-:W-:Y:S02]  /*0ab0*/  VIMNMX R19, PT, PT, R23, R12, !PT ;  /* 0x0000000c17137248 */ /* 0x000fe40007fe0100 */
[----:B------:R-:W-:Y:S02]  /*0ac0*/  FSEL R16, R20, R41, !P0 ;  /* 0x0000002914107208 */ /* 0x000fe40004000000 */
[----:B------:R-:W-:Y:S02]  /*0ad0*/  FSEL R30, R41, R20, !P0 ;  /* 0x00000014291e7208 */ /* 0x000fe40004000000 */
[----:B------:R-:W-:Y:S02]  /*0ae0*/  VIMNMX R18, PT, PT, R23, R12, PT ;  /* 0x0000000c17127248 */ /* 0x000fe40003fe0100 */
[----:B------:R-:W-:-:S02]  /*0af0*/  ISETP.GE.AND P0, PT, R31, R10, PT ;  /* 0x0000000a1f00720c */ /* 0x000fc40003f06270 */
[----:B------:R-:W-:Y:S02]  /*0b00*/  VIMNMX R20, PT, PT, R10, R31, !PT ;  /* 0x0000001f0a147248 */ /* 0x000fe40007fe0100 */
[----:B------:R-:W-:Y:S02]  /*0b10*/  FSEL R12, R21, R38, !P1 ;  /* 0x00000026150c7208 */ /* 0x000fe40004800000 */
[----:B------:R-:W-:Y:S02]  /*0b20*/  FSEL R23, R38, R21, !P1 ;  /* 0x0000001526177208 */ /* 0x000fe40004800000 */
[----:B------:R-:W-:Y:S02]  /*0b30*/  VIMNMX R10, PT, PT, R10, R31, PT ;  /* 0x0000001f0a0a7248 */ /* 0x000fe40003fe0100 */
[----:B------:R-:W-:Y:S02]  /*0b40*/  ISETP.GE.AND P1, PT, R39, R22, PT ;  /* 0x000000162700720c */ /* 0x000fe40003f26270 */
[----:B------:R-:W-:-:S02]  /*0b50*/  VIMNMX R15, PT, PT, R22, R39, !PT ;  /* 0x00000027160f7248 */ /* 0x000fc40007fe0100 */
[----:B------:R-:W-:Y:S02]  /*0b60*/  VIMNMX R31, PT, PT, R22, R39, PT ;  /* 0x00000027161f7248 */ /* 0x000fe40003fe0100 */
[----:B------:R-:W-:Y:S02]  /*0b70*/  FSEL R22, R13, R14, !P2 ;  /* 0x0000000e0d167208 */ /* 0x000fe40005000000 */
[----:B------:R-:W-:Y:S02]  /*0b80*/  FSEL R39, R14, R13, !P2 ;  /* 0x0000000d0e277208 */ /* 0x000fe40005000000 */
[----:B------:R-:W-:Y:S02]  /*0b90*/  ISETP.GE.AND P3, PT, R8, R19, PT ;  /* 0x000000130800720c */ /* 0x000fe40003f66270 */
[----:B------:R-:W-:Y:S02]  /*0ba0*/  ISETP.GE.AND P2, PT, R18, R17, PT ;  /* 0x000000111200720c */ /* 0x000fe40003f46270 */
[----:B------:R-:W-:-:S02]  /*0bb0*/  VIMNMX R21, PT, PT, R17, R18, !PT ;  /* 0x0000001211157248 */ /* 0x000fc40007fe0100 */
[----:B------:R-:W-:Y:S02]  /*0bc0*/  VIMNMX R14, PT, PT, R17, R18, PT ;  /* 0x00000012110e7248 */ /* 0x000fe40003fe0100 */
[CC--:B------:R-:W-:Y:S02]  /*0bd0*/  VIMNMX R18, PT, PT, R8.reuse, R19.reuse, !PT ;  /* 0x0000001308127248 */ /* 0x0c0fe40007fe0100 */
[----:B------:R-:W-:Y:S02]  /*0be0*/  VIMNMX R38, PT, PT, R8, R19, PT ;  /* 0x0000001308267248 */ /* 0x000fe40003fe0100 */
[----:B------:R-:W-:Y:S02]  /*0bf0*/  FSEL R8, R11, R30, !P0 ;  /* 0x0000001e0b087208 */ /* 0x000fe40004000000 */
[----:B------:R-:W-:Y:S02]  /*0c00*/  FSEL R11, R30, R11, !P0 ;  /* 0x0000000b1e0b7208 */ /* 0x000fe40004000000 */
[----:B------:R-:W-:-:S02]  /*0c10*/  FSEL R17, R16, R23, !P1 ;  /* 0x0000001710117208 */ /* 0x000fc40004800000 */
[----:B------:R-:W-:Y:S02]  /*0c20*/  FSEL R41, R23, R16, !P1 ;  /* 0x0000001017297208 */ /* 0x000fe40004800000 */
[----:B------:R-:W-:Y:S02]  /*0c30*/  FSEL R19, R22, R9, !P3 ;  /* 0x0000000916137208 */ /* 0x000fe40005800000 */
[----:B------:R-:W-:Y:S02]  /*0c40*/  ISETP.GE.AND P4, PT, R31, R20, PT ;  /* 0x000000141f00720c */ /* 0x000fe40003f86270 */
[----:B------:R-:W-:Y:S02]  /*0c50*/  FSEL R23, R12, R39, !P2 ;  /* 0x000000270c177208 */ /* 0x000fe40005000000 */
[----:B------:R-:W-:Y:S02]  /*0c60*/  FSEL R30, R39, R12, !P2 ;  /* 0x0000000c271e7208 */ /* 0x000fe40005000000 */
[----:B------:R-:W-:-:S02]  /*0c70*/  FSEL R22, R9, R22, !P3 ;  /* 0x0000001609167208 */ /* 0x000fc40005800000 */
[CC--:B------:R-:W-:Y:S02]  /*0c80*/  VIMNMX R16, PT, PT, R20.reuse, R31.reuse, !PT ;  /* 0x0000001f14107248 */ /* 0x0c0fe40007fe0100 */
[----:B------:R-:W-:Y:S02]  /*0c90*/  VIMNMX R13, PT, PT, R20, R31, PT ;  /* 0x0000001f140d7248 */ /* 0x000fe40003fe0100 */
[----:B------:R-:W-:Y:S02]  /*0ca0*/  ISETP.GE.AND P0, PT, R31, R10, PT ;  /* 0x0000000a1f00720c */ /* 0x000fe40003f06270 */
[----:B------:R-:W-:Y:S02]  /*0cb0*/  ISETP.GE.AND P3, PT, R38, R21, PT ;  /* 0x000000152600720c */ /* 0x000fe40003f66270 */
[----:B------:R-:W-:Y:S02]  /*0cc0*/  VIMNMX R9, PT, PT, R21, R38, !PT ;  /* 0x0000002615097248 */ /* 0x000fe40007fe0100 */
[----:B------:R-:W-:-:S02]  /*0cd0*/  ISETP.GE.AND P2, PT, R14, R15, PT ;  /* 0x0000000f0e00720c */ /* 0x000fc40003f46270 */
[C---:B------:R-:W-:Y:S02]  /*0ce0*/  VIMNMX R38, PT, PT, R21.reuse, R38, PT ;  /* 0x0000002615267248 */ /* 0x040fe40003fe0100 */
[----:B------:R-:W-:Y:S02]  /*0cf0*/  ISETP.GT.AND P1, PT, R21, R18, PT ;  /* 0x000000121500720c */ /* 0x000fe40003f24270 */
[CC--:B------:R-:W-:Y:S02]  /*0d00*/  VIMNMX R31, PT, PT, R15.reuse, R14.reuse, PT ;  /* 0x0000000e0f1f7248 */ /* 0x0c0fe40003fe0100 */
[----:B------:R-:W-:Y:S02]  /*0d10*/  VIMNMX R21, PT, PT, R15, R14, !PT ;  /* 0x0000000e0f157248 */ /* 0x000fe40007fe0100 */
[----:B------:R-:W-:Y:S02]  /*0d20*/  FSEL R15, R8, R41, !P4 ;  /* 0x00000029080f7208 */ /* 0x000fe40006000000 */
[----:B------:R-:W-:-:S02]  /*0d30*/  FSEL R20, R41, R8, !P4 ;  /* 0x0000000829147208 */ /* 0x000fc40006000000 */
[----:B------:R-:W-:Y:S02]  /*0d40*/  FSEL R8, R17, R30, !P2 ;  /* 0x0000001e11087208 */ /* 0x000fe40005000000 */
[----:B------:R-:W-:Y:S02]  /*0d50*/  FSEL R40, R30, R17, !P2 ;  /* 0x000000111e287208 */ /* 0x000fe40005000000 */
[----:B------:R-:W-:Y:S02]  /*0d60*/  FSEL R12, R23, R22, !P3 ;  /* 0x00000016170c7208 */ /* 0x000fe40005800000 */
[----:B------:R-:W-:Y:S02]  /*0d70*/  FSEL R39, R22, R23, !P3 ;  /* 0x0000001716277208 */ /* 0x000fe40005800000 */
[----:B------:R-:W-:Y:S02]  /*0d80*/  ISETP.GE.AND P2, PT, R31, R16, PT ;  /* 0x000000101f00720c */ /* 0x000fe40003f46270 */
[----:B------:R-:W-:-:S02]  /*0d90*/  ISETP.GE.AND P3, PT, R38, R21, PT ;  /* 0x000000152600720c */ /* 0x000fc40003f66270 */
[----:B------:R-:W-:Y:S02]  /*0da0*/  VIMNMX R14, PT, PT, R16, R31, !PT ;  /* 0x0000001f100e7248 */ /* 0x000fe40007fe0100 */
[----:B------:R-:W-:Y:S02]  /*0db0*/  FSEL R30, R15, R40, !P2 ;  /* 0x000000280f1e7208 */ /* 0x000fe40005000000 */
[----:B------:R-:W-:Y:S02]  /*0dc0*/  FSEL R17, R40, R15, !P2 ;  /* 0x0000000f28117208 */ /* 0x000fe40005000000 */
[----:B------:R-:W-:Y:S02]  /*0dd0*/  VIMNMX R16, PT, PT, R16, R31, PT ;  /* 0x0000001f10107248 */ /* 0x000fe40003fe0100 */
[----:B------:R-:W-:Y:S02]  /*0de0*/  FSEL R23, R8, R39, !P3 ;  /* 0x0000002708177208 */ /* 0x000fe40005800000 */
[----:B------:R-:W-:-:S02]  /*0df0*/  FSEL R15, R39, R8, !P3 ;  /* 0x00000008270f7208 */ /* 0x000fc40005800000 */
[----:B------:R-:W-:Y:S02]  /*0e00*/  VIMNMX R22, PT, PT, R21, R38, !PT ;  /* 0x0000002615167248 */ /* 0x000fe40007fe0100 */
[----:B------:R-:W-:Y:S02]  /*0e10*/  SEL R31, R10, R13, !P0 ;  /* 0x0000000d0a1f7207 */ /* 0x000fe40004000000 */
[----:B------:R-:W-:Y:S02]  /*0e20*/  SEL R8, R13, R10, !P0 ;  /* 0x0000000a0d087207 */ /* 0x000fe40004000000 */
[----:B------:R-:W-:Y:S02]  /*0e30*/  VIMNMX R21, PT, PT, R21, R38, PT ;  /* 0x0000002615157248 */ /* 0x000fe40003fe0100 */
[----:B------:R-:W-:Y:S02]  /*0e40*/  SEL R13, R18, R9, P1 ;  /* 0x00000009120d7207 */ /* 0x000fe40000800000 */
[----:B------:R-:W-:-:S02]  /*0e50*/  SEL R18, R9, R18, P1 ;  /* 0x0000001209127207 */ /* 0x000fc40000800000 */
[----:B------:R-:W-:Y:S02]  /*0e60*/  FSEL R40, R11, R20, !P0 ;  /* 0x000000140b287208 */ /* 0x000fe40004000000 */
[----:B------:R-:W-:Y:S02]  /*0e70*/  FSEL R9, R20, R11, !P0 ;  /* 0x0000000b14097208 */ /* 0x000fe40004000000 */
[----:B------:R-:W-:Y:S02]  /*0e80*/  FSEL R38, R19, R12, P1 ;  /* 0x0000000c13267208 */ /* 0x000fe40000800000 */
[----:B------:R-:W-:Y:S02]  /*0e90*/  FSEL R19, R12, R19, P1 ;  /* 0x000000130c137208 */ /* 0x000fe40000800000 */
[----:B------:R-:W-:Y:S02]  /*0ea0*/  ISETP.GE.AND P0, PT, R16, R31, PT ;  /* 0x0000001f1000720c */ /* 0x000fe40003f06270 */
[----:B------:R-:W-:-:S02]  /*0eb0*/  VIMNMX R12, PT, PT, R31, R16, !PT ;  /* 0x000000101f0c7248 */ /* 0x000fc40007fe0100 */
[----:B------:R-:W-:Y:S02]  /*0ec0*/  VIMNMX R10, PT, PT, R31, R16, PT ;  /* 0x000000101f0a7248 */ /* 0x000fe40003fe0100 */
[----:B------:R-:W-:Y:S02]  /*0ed0*/  ISETP.GE.AND P1, PT, R21, R14, PT ;  /* 0x0000000e1500720c */ /* 0x000fe40003f26270 */
[----:B------:R-:W-:Y:S02]  /*0ee0*/  ISETP.GE.AND P2, PT, R13, R22, PT ;  /* 0x000000160d00720c */ /* 0x000fe40003f46270 */
[----:B------:R-:W-:Y:S02]  /*0ef0*/  VIMNMX R16, PT, PT, R22, R13, !PT ;  /* 0x0000000d16107248 */ /* 0x000fe40007fe0100 */
[----:B------:R-:W-:Y:S02]  /*0f00*/  VIMNMX R20, PT, PT, R14, R21, !PT ;  /* 0x000000150e147248 */ /* 0x000fe40007fe0100 */
[----:B------:R-:W-:-:S02]  /*0f10*/  VIMNMX R22, PT, PT, R22, R13, PT ;  /* 0x0000000d16167248 */ /* 0x000fc40003fe0100 */
[----:B------:R-:W-:Y:S02]  /*0f20*/  VIMNMX R14, PT, PT, R14, R21, PT ;  /* 0x000000150e0e7248 */ /* 0x000fe40003fe0100 */
[----:B------:R-:W-:Y:S02]  /*0f30*/  FSEL R13, R40, R17, !P0 ;  /* 0x00000011280d7208 */ /* 0x000fe40004000000 */
[----:B------:R-:W-:Y:S01]  /*0f40*/  FSEL R11, R17, R40, !P0 ;  /* 0x00000028110b7208 */ /* 0x000fe20004000000 */
[----:B------:R-:W-:Y:S01]  /*0f50*/  IMAD.MOV.U32 R40, RZ, RZ, 0x2 ;  /* 0x00000002ff287424 */ /* 0x000fe200078e00ff */
[----:B------:R-:W-:Y:S02]  /*0f60*/  FSEL R21, R30, R15, !P1 ;  /* 0x0000000f1e157208 */ /* 0x000fe40004800000 */
[----:B------:R-:W-:Y:S02]  /*0f70*/  FSEL R17, R23, R38, !P2 ;  /* 0x0000002617117208 */ /* 0x000fe40005000000 */
[----:B------:R-:W-:-:S02]  /*0f80*/  FSEL R15, R15, R30, !P1 ;  /* 0x0000001e0f0f7208 */ /* 0x000fc40004800000 */
[----:B------:R-:W-:-:S07]  /*0f90*/  FSEL R23, R38, R23, !P2 ;  /* 0x0000001726177208 */ /* 0x000fce0005000000 */
.L_x_55:
[----:B------:R-:W-:Y:S01]  /*0fa0*/  IMAD.MOV R31, RZ, RZ, -R40 ;  /* 0x000000ffff1f7224 */ /* 0x000fe200078e0a28 */
[----:B------:R-:W0:Y:S01]  /*0fb0*/  S2UR UR5, SR_CgaCtaId ;  /* 0x00000000000579c3 */ /* 0x000e220000008800 */
[----:B------:R-:W-:-:S07]  /*0fc0*/  VIADD R41, R40, 0xffffffff ;  /* 0xffffffff28297836 */ /* 0x000fce0000000000 */
[----:B------:R-:W-:Y:S01]  /*0fd0*/  BAR.SYNC.DEFER_BLOCKING 0x0 ;  /* 0x0000000000007b1d */ /* 0x000fe20000010000 */
[----:B------:R-:W-:Y:S02]  /*0fe0*/  LOP3.LUT R30, R32, R31, RZ, 0xc0, !PT ;  /* 0x0000001f201e7212 */ /* 0x000fe400078ec0ff */
[----:B------:R-:W-:-:S03]  /*0ff0*/  LOP3.LUT R41, R41, R32, RZ, 0xc0, !PT ;  /* 0x0000002029297212 */ /* 0x000fc600078ec0ff */
[----:B------:R-:W-:Y:S01]  /*1000*/  UMOV UR4, 0x400 ;  /* 0x0000040000047882 */ /* 0x000fe20000000000 */
[----:B------:R-:W-:Y:S01]  /*1010*/  IMAD.SHL.U32 R30, R30, 0x8, RZ ;  /* 0x000000081e1e7824 */ /* 0x000fe200078e00ff */
[----:B------:R-:W-:Y:S01]  /*1020*/  BSSY.RECONVERGENT B0, `(.L_x_52) ;  /* 0x0000026000007945 */ /* 0x000fe20003800200 */
[----:B------:R-:W-:-:S03]  /*1030*/  IMAD.SHL.U32 R41, R41, 0x8, RZ ;  /* 0x0000000829297824 */ /* 0x000fc600078e00ff */
[----:B------:R-:W-:Y:S02]  /*1040*/  VIMNMX.U32 R30, PT, PT, R30, 0x800, PT ;  /* 0x000008001e1e7848 */ /* 0x000fe40003fe0000 */
[----:B------:R-:W-:-:S03]  /*1050*/  VIMNMX.U32 R42, PT, PT, R41, 0x800, PT ;  /* 0x00000800292a7848 */ /* 0x000fc60003fe0000 */
[----:B------:R-:W-:-:S05]  /*1060*/  IMAD R39, R40, 0x4, R30 ;  /* 0x0000000428277824 */ /* 0x000fca00078e021e */
[----:B------:R-:W-:Y:S01]  /*1070*/  VIMNMX.U32 R39, PT, PT, R39, 0x800, PT ;  /* 0x0000080027277848 */ /* 0x000fe20003fe0000 */
[----:B0-----:R-:W-:-:S03]  /*1080*/  ULEA UR4, UR5, UR4, 0x18 ;  /* 0x0000000405047291 */ /* 0x001fc6000f8ec0ff */
[----:B------:R-:W-:Y:S01]  /*1090*/  VIADDMNMX R44, R39, -R30, R42, PT ;  /* 0x8000001e272c7246 */ /* 0x000fe2000380012a */
[----:B------:R-:W-:Y:S02]  /*10a0*/  IMAD R38, R40, 0x4, R39 ;  /* 0x0000000428267824 */ /* 0x000fe400078e0227 */
[----:B------:R-:W-:-:S03]  /*10b0*/  LEA R31, R32, UR4, 0x6 ;  /* 0x00000004201f7c11 */ /* 0x000fc6000f8e30ff */
[----:B------:R-:W-:Y:S02]  /*10c0*/  VIMNMX.U32 R38, PT, PT, R38, 0x800, PT ;  /* 0x0000080026267848 */ /* 0x000fe40003fe0000 */
[----:B------:R0:W-:Y:S03]  /*10d0*/  STS.128 [R31], R8 ;  /* 0x000000081f007388 */ /* 0x0001e60000000c00 */
[----:B------:R-:W-:Y:S01]  /*10e0*/  IMAD.IADD R41, R38, 0x1, -R39 ;  /* 0x0000000126297824 */ /* 0x000fe200078e0a27 */
[----:B------:R0:W-:Y:S04]  /*10f0*/  STS.128 [R31+0x10], R12 ;  /* 0x0000100c1f007388 */ /* 0x0001e80000000c00 */
[C---:B------:R-:W-:Y:S01]  /*1100*/  ISETP.GE.AND P0, PT, R42.reuse, R41, PT ;  /* 0x000000292a00720c */ /* 0x040fe20003f06270 */
[----:B------:R-:W-:Y:S01]  /*1110*/  IMAD.IADD R41, R42, 0x1, -R41 ;  /* 0x000000012a297824 */ /* 0x000fe200078e0a29 */
[----:B------:R0:W-:Y:S04]  /*1120*/  STS.128 [R31+0x20], R20 ;  /* 0x000020141f007388 */ /* 0x0001e80000000c00 */
[----:B------:R-:W-:Y:S01]  /*1130*/  SEL R41, R41, RZ, P0 ;  /* 0x000000ff29297207 */ /* 0x000fe20000000000 */
[----:B------:R0:W-:Y:S01]  /*1140*/  STS.128 [R31+0x30], R16 ;  /* 0x000030101f007388 */ /* 0x0001e20000000c00 */
[----:B------:R-:W-:Y:S02]  /*1150*/  BAR.SYNC.DEFER_BLOCKING 0x0 ;  /* 0x0000000000007b1d */ /* 0x000fe40000010000 */
[----:B------:R-:W-:-:S13]  /*1160*/  ISETP.GE.AND P0, PT, R41, R44, PT ;  /* 0x0000002c2900720c */ /* 0x000fda0003f06270 */
[----:B0-----:R-:W-:Y:S05]  /*1170*/  @P0 BRA `(.L_x_53) ;  /* 0x0000000000400947 */ /* 0x001fea0003800000 */
[----:B------:R-:W-:-:S07]  /*1180*/  IMAD.IADD R13, R42, 0x1, R39 ;  /* 0x000000012a0d7824 */ /* 0x000fce00078e0227 */
.L_x_54:
[----:B------:R-:W-:-:S05]  /*1190*/  IMAD.IADD R8, R44, 0x1, -R41 ;  /* 0x000000012c087824 */ /* 0x000fca00078e0a29 */
[----:B------:R-:W-:-:S04]  /*11a0*/  LEA.HI R8, R8, R8, RZ, 0x1 ;  /* 0x0000000808087211 */ /* 0x000fc800078f08ff */
[----:B------:R-:W-:-:S04]  /*11b0*/  LEA.HI.SX32 R9, R8, R41, 0x1f ;  /* 0x0000002908097211 */ /* 0x000fc800078ffaff */
[----:B------:R-:W-:Y:S01]  /*11c0*/  LOP3.LUT R10, RZ, R9, RZ, 0x33, !PT ;  /* 0x00000009ff0a7212 */ /* 0x000fe200078e33ff */
[----:B------:R-:W-:-:S04]  /*11d0*/  IMAD.IADD R8, R30, 0x1, R9 ;  /* 0x000000011e087824 */ /* 0x000fc800078e0209 */
[----:B------:R-:W-:Y:S01]  /*11e0*/  IMAD.IADD R10, R13, 0x1, R10 ;  /* 0x000000010d0a7824 */ /* 0x000fe200078e020a */
[----:B------:R-:W-:-:S04]  /*11f0*/  LEA R8, R8, UR4, 0x3 ;  /* 0x0000000408087c11 */ /* 0x000fc8000f8e18ff */
[----:B------:R-:W-:Y:S02]  /*1200*/  LEA R10, R10, UR4, 0x3 ;  /* 0x000000040a0a7c11 */ /* 0x000fe4000f8e18ff */
[----:B------:R-:W-:Y:S04]  /*1210*/  LDS R8, [R8] ;  /* 0x0000000008087984 */ /* 0x000fe80000000800 */
[----:B------:R-:W0:Y:S02]  /*1220*/  LDS R11, [R10] ;  /* 0x000000000a0b7984 */ /* 0x000e240000000800 */
[----:B0-----:R-:W-:-:S04]  /*1230*/  ISETP.GE.AND P0, PT, R11, R8, PT ;  /* 0x000000080b00720c */ /* 0x001fc80003f06270 */
[----:B------:R-:W-:-:S09]  /*1240*/  SEL R44, R9, R44, !P0 ;  /* 0x0000002c092c7207 */ /* 0x000fd20004000000 */
[----:B------:R-:W-:-:S05]  /*1250*/  @P0 VIADD R41, R9, 0x1 ;  /* 0x0000000109290836 */ /* 0x000fca0000000000 */
[----:B------:R-:W-:-:S13]  /*1260*/  ISETP.GE.AND P0, PT, R41, R44, PT ;  /* 0x0000002c2900720c */ /* 0x000fda0003f06270 */
[----:B------:R-:W-:Y:S05]  /*1270*/  @!P0 BRA `(.L_x_54) ;  /* 0xfffffffc00c48947 */ /* 0x000fea000383ffff */
.L_x_53:
[----:B------:R-:W-:Y:S05]  /*1280*/  BSYNC.RECONVERGENT B0 ;  /* 0x0000000000007941 */ /* 0x000fea0003800200 */
.L_x_52:
[----:B------:R-:W-:Y:S01]  /*1290*/  IMAD.IADD R12, R30, 0x1, R41 ;  /* 0x000000011e0c7824 */ /* 0x000fe200078e0229 */
[----:B------:R-:W-:Y:S02]  /*12a0*/  IADD3 R41, PT, PT, -R41, R39, R42 ;  /* 0x0000002729297210 */ /* 0x000fe40007ffe12a */
[----:B------:R-:W-:Y:S01]  /*12b0*/  PLOP3.LUT P0, PT, PT, PT, PT, 0x8, 0x80 ;  /* 0x000000000080781c */ /* 0x000fe20003f0e170 */
[C---:B------:R-:W-:Y:S01]  /*12c0*/  VIADD R10, R12.reuse, 0x1 ;  /* 0x000000010c0a7836 */ /* 0x040fe20000000000 */
[----:B------:R-:W-:Y:S01]  /*12d0*/  LEA R14, R12, UR4, 0x3 ;  /* 0x000000040c0e7c11 */ /* 0x000fe2000f8e18ff */
[C---:B------:R-:W-:Y:S01]  /*12e0*/  VIADD R11, R41.reuse, 0x1 ;  /* 0x00000001290b7836 */ /* 0x040fe20000000000 */
[C---:B------:R-:W-:Y:S02]  /*12f0*/  LEA R13, R41.reuse, UR4, 0x3 ;  /* 0x00000004290d7c11 */ /* 0x040fe4000f8e18ff */
[----:B------:R-:W-:Y:S01]  /*1300*/  ISETP.GE.AND P1, PT, R41, R38, PT ;  /* 0x000000262900720c */ /* 0x000fe20003f26270 */
[----:B------:R-:W-:Y:S04]  /*1310*/  LDS.64 R18, [R14] ;  /* 0x000000000e127984 */ /* 0x000fe80000000a00 */
[----:B------:R-:W0:Y:S08]  /*1320*/  LDS.64 R30, [R13] ;  /* 0x000000000d1e7984 */ /* 0x000e300000000a00 */
[----:B0-----:R-:W-:-:S04]  /*1330*/  @!P1 ISETP.GE.AND P2, PT, R30, R18, PT ;  /* 0x000000121e00920c */ /* 0x001fc80003f46270 */
[----:B------:R-:W-:-:S04]  /*1340*/  @!P1 ISETP.GE.OR P0, PT, R12, R39, !P2 ;  /* 0x000000270c00920c */ /* 0x000fc80005706670 */
[----:B------:R-:W-:Y:S02]  /*1350*/  FSEL R9, R31, R19, P0 ;  /* 0x000000131f097208 */ /* 0x000fe40000000000 */
[----:B------:R-:W-:-:S07]  /*1360*/  SEL R8, R30, R18, P0 ;  /* 0x000000121e087207 */ /* 0x000fce0000000000 */
[----:B------:R0:W-:Y:S01]  /*1370*/  @P0 LDS.64 R30, [R13+0x8] ;  /* 0x000008000d1e0984 */ /* 0x0001e20000000a00 */
[----:B------:R-:W-:Y:S02]  /*1380*/  @!P0 IMAD.MOV R11, RZ, RZ, R41 ;  /* 0x000000ffff0b8224 */ /* 0x000fe400078e0229 */
[----:B------:R-:W-:Y:S01]  /*1390*/  @P0 IMAD.MOV R10, RZ, RZ, R12 ;  /* 0x000000ffff0a0224 */ /* 0x000fe200078e020c */
[----:B------:R-:W1:Y:S01]  /*13a0*/  @!P0 LDS.64 R18, [R14+0x8] ;  /* 0x000008000e128984 */ /* 0x000e620000000a00 */
[----:B------:R-:W-:Y:S02]  /*13b0*/  PLOP3.LUT P0, PT, PT, PT, PT, 0x8, 0x80 ;  /* 0x000000000080781c */ /* 0x000fe40003f0e170 */
[C---:B------:R-:W-:Y:S01]  /*13c0*/  ISETP.GE.AND P1, PT, R11.reuse, R38, PT ;  /* 0x000000260b00720c */ /* 0x040fe20003f26270 */
[----:B------:R-:W-:Y:S02]  /*13d0*/  VIADD R12, R10, 0x1 ;  /* 0x000000010a0c7836 */ /* 0x000fe40000000000 */
[----:B0-----:R-:W-:-:S10]  /*13e0*/  VIADD R13, R11, 0x1 ;  /* 0x000000010b0d7836 */ /* 0x001fd40000000000 */
[----:B-1----:R-:W-:-:S04]  /*13f0*/  @!P1 ISETP.GE.AND P2, PT, R30, R18, PT ;  /* 0x000000121e00920c */ /* 0x002fc80003f46270 */
[----:B------:R-:W-:-:S13]  /*1400*/  @!P1 ISETP.GE.OR P0, PT, R10, R39, !P2 ;  /* 0x000000270a00920c */ /* 0x000fda0005706670 */
[----:B------:R-:W-:Y:S01]  /*1410*/  @P0 IMAD.MOV R12, RZ, RZ, R10 ;  /* 0x000000ffff0c0224 */ /* 0x000fe200078e020a */
[----:B------:R-:W-:Y:S01]  /*1420*/  SEL R10, R30, R18, P0 ;  /* 0x000000121e0a7207 */ /* 0x000fe20000000000 */
[----:B------:R-:W-:Y:S01]  /*1430*/  @!P0 IMAD.MOV R13, RZ, RZ, R11 ;  /* 0x000000ffff0d8224 */ /* 0x000fe200078e020b */
[----:B------:R-:W-:Y:S01]  /*1440*/  FSEL R11, R31, R19, P0 ;  /* 0x000000131f0b7208 */ /* 0x000fe20000000000 */
        /* <DEDUP_REMOVED lines=38> */
[----:B------:R-:W-:-:S09]  /*16b0*/  SEL R20, R30, R18, P0 ;  /* 0x000000121e147207 */ /* 0x000fd20000000000 */
[----:B------:R-:W-:Y:S02]  /*16c0*/  @P0 IMAD.MOV R42, RZ, RZ, R22 ;  /* 0x000000ffff2a0224 */ /* 0x000fe400078e0216 */
        /* <DEDUP_REMOVED lines=29> */
[----:B------:R-:W-:Y:S02]  /*18a0*/  FSEL R17, R31, R19, P0 ;  /* 0x000000131f117208 */ /* 0x000fe40000000000 */
[----:B------:R-:W-:Y:S02]  /*18b0*/  @!P0 LEA R44, R42, UR4, 0x3 ;  /* 0x000000042a2c8c11 */ /* 0x000fe4000f8e18ff */
[C---:B------:R-:W-:Y:S02]  /*18c0*/  @P0 LEA R41, R45.reuse, UR4, 0x3 ;  /* 0x000000042d290c11 */ /* 0x040fe4000f8e18ff */
[----:B------:R-:W-:Y:S01]  /*18d0*/  ISETP.GE.AND P1, PT, R45, R38, PT ;  /* 0x000000262d00720c */ /* 0x000fe20003f26270 */
[----:B------:R-:W-:Y:S04]  /*18e0*/  @!P0 LDS.64 R18, [R44] ;  /* 0x000000002c128984 */ /* 0x000fe80000000a00 */
[----:B------:R-:W0:Y:S01]  /*18f0*/  @P0 LDS.64 R30, [R41] ;  /* 0x00000000291e0984 */ /* 0x000e220000000a00 */
[----:B------:R-:W-:-:S07]  /*1900*/  PLOP3.LUT P0, PT, PT, PT, PT, 0x8, 0x80 ;  /* 0x000000000080781c */ /* 0x000fce0003f0e170 */
[----:B0-----:R-:W-:-:S04]  /*1910*/  @!P1 ISETP.GE.AND P2, PT, R30, R18, PT ;  /* 0x000000121e00920c */ /* 0x001fc80003f46270 */
[----:B------:R-:W-:Y:S02]  /*1920*/  @!P1 ISETP.GE.OR P0, PT, R42, R39, !P2 ;  /* 0x000000272a00920c */ /* 0x000fe40005706670 */
[C---:B------:R-:W-:Y:S01]  /*1930*/  ISETP.GE.U32.AND P1, PT, R40.reuse, 0x81, PT ;  /* 0x000000812800780c */ /* 0x040fe20003f26070 */
[----:B------:R-:W-:Y:S01]  /*1940*/  IMAD.SHL.U32 R40, R40, 0x2, RZ ;  /* 0x0000000228287824 */ /* 0x000fe200078e00ff */
[----:B------:R-:W-:Y:S02]  /*1950*/  FSEL R19, R31, R19, P0 ;  /* 0x000000131f137208 */ /* 0x000fe40000000000 */
[----:B------:R-:W-:-:S09]  /*1960*/  SEL R18, R30, R18, P0 ;  /* 0x000000121e127207 */ /* 0x000fd20000000000 */
[----:B------:R-:W-:Y:S05]  /*1970*/  @!P1 BRA `(.L_x_55) ;  /* 0xfffffff400889947 */ /* 0x000fea000383ffff */
[----:B------:R-:W0:Y:S02]  /*1980*/  LDCU.U8 UR4, c[0x0][0x380] ;  /* 0x00007000ff0477ac */ /* 0x000e240008000000 */
[----:B0-----:R-:W-:-:S04]  /*1990*/  UPRMT UR4, UR4, 0x8880, URZ ;  /* 0x0000888004047896 */ /* 0x001fc800080000ff */
[----:B------:R-:W-:Y:S01]  /*19a0*/  UISETP.NE.AND UP0, UPT, UR4, URZ, UPT ;  /* 0x000000ff0400728c */ /* 0x000fe2000bf05270 */
[----:B------:R-:W-:Y:S08]  /*19b0*/  BAR.SYNC.DEFER_BLOCKING 0x0 ;  /* 0x0000000000007b1d */ /* 0x000ff00000010000 */
[----:B------:R-:W-:Y:S05]  /*19c0*/  BRA.U !UP0, `(.L_x_56) ;  /* 0x0000000108b47547 */ /* 0x000fea000b800000 */
[----:B------:R-:W0:Y:S01]  /*19d0*/  S2R R29, SR_TID.X ;  /* 0x00000000001d7919 */ /* 0x000e220000002100 */
[----:B------:R-:W1:Y:S01]  /*19e0*/  LDCU.64 UR4, c[0x0][0x398] ;  /* 0x00007300ff0477ac */ /* 0x000e620008000a00 */
[----:B------:R-:W2:Y:S01]  /*19f0*/  S2R R28, SR_CTAID.X ;  /* 0x00000000001c7919 */ /* 0x000ea20000002500 */
[----:B------:R-:W-:Y:S04]  /*1a00*/  STS.64 [R24], R8 ;  /* 0x0000000818007388 */ /* 0x000fe80000000a00 */
[----:B------:R-:W-:Y:S04]  /*1a10*/  STS.64 [R7+0x8], R10 ;  /* 0x0000080a07007388 */ /* 0x000fe80000000a00 */
[----:B------:R-:W-:Y:S04]  /*1a20*/  STS.64 [R6+0x10], R12 ;  /* 0x0000100c06007388 */ /* 0x000fe80000000a00 */
[----:B------:R-:W-:Y:S04]  /*1a30*/  STS.64 [R5+0x18], R14 ;  /* 0x0000180e05007388 */ /* 0x000fe80000000a00 */
[----:B------:R-:W-:Y:S04]  /*1a40*/  STS.64 [R4+0x20], R20 ;  /* 0x0000201404007388 */ /* 0x000fe80000000a00 */
[----:B------:R-:W-:Y:S04]  /*1a50*/  STS.64 [R3+0x28], R22 ;  /* 0x0000281603007388 */ /* 0x000fe80000000a00 */
[----:B------:R-:W-:Y:S04]  /*1a60*/  STS.64 [R2+0x30], R16 ;  /* 0x0000301002007388 */ /* 0x000fe80000000a00 */
[----:B------:R0:W-:Y:S01]  /*1a70*/  STS.64 [R0+0x38], R18 ;  /* 0x0000381200007388 */ /* 0x0001e20000000a00 */
[----:B------:R-:W-:-:S03]  /*1a80*/  NOP ;  /* 0x0000000000007918 */ /* 0x000fc60000000000 */
[----:B------:R-:W3:Y:S04]  /*1a90*/  LDS.64 R30, [R37] ;  /* 0x00000000251e7984 */ /* 0x000ee80000000a00 */
[----:B------:R-:W4:Y:S01]  /*1aa0*/  LDS.64 R38, [R36+0x100] ;  /* 0x0001000024267984 */ /* 0x000f220000000a00 */
[----:B0-----:R-:W-:Y:S02]  /*1ab0*/  IMAD.SHL.U32 R0, R29, 0x8, RZ ;  /* 0x000000081d007824 */ /* 0x001fe400078e00ff */
[----:B--2---:R-:W-:Y:S01]  /*1ac0*/  IMAD.WIDE.U32 R28, R28, 0x800, RZ ;  /* 0x000008001c1c7825 */ /* 0x004fe200078e00ff */
[----:B------:R-:W0:Y:S02]  /*1ad0*/  LDS.64 R8, [R35+0x200] ;  /* 0x0002000023087984 */ /* 0x000e240000000a00 */
[----:B------:R-:W-:-:S02]  /*1ae0*/  LOP3.LUT R3, R0, 0x1f00, RZ, 0xc0, !PT ;  /* 0x00001f0000037812 */ /* 0x000fc400078ec0ff */
[----:B------:R-:W2:Y:S01]  /*1af0*/  LDS.64 R10, [R34+0x300] ;  /* 0x00030000220a7984 */ /* 0x000ea20000000a00 */
[----:B------:R-:W-:-:S03]  /*1b00*/  LOP3.LUT R0, R28, 0x1f, R32, 0xf8, !PT ;  /* 0x0000001f1c007812 */ /* 0x000fc600078ef820 */
[----:B------:R-:W5:Y:S01]  /*1b10*/  LDS.64 R6, [R33+0x400] ;  /* 0x0004000021067984 */ /* 0x000f620000000a00 */
[----:B------:R-:W-:-:S03]  /*1b20*/  IADD3 R0, P0, PT, R3, R0, RZ ;  /* 0x0000000003007210 */ /* 0x000fc60007f1e0ff */
[----:B------:R-:W5:Y:S02]  /*1b30*/  LDS.64 R12, [R27+0x500] ;  /* 0x000500001b0c7984 */ /* 0x000f640000000a00 */
[----:B------:R-:W-:Y:S01]  /*1b40*/  IMAD.X R29, RZ, RZ, R29, P0 ;  /* 0x000000ffff1d7224 */ /* 0x000fe200000e061d */
[C---:B-1----:R-:W-:Y:S01]  /*1b50*/  LEA R2, P0, R0.reuse, UR4, 0x3 ;  /* 0x0000000400027c11 */ /* 0x042fe2000f8018ff */
[----:B------:R-:W1:Y:S03]  /*1b60*/  LDS.64 R4, [R26+0x600] ;  /* 0x000600001a047984 */ /* 0x000e660000000a00 */
[----:B------:R-:W-:Y:S01]  /*1b70*/  LEA.HI.X R3, R0, UR5, R29, 0x3, P0 ;  /* 0x0000000500037c11 */ /* 0x000fe200080f1c1d */
[----:B------:R-:W1:Y:S04]  /*1b80*/  LDS.64 R24, [R25+0x700] ;  /* 0x0007000019187984 */ /* 0x000e680000000a00 */
[----:B---3--:R-:W-:Y:S04]  /*1b90*/  STG.E desc[UR6][R2.64], R30 ;  /* 0x0000001e02007986 */ /* 0x008fe8000c101906 */
[----:B------:R-:W-:Y:S04]  /*1ba0*/  STG.E desc[UR6][R2.64+0x4], R31 ;  /* 0x0000041f02007986 */ /* 0x000fe8000c101906 */
[----:B----4-:R-:W-:Y:S04]  /*1bb0*/  STG.E desc[UR6][R2.64+0x100], R38 ;  /* 0x0001002602007986 */ /* 0x010fe8000c101906 */
[----:B------:R-:W-:Y:S04]  /*1bc0*/  STG.E desc[UR6][R2.64+0x104], R39 ;  /* 0x0001042702007986 */ /* 0x000fe8000c101906 */
[----:B0-----:R-:W-:Y:S04]  /*1bd0*/  STG.E desc[UR6][R2.64+0x200], R8 ;  /* 0x0002000802007986 */ /* 0x001fe8000c101906 */
[----:B------:R-:W-:Y:S04]  /*1be0*/  STG.E desc[UR6][R2.64+0x204], R9 ;  /* 0x0002040902007986 */ /* 0x000fe8000c101906 */
[----:B--2---:R-:W-:Y:S04]  /*1bf0*/  STG.E desc[UR6][R2.64+0x300], R10 ;  /* 0x0003000a02007986 */ /* 0x004fe8000c101906 */
[----:B------:R-:W-:Y:S04]  /*1c00*/  STG.E desc[UR6][R2.64+0x304], R11 ;  /* 0x0003040b02007986 */ /* 0x000fe8000c101906 */
[----:B-----5:R-:W-:Y:S04]  /*1c10*/  STG.E desc[UR6][R2.64+0x400], R6 ;  /* 0x0004000602007986 */ /* 0x020fe8000c101906 */
[----:B------:R-:W-:Y:S04]  /*1c20*/  STG.E desc[UR6][R2.64+0x404], R7 ;  /* 0x0004040702007986 */ /* 0x000fe8000c101906 */
[----:B------:R-:W-:Y:S04]  /*1c30*/  STG.E desc[UR6][R2.64+0x500], R12 ;  /* 0x0005000c02007986 */ /* 0x000fe8000c101906 */
[----:B------:R-:W-:Y:S04]  /*1c40*/  STG.E desc[UR6][R2.64+0x504], R13 ;  /* 0x0005040d02007986 */ /* 0x000fe8000c101906 */
[----:B-1----:R-:W-:Y:S04]  /*1c50*/  STG.E desc[UR6][R2.64+0x600], R4 ;  /* 0x0006000402007986 */ /* 0x002fe8000c101906 */
[----:B------:R-:W-:Y:S04]  /*1c60*/  STG.E desc[UR6][R2.64+0x604], R5 ;  /* 0x0006040502007986 */ /* 0x000fe8000c101906 */
[----:B------:R-:W-:Y:S04]  /*1c70*/  STG.E desc[UR6][R2.64+0x700], R24 ;  /* 0x0007001802007986 */ /* 0x000fe8000c101906 */
[----:B------:R-:W-:Y:S01]  /*1c80*/  STG.E desc[UR6][R2.64+0x704], R25 ;  /* 0x0007041902007986 */ /* 0x000fe2000c101906 */
[----:B------:R-:W-:Y:S05]  /*1c90*/  EXIT ;  /* 0x000000000000794d */ /* 0x000fea0003800000 */
.L_x_56:
[----:B------:R-:W-:Y:S01]  /*1ca0*/  STS.64 [R24], R8 ;  /* 0x0000000818007388 */ /* 0x000fe20000000a00 */
[----:B------:R-:W0:Y:S03]  /*1cb0*/  LDCU.64 UR4, c[0x0][0x3b0] ;  /* 0x00007600ff0477ac */ /* 0x000e260008000a00 */
[----:B------:R-:W-:Y:S04]  /*1cc0*/  STS.64 [R7+0x8], R10 ;  /* 0x0000080a07007388 */ /* 0x000fe80000000a00 */
[----:B------:R-:W-:Y:S04]  /*1cd0*/  STS.64 [R6+0x10], R12 ;  /* 0x0000100c06007388 */ /* 0x000fe80000000a00 */
[----:B------:R-:W-:Y:S04]  /*1ce0*/  STS.64 [R5+0x18], R14 ;  /* 0x0000180e05007388 */ /* 0x000fe80000000a00 */
[----:B------:R-:W-:Y:S04]  /*1cf0*/  STS.64 [R4+0x20], R20 ;  /* 0x0000201404007388 */ /* 0x000fe80000000a00 */
[----:B------:R-:W-:Y:S04]  /*1d00*/  STS.64 [R3+0x28], R22 ;  /* 0x0000281603007388 */ /* 0x000fe80000000a00 */
[----:B------:R0:W-:Y:S04]  /*1d10*/  STS.64 [R2+0x30], R16 ;  /* 0x0000301002007388 */ /* 0x0001e80000000a00 */
[----:B------:R-:W-:Y:S01]  /*1d20*/  STS.64 [R0+0x38], R18 ;  /* 0x0000381200007388 */ /* 0x000fe20000000a00 */
[----:B------:R-:W-:-:S03]  /*1d30*/  NOP ;  /* 0x0000000000007918 */ /* 0x000fc60000000000 */
[----:B------:R-:W1:Y:S01]  /*1d40*/  LDS.64 R30, [R37] ;  /* 0x00000000251e7984 */ /* 0x000e620000000a00 */
[----:B0-----:R-:W-:-:S03]  /*1d50*/  IADD3 R2, P0, PT, R29, UR4, RZ ;  /* 0x000000041d027c10 */ /* 0x001fc6000ff1e0ff */
[----:B------:R-:W0:Y:S01]  /*1d60*/  LDS.64 R38, [R36+0x100] ;  /* 0x0001000024267984 */ /* 0x000e220000000a00 */
[----:B------:R-:W-:-:S03]  /*1d70*/  IADD3.X R3, PT, PT, R28, UR5, RZ, P0, !PT ;  /* 0x000000051c037c10 */ /* 0x000fc600087fe4ff */
[----:B------:R-:W2:Y:S04]  /*1d80*/  LDS.64 R8, [R35+0x200] ;  /* 0x0002000023087984 */ /* 0x000ea80000000a00 */
[----:B------:R-:W3:Y:S04]  /*1d90*/  LDS.64 R10, [R34+0x300] ;  /* 0x00030000220a7984 */ /* 0x000ee80000000a00 */
[----:B------:R-:W4:Y:S04]  /*1da0*/  LDS.64 R32, [R33+0x400] ;  /* 0x0004000021207984 */ /* 0x000f280000000a00 */
[----:B------:R-:W5:Y:S04]  /*1db0*/  LDS.64 R6, [R27+0x500] ;  /* 0x000500001b067984 */ /* 0x000f680000000a00 */
[----:B------:R-:W5:Y:S04]  /*1dc0*/  LDS.64 R4, [R26+0x600] ;  /* 0x000600001a047984 */ /* 0x000f680000000a00 */
[----:B------:R-:W5:Y:S04]  /*1dd0*/  LDS.64 R24, [R25+0x700] ;  /* 0x0007000019187984 */ /* 0x000f680000000a00 */
[----:B-1----:R-:W-:Y:S04]  /*1de0*/  STG.E desc[UR6][R2.64], R30 ;  /* 0x0000001e02007986 */ /* 0x002fe8000c101906 */
[----:B------:R-:W-:Y:S04]  /*1df0*/  STG.E desc[UR6][R2.64+0x4], R31 ;  /* 0x0000041f02007986 */ /* 0x000fe8000c101906 */
[----:B0-----:R-:W-:Y:S04]  /*1e00*/  STG.E desc[UR6][R2.64+0x100], R38 ;  /* 0x0001002602007986 */ /* 0x001fe8000c101906 */
[----:B------:R-:W-:Y:S04]  /*1e10*/  STG.E desc[UR6][R2.64+0x104], R39 ;  /* 0x0001042702007986 */ /* 0x000fe8000c101906 */
[----:B--2---:R-:W-:Y:S04]  /*1e20*/  STG.E desc[UR6][R2.64+0x200], R8 ;  /* 0x0002000802007986 */ /* 0x004fe8000c101906 */
[----:B------:R-:W-:Y:S04]  /*1e30*/  STG.E desc[UR6][R2.64+0x204], R9 ;  /* 0x0002040902007986 */ /* 0x000fe8000c101906 */
[----:B---3--:R-:W-:Y:S04]  /*1e40*/  STG.E desc[UR6][R2.64+0x300], R10 ;  /* 0x0003000a02007986 */ /* 0x008fe8000c101906 */
[----:B------:R-:W-:Y:S04]  /*1e50*/  STG.E desc[UR6][R2.64+0x304], R11 ;  /* 0x0003040b02007986 */ /* 0x000fe8000c101906 */
[----:B----4-:R-:W-:Y:S04]  /*1e60*/  STG.E desc[UR6][R2.64+0x400], R32 ;  /* 0x0004002002007986 */ /* 0x010fe8000c101906 */
        /* <DEDUP_REMOVED lines=8> */
.L_x_51:
[----:B------:R-:W0:Y:S01]  /*1ef0*/  LDC.64 R4, c[0x0][0x388] ;  /* 0x0000e200ff047b82 */ /* 0x000e220000000a00 */
[----:B------:R-:W-:Y:S01]  /*1f00*/  ACQBULK ;  /* 0x000000000000782e */ /* 0x000fe20000000000 */
[----:B------:R-:W1:Y:S06]  /*1f10*/  S2R R37, SR_TID.X ;  /* 0x0000000000257919 */ /* 0x000e6c0000002100 */
[----:B------:R-:W2:Y:S01]  /*1f20*/  LDC R9, c[0x0][0x3a8] ;  /* 0x0000ea00ff097b82 */ /* 0x000ea20000000800 */
[----:B0-----:R-:W-:-:S05]  /*1f30*/  IMAD.WIDE.U32 R4, R7, 0x4000, R4 ;  /* 0x0000400007047825 */ /* 0x001fca00078e0004 */
[----:B------:R-:W3:Y:S04]  /*1f40*/  LDG.E R3, desc[UR6][R4.64+0x4] ;  /* 0x0000040604037981 */ /* 0x000ee8000c1e1900 */
[----:B------:R-:W4:Y:S01]  /*1f50*/  LDG.E R2, desc[UR6][R4.64] ;  /* 0x0000000604027981 */ /* 0x000f22000c1e1900 */
[----:B-1----:R-:W-:Y:S02]  /*1f60*/  IMAD.SHL.U32 R39, R37, 0x8, RZ ;  /* 0x0000000825277824 */ /* 0x002fe400078e00ff */
[----:B------:R-:W-:-:S03]  /*1f70*/  IMAD.U32 R38, R7, -0x800, RZ ;  /* 0xfffff80007267824 */ /* 0x000fc600078e00ff */
[----:B------:R-:W-:Y:S02]  /*1f80*/  LOP3.LUT R0, R39, 0x1f00, RZ, 0xc0, !PT ;  /* 0x00001f0027007812 */ /* 0x000fe400078ec0ff */
[----:B--2---:R-:W-:Y:S02]  /*1f90*/  VIADDMNMX R38, R38, R9, 0x800, PT ;  /* 0x0000080026267446 */ /* 0x004fe40003800109 */
[----:B------:R-:W-:-:S04]  /*1fa0*/  LOP3.LUT R40, R0, 0x1f, R37, 0xf8, !PT ;  /* 0x0000001f00287812 */ /* 0x000fc800078ef825 */
[C---:B------:R-:W-:Y:S01]  /*1fb0*/  LEA R18, P0, R40.reuse, R4, 0x3 ;  /* 0x0000000428127211 */ /* 0x040fe200078018ff */
[C---:B------:R-:W-:Y:S02]  /*1fc0*/  VIADD R7, R40.reuse, 0x20 ;  /* 0x0000002028077836 */ /* 0x040fe40000000000 */
[C---:B------:R-:W-:Y:S02]  /*1fd0*/  VIADD R9, R40.reuse, 0x60 ;  /* 0x0000006028097836 */ /* 0x040fe40000000000 */
[----:B------:R-:W-:Y:S01]  /*1fe0*/  IMAD.X R19, RZ, RZ, R5, P0 ;  /* 0x000000ffff137224 */ /* 0x000fe200000e0605 */
[-C--:B------:R-:W-:Y:S01]  /*1ff0*/  ISETP.GE.AND P1, PT, R7, R38.reuse, PT ;  /* 0x000000260700720c */ /* 0x080fe20003f26270 */
[C---:B------:R-:W-:Y:S01]  /*2000*/  VIADD R7, R40.reuse, 0x40 ;  /* 0x0000004028077836 */ /* 0x040fe20000000000 */
[CC--:B------:R-:W-:Y:S01]  /*2010*/  ISETP.GE.AND P0, PT, R40.reuse, R38.reuse, PT ;  /* 0x000000262800720c */ /* 0x0c0fe20003f06270 */
[C---:B------:R-:W-:Y:S01]  /*2020*/  VIADD R11, R40.reuse, 0x80 ;  /* 0x00000080280b7836 */ /* 0x040fe20000000000 */
[-C--:B------:R-:W-:Y:S01]  /*2030*/  ISETP.GE.AND P3, PT, R9, R38.reuse, PT ;  /* 0x000000260900720c */ /* 0x080fe20003f66270 */
[C---:B------:R-:W-:Y:S01]  /*2040*/  VIADD R15, R40.reuse, 0xa0 ;  /* 0x000000a0280f7836 */ /* 0x040fe20000000000 */
[-C--:B------:R-:W-:Y:S01]  /*2050*/  ISETP.GE.AND P2, PT, R7, R38.reuse, PT ;  /* 0x000000260700720c */ /* 0x080fe20003f46270 */
[C---:B------:R-:W-:Y:S01]  /*2060*/  VIADD R17, R40.reuse, 0xc0 ;  /* 0x000000c028117836 */ /* 0x040fe20000000000 */
[----:B------:R-:W-:Y:S01]  /*2070*/  ISETP.GE.AND P4, PT, R11, R38, PT ;  /* 0x000000260b00720c */ /* 0x000fe20003f86270 */
[----:B------:R-:W-:-:S02]  /*2080*/  VIADD R21, R40, 0xe0 ;  /* 0x000000e028157836 */ /* 0x000fc40000000000 */
[----:B---3--:R-:W-:-:S04]  /*2090*/  IMAD.MOV.U32 R9, RZ, RZ, R3 ;  /* 0x000000ffff097224 */ /* 0x008fc800078e0003 */
[----:B------:R-:W2:Y:S01]  /*20a0*/  @!P0 LDG.E R3, desc[UR6][R18.64+0x4] ;  /* 0x0000040612038981 */ /* 0x000ea2000c1e1900 */
[----:B----4-:R-:W-:Y:S02]  /*20b0*/  IMAD.MOV.U32 R8, RZ, RZ, R2 ;  /* 0x000000ffff087224 */ /* 0x010fe400078e0002 */
[--C-:B------:R-:W-:Y:S01]  /*20c0*/  IMAD.MOV.U32 R5, RZ, RZ, R9.reuse ;  /* 0x000000ffff057224 */ /* 0x100fe200078e0009 */
[----:B------:R-:W2:Y:S01]  /*20d0*/  @!P0 LDG.E R2, desc[UR6][R18.64] ;  /* 0x0000000612028981 */ /* 0x000ea2000c1e1900 */
[--C-:B------:R-:W-:Y:S02]  /*20e0*/  IMAD.MOV.U32 R4, RZ, RZ, R8.reuse ;  /* 0x000000ffff047224 */ /* 0x100fe400078e0008 */
[--C-:B------:R-:W-:Y:S02]  /*20f0*/  IMAD.MOV.U32 R7, RZ, RZ, R9.reuse ;  /* 0x000000ffff077224 */ /* 0x100fe400078e0009 */
[----:B------:R-:W-:Y:S01]  /*2100*/  IMAD.MOV.U32 R6, RZ, RZ, R8 ;  /* 0x000000ffff067224 */ /* 0x000fe200078e0008 */
[----:B------:R-:W3:Y:S01]  /*2110*/  @!P1 LDG.E R5, desc[UR6][R18.64+0x104] ;  /* 0x0001040612059981 */ /* 0x000ee2000c1e1900 */
[----:B------:R-:W-:Y:S01]  /*2120*/  ISETP.GE.AND P0, PT, R15, R38, PT ;  /* 0x000000260f00720c */ /* 0x000fe20003f06270 */
[----:B------:R-:W-:-:S02]  /*2130*/  IMAD.MOV.U32 R11, RZ, RZ, R9 ;  /* 0x000000ffff0b7224 */ /* 0x000fc400078e0009 */
[----:B------:R-:W3:Y:S01]  /*2140*/  @!P1 LDG.E R4, desc[UR6][R18.64+0x100] ;  /* 0x0001000612049981 */ /* 0x000ee2000c1e1900 */
[-C--:B------:R-:W-:Y:S01]  /*2150*/  ISETP.GE.AND P1, PT, R17, R38.reuse, PT ;  /* 0x000000261100720c */ /* 0x080fe20003f26270 */
[--C-:B------:R-:W-:Y:S02]  /*2160*/  IMAD.MOV.U32 R10, RZ, RZ, R8.reuse ;  /* 0x000000ffff0a7224 */ /* 0x100fe400078e0008 */
[----:B------:R-:W4:Y:S01]  /*2170*/  @!P2 LDG.E R7, desc[UR6][R18.64+0x204] ;  /* 0x000204061207a981 */ /* 0x000f22000c1e1900 */
[--C-:B------:R-:W-:Y:S02]  /*2180*/  IMAD.MOV.U32 R13, RZ, RZ, R9.reuse ;  /* 0x000000ffff0d7224 */ /* 0x100fe400078e0009 */
[----:B------:R-:W-:Y:S01]  /*2190*/  IMAD.MOV.U32 R12, RZ, RZ, R8 ;  /* 0x000000ffff0c7224 */ /* 0x000fe200078e0008 */
[----:B------:R-:W4:Y:S01]  /*21a0*/  @!P2 LDG.E R6, desc[UR6][R18.64+0x200] ;  /* 0x000200061206a981 */ /* 0x000f22000c1e1900 */
[----:B------:R-:W-:Y:S01]  /*21b0*/  ISETP.GE.AND P2, PT, R21, R38, PT ;  /* 0x000000261500720c */ /* 0x000fe20003f46270 */
[----:B------:R-:W-:-:S02]  /*21c0*/  IMAD.MOV.U32 R15, RZ, RZ, R9 ;  /* 0x000000ffff0f7224 */ /* 0x000fc400078e0009 */
[--C-:B------:R-:W-:Y:S01]  /*21d0*/  IMAD.MOV.U32 R14, RZ, RZ, R8.reuse ;  /* 0x000000ffff0e7224 */ /* 0x100fe200078e0008 */
[----:B------:R-:W5:Y:S01]  /*21e0*/  @!P3 LDG.E R11, desc[UR6][R18.64+0x304] ;  /* 0x00030406120bb981 */ /* 0x000f62000c1e1900 */
[----:B------:R-:W-:Y:S02]  /*21f0*/  IMAD.MOV.U32 R17, RZ, RZ, R9 ;  /* 0x000000ffff117224 */ /* 0x000fe400078e0009 */
[----:B------:R-:W-:Y:S01]  /*2200*/  IMAD.MOV.U32 R16, RZ, RZ, R8 ;  /* 0x000000ffff107224 */ /* 0x000fe200078e0008 */
[----:B------:R-:W5:Y:S04]  /*2210*/  @!P3 LDG.E R10, desc[UR6][R18.64+0x300] ;  /* 0x00030006120ab981 */ /* 0x000f68000c1e1900 */
[----:B------:R-:W5:Y:S04]  /*2220*/  @!P4 LDG.E R13, desc[UR6][R18.64+0x404] ;  /* 0x00040406120dc981 */ /* 0x000f68000c1e1900 */
[----:B------:R-:W5:Y:S04]  /*2230*/  @!P4 LDG.E R12, desc[UR6][R18.64+0x400] ;  /* 0x00040006120cc981 */ /* 0x000f68000c1e1900 */
[----:B------:R-:W5:Y:S04]  /*2240*/  @!P0 LDG.E R15, desc[UR6][R18.64+0x504] ;  /* 0x00050406120f8981 */ /* 0x000f68000c1e1900 */
[----:B------:R-:W5:Y:S04]  /*2250*/  @!P0 LDG.E R14, desc[UR6][R18.64+0x500] ;  /* 0x00050006120e8981 */ /* 0x000f68000c1e1900 */
[----:B------:R-:W5:Y:S04]  /*2260*/  @!P1 LDG.E R17, desc[UR6][R18.64+0x604] ;  /* 0x0006040612119981 */ /* 0x000f68000c1e1900 */
[----:B------:R-:W5:Y:S04]  /*2270*/  @!P1 LDG.E R16, desc[UR6][R18.64+0x600] ;  /* 0x0006000612109981 */ /* 0x000f68000c1e1900 */
[----:B------:R-:W5:Y:S04]  /*2280*/  @!P2 LDG.E R9, desc[UR6][R18.64+0x704] ;  /* 0x000704061209a981 */ /* 0x000f68000c1e1900 */
[----:B------:R0:W5:Y:S01]  /*2290*/  @!P2 LDG.E R8, desc[UR6][R18.64+0x700] ;  /* 0x000700061208a981 */ /* 0x000162000c1e1900 */
[----:B------:R-:W1:Y:S01]  /*22a0*/  S2R R21, SR_LANEID ;  /* 0x0000000000157919 */ /* 0x000e620000000000 */
[----:B------:R-:W0:Y:S01]  /*22b0*/  S2UR UR5, SR_CgaCtaId ;  /* 0x00000000000579c3 */ /* 0x000e220000008800 */
[----:B------:R-:W-:-:S02]  /*22c0*/  UMOV UR4, 0x400 ;  /* 0x0000040000047882 */ /* 0x000fc40000000000 */
[----:B0-----:R-:W-:Y:S01]  /*22d0*/  ULEA UR4, UR5, UR4, 0x18 ;  /* 0x0000000405047291 */ /* 0x001fe2000f8ec0ff */
[----:B-1----:R-:W-:-:S04]  /*22e0*/  IMAD.IADD R20, R0, 0x1, R21 ;  /* 0x0000000100147824 */ /* 0x002fc800078e0215 */
[----:B------:R-:W-:Y:S02]  /*22f0*/  IMAD R0, R21, 0x7, R20 ;  /* 0x0000000715007824 */ /* 0x000fe400078e0214 */
[C---:B------:R-:W-:Y:S02]  /*2300*/  VIADD R21, R20.reuse, 0x20 ;  /* 0x0000002014157836 */ /* 0x040fe40000000000 */
[C---:B------:R-:W-:Y:S02]  /*2310*/  VIADD R23, R20.reuse, 0x40 ;  /* 0x0000004014177836 */ /* 0x040fe40000000000 */
[C---:B------:R-:W-:Y:S01]  /*2320*/  VIADD R19, R20.reuse, 0x80 ;  /* 0x0000008014137836 */ /* 0x040fe20000000000 */
[CC--:B------:R-:W-:Y:S01]  /*2330*/  LEA.HI.SX32 R36, R20.reuse, R20.reuse, 0x1b ;  /* 0x0000001414247211 */ /* 0x0c0fe200078fdaff */
[C---:B------:R-:W-:Y:S01]  /*2340*/  VIADD R25, R20.reuse, 0x60 ;  /* 0x0000006014197836 */ /* 0x040fe20000000000 */
[-C--:B------:R-:W-:Y:S01]  /*2350*/  LEA.HI.SX32 R21, R21, R20.reuse, 0x1b ;  /* 0x0000001415157211 */ /* 0x080fe200078fdaff */
[----:B------:R-:W-:Y:S01]  /*2360*/  VIADD R27, R20, 0xa0 ;  /* 0x000000a0141b7836 */ /* 0x000fe20000000000 */
[----:B------:R-:W-:-:S02]  /*2370*/  LEA.HI.SX32 R23, R23, R20, 0x1b ;  /* 0x0000001417177211 */ /* 0x000fc400078fdaff */
[-C--:B------:R-:W-:Y:S01]  /*2380*/  LEA.HI.SX32 R19, R19, R20.reuse, 0x1b ;  /* 0x0000001413137211 */ /* 0x080fe200078fdaff */
[----:B------:R-:W-:Y:S01]  /*2390*/  VIADD R29, R20, 0xc0 ;  /* 0x000000c0141d7836 */ /* 0x000fe20000000000 */
[----:B------:R-:W-:Y:S01]  /*23a0*/  LEA R36, R36, UR4, 0x3 ;  /* 0x0000000424247c11 */ /* 0x000fe2000f8e18ff */
[----:B------:R-:W-:Y:S01]  /*23b0*/  VIADD R31, R20, 0xe0 ;  /* 0x000000e0141f7836 */ /* 0x000fe20000000000 */
[----:B------:R-:W-:Y:S01]  /*23c0*/  LEA R35, R21, UR4, 0x3 ;  /* 0x0000000415237c11 */ /* 0x000fe2000f8e18ff */
[C---:B------:R-:W-:Y:S01]  /*23d0*/  VIADD R21, R0.reuse, 0x2 ;  /* 0x0000000200157836 */ /* 0x040fe20000000000 */
[-C--:B------:R-:W-:Y:S01]  /*23e0*/  LEA.HI.SX32 R25, R25, R20.reuse, 0x1b ;  /* 0x0000001419197211 */ /* 0x080fe200078fdaff */
[C---:B------:R-:W-:Y:S01]  /*23f0*/  VIADD R33, R0.reuse, 0x4 ;  /* 0x0000000400217836 */ /* 0x040fe20000000000 */
[----:B------:R-:W-:Y:S01]  /*2400*/  LEA R34, R23, UR4, 0x3 ;  /* 0x0000000417227c11 */ /* 0x000fe2000f8e18ff */
[C---:B------:R-:W-:Y:S01]  /*2410*/  VIADD R23, R0.reuse, 0x3 ;  /* 0x0000000300177836 */ /* 0x040fe20000000000 */
[----:B------:R-:W-:Y:S01]  /*2420*/  LEA R28, R19, UR4, 0x3 ;  /* 0x00000004131c7c11 */ /* 0x000fe2000f8e18ff */
[C---:B------:R-:W-:Y:S01]  /*2430*/  VIADD R19, R0.reuse, 0x1 ;  /* 0x0000000100137836 */ /* 0x040fe20000000000 */
[----:B------:R-:W-:Y:S01]  /*2440*/  LEA.HI.SX32 R27, R27, R20, 0x1b ;  /* 0x000000141b1b7211 */ /* 0x000fe200078fdaff */
[----:B------:R-:W-:-:S02]  /*2450*/  VIADD R43, R0, 0x5 ;  /* 0x00000005002b7836 */ /* 0x000fc40000000000 */
[C---:B------:R-:W-:Y:S02]  /*2460*/  VIADD R45, R0.reuse, 0x6 ;  /* 0x00000006002d7836 */ /* 0x040fe40000000000 */
[----:B------:R-:W-:Y:S01]  /*2470*/  VIADD R18, R0, 0x7 ;  /* 0x0000000700127836 */ /* 0x000fe20000000000 */
[-C--:B------:R-:W-:Y:S02]  /*2480*/  LEA.HI.SX32 R26, R29, R20.reuse, 0x1b ;  /* 0x000000141d1a7211 */ /* 0x080fe400078fdaff */
[----:B------:R-:W-:Y:S02]  /*2490*/  LEA.HI.SX32 R31, R31, R20, 0x1b ;  /* 0x000000141f1f7211 */ /* 0x000fe400078fdaff */
[----:B------:R-:W-:Y:S02]  /*24a0*/  LEA R29, R25, UR4, 0x3 ;  /* 0x00000004191d7c11 */ /* 0x000fe4000f8e18ff */
[----:B------:R-:W-:Y:S02]  /*24b0*/  LEA R27, R27, UR4, 0x3 ;  /* 0x000000041b1b7c11 */ /* 0x000fe4000f8e18ff */
[----:B------:R-:W-:-:S02]  /*24c0*/  LEA.HI.SX32 R18, R18, R0, 0x1b ;  /* 0x0000000012127211 */ /* 0x000fc400078fdaff */
[-C--:B------:R-:W-:Y:S02]  /*24d0*/  LEA.HI.SX32 R24, R0, R0.reuse, 0x1b ;  /* 0x0000000000187211 */ /* 0x080fe400078fdaff */
[----:B------:R-:W-:Y:S02]  /*24e0*/  LEA R26, R26, UR4, 0x3 ;  /* 0x000000041a1a7c11 */ /* 0x000fe4000f8e18ff */
[----:B------:R-:W-:Y:S02]  /*24f0*/  LEA R25, R31, UR4, 0x3 ;  /* 0x000000041f197c11 */ /* 0x000fe4000f8e18ff */
[----:B------:R-:W-:Y:S01]  /*2500*/  LEA R24, R24, UR4, 0x3 ;  /* 0x0000000418187c11 */ /* 0x000fe2000f8e18ff */
[----:B--2---:R0:W-:Y:S04]  /*2510*/  STS.64 [R36], R2 ;  /* 0x0000000224007388 */ /* 0x0041e80000000a00 */
[----:B---3--:R1:W-:Y:S01]  /*2520*/  STS.64 [R35+0x100], R4 ;  /* 0x0001000423007388 */ /* 0x0083e20000000a00 */
[----:B0-----:R-:W-:-:S02]  /*2530*/  LEA.HI.SX32 R3, R43, R0, 0x1b ;  /* 0x000000002b037211 */ /* 0x001fc400078fdaff */
[-C--:B------:R-:W-:Y:S01]  /*2540*/  LEA.HI.SX32 R2, R45, R0.reuse, 0x1b ;  /* 0x000000002d027211 */ /* 0x080fe200078fdaff */
[----:B----4-:R0:W-:Y:S01]  /*2550*/  STS.64 [R34+0x200], R6 ;  /* 0x0002000622007388 */ /* 0x0101e20000000a00 */
[-C--:B-1----:R-:W-:Y:S02]  /*2560*/  LEA.HI.SX32 R5, R23, R0.reuse, 0x1b ;  /* 0x0000000017057211 */ /* 0x082fe400078fdaff */
[-C--:B------:R-:W-:Y:S02]  /*2570*/  LEA.HI.SX32 R4, R33, R0.reuse, 0x1b ;  /* 0x0000000021047211 */ /* 0x080fe400078fdaff */
[----:B------:R-:W-:Y:S01]  /*2580*/  LEA R5, R5, UR4, 0x3 ;  /* 0x0000000405057c11 */ /* 0x000fe2000f8e18ff */
[----:B-----5:R1:W-:Y:S01]  /*2590*/  STS.64 [R29+0x300], R10 ;  /* 0x0003000a1d007388 */ /* 0x0203e20000000a00 */
[-C--:B0-----:R-:W-:Y:S02]  /*25a0*/  LEA.HI.SX32 R7, R19, R0.reuse, 0x1b ;  /* 0x0000000013077211 */ /* 0x081fe400078fdaff */
[----:B------:R-:W-:-:S02]  /*25b0*/  LEA.HI.SX32 R6, R21, R0, 0x1b ;  /* 0x0000000015067211 */ /* 0x000fc400078fdaff */
[----:B------:R-:W-:Y:S01]  /*25c0*/  LEA R7, R7, UR4, 0x3 ;  /* 0x0000000407077c11 */ /* 0x000fe2000f8e18ff */
[----:B------:R0:W-:Y:S01]  /*25d0*/  STS.64 [R28+0x400], R12 ;  /* 0x0004000c1c007388 */ /* 0x0001e20000000a00 */
[----:B------:R-:W-:Y:S02]  /*25e0*/  LEA R6, R6, UR4, 0x3 ;  /* 0x0000000406067c11 */ /* 0x000fe4000f8e18ff */
[----:B------:R-:W-:Y:S02]  /*25f0*/  LEA R4, R4, UR4, 0x3 ;  /* 0x0000000404047c11 */ /* 0x000fe4000f8e18ff */
[----:B------:R-:W-:Y:S02]  /*2600*/  LEA R3, R3, UR4, 0x3 ;  /* 0x0000000403037c11 */ /* 0x000fe4000f8e18ff */
[----:B------:R-:W-:Y:S01]  /*2610*/  LEA R2, R2, UR4, 0x3 ;  /* 0x0000000402027c11 */ /* 0x000fe2000f8e18ff */
[----:B------:R-:W-:Y:S01]  /*2620*/  STS.64 [R27+0x500], R14 ;  /* 0x0005000e1b007388 */ /* 0x000fe20000000a00 */
[----:B------:R-:W-:-:S03]  /*2630*/  LEA R0, R18, UR4, 0x3 ;  /* 0x0000000412007c11 */ /* 0x000fc6000f8e18ff */
[----:B------:R-:W-:Y:S04]  /*2640*/  STS.64 [R26+0x600], R16 ;  /* 0x000600101a007388 */ /* 0x000fe80000000a00 */
[----:B------:R-:W-:Y:S01]  /*2650*/  STS.64 [R25+0x700], R8 ;  /* 0x0007000819007388 */ /* 0x000fe20000000a00 */
[----:B------:R-:W-:-:S03]  /*2660*/  NOP ;  /* 0x0000000000007918 */ /* 0x000fc60000000000 */
[----:B------:R-:W-:Y:S04]  /*2670*/  LDS.64 R14, [R7+0x8] ;  /* 0x00000800070e7984 */ /* 0x000fe80000000a00 */
[----:B------:R-:W-:Y:S04]  /*2680*/  LDS.64 R16, [R6+0x10] ;  /* 0x0000100006107984 */ /* 0x000fe80000000a00 */
[----:B------:R-:W-:Y:S04]  /*2690*/  LDS.64 R18, [R5+0x18] ;  /* 0x0000180005127984 */ /* 0x000fe80000000a00 */
[----:B------:R-:W-:Y:S04]  /*26a0*/  LDS.64 R20, [R4+0x20] ;  /* 0x0000200004147984 */ /* 0x000fe80000000a00 */
[----:B------:R-:W-:Y:S04]  /*26b0*/  LDS.64 R22, [R3+0x28] ;  /* 0x0000280003167984 */ /* 0x000fe80000000a00 */
[----:B------:R-:W-:Y:S04]  /*26c0*/  LDS.64 R30, [R2+0x30] ;  /* 0x00003000021e7984 */ /* 0x000fe80000000a00 */
[----:B------:R-:W-:Y:S04]  /*26d0*/  LDS.64 R32, [R0+0x38] ;  /* 0x0000380000207984 */ /* 0x000fe80000000a00 */
[----:B------:R-:W2:Y:S01]  /*26e0*/  LDS.64 R8, [R24] ;  /* 0x0000000018087984 */ /* 0x000ea20000000a00 */
[----:B------:R-:W-:Y:S01]  /*26f0*/  BAR.SYNC.DEFER_BLOCKING 0x0 ;  /* 0x0000000000007b1d */ /* 0x000fe20000010000 */
[----:B-1----:R-:W-:-:S07]  /*2700*/  VIADD R11, R39, 0x1 ;  /* 0x00000001270b7836 */ /* 0x002fce0000000000 */
[----:B------:R-:W-:Y:S01]  /*2710*/  PREEXIT ;  /* 0x000000000000782d */ /* 0x000fe20000000000 */
[C---:B0-----:R-:W-:Y:S01]  /*2720*/  VIADD R13, R39.reuse, 0x3 ;  /* 0x00000003270d7836 */ /* 0x041fe20000000000 */
[----:B------:R-:W-:Y:S01]  /*2730*/  BSSY.RECONVERGENT B0, `(.L_x_57) ;  /* 0x00000c9000007945 */ /* 0x000fe20003800200 */
[----:B------:R-:W-:Y:S01]  /*2740*/  VIADD R43, R39, 0x4 ;  /* 0x00000004272b7836 */ /* 0x000fe20000000000 */
[-C--:B------:R-:W-:Y:S01]  /*2750*/  ISETP.GE.U32.AND P5, PT, R11, R38.reuse, PT ;  /* 0x000000260b00720c */ /* 0x080fe20003fa6070 */
[----:B------:R-:W-:Y:S01]  /*2760*/  VIADD R11, R39, 0x2 ;  /* 0x00000002270b7836 */ /* 0x000fe20000000000 */
[-C--:B------:R-:W-:Y:S01]  /*2770*/  ISETP.GE.U32.AND P1, PT, R13, R38.reuse, PT ;  /* 0x000000260d00720c */ /* 0x080fe20003f26070 */
[--C-:B--2---:R-:W-:Y:S01]  /*2780*/  IMAD.MOV.U32 R13, RZ, RZ, R9.reuse ;  /* 0x000000ffff0d7224 */ /* 0x104fe200078e0009 */
[-C--:B------:R-:W-:Y:S01]  /*2790*/  ISETP.GE.U32.AND P2, PT, R43, R38.reuse, PT ;  /* 0x000000262b00720c */ /* 0x080fe20003f46070 */
[----:B------:R-:W-:Y:S01]  /*27a0*/  IMAD.MOV.U32 R12, RZ, RZ, R8 ;  /* 0x000000ffff0c7224 */ /* 0x000fe200078e0008 */
[----:B------:R-:W-:Y:S01]  /*27b0*/  ISETP.GE.U32.AND P0, PT, R11, R38, PT ;  /* 0x000000260b00720c */ /* 0x000fe20003f06070 */
[----:B------:R-:W-:-:S02]  /*27c0*/  IMAD.MOV.U32 R11, RZ, RZ, R9 ;  /* 0x000000ffff0b7224 */ /* 0x000fc400078e0009 */
[----:B------:R-:W-:Y:S02]  /*27d0*/  IMAD.MOV.U32 R10, RZ, RZ, R8 ;  /* 0x000000ffff0a7224 */ /* 0x000fe400078e0008 */
[----:B------:R-:W-:Y:S02]  /*27e0*/  VIADD R45, R39, 0x5 ;  /* 0x00000005272d7836 */ /* 0x000fe40000000000 */
[----:B------:R-:W-:Y:S01]  /*27f0*/  @!P5 ISETP.GE.AND P4, PT, R8, R14, PT ;  /* 0x0000000e0800d20c */ /* 0x000fe20003f86270 */
[----:B------:R-:W-:Y:S01]  /*2800*/  @!P5 IMAD.MOV.U32 R11, RZ, RZ, R15 ;  /* 0x000000ffff0bd224 */ /* 0x000fe200078e000f */
[----:B------:R-:W-:Y:S01]  /*2810*/  @!P5 VIMNMX R12, PT, PT, R14, R8, !PT ;  /* 0x000000080e0cd248 */ /* 0x000fe20007fe0100 */
[----:B------:R-:W-:Y:S01]  /*2820*/  @!P5 IMAD.MOV.U32 R10, RZ, RZ, R14 ;  /* 0x000000ffff0ad224 */ /* 0x000fe200078e000e */
[----:B------:R-:W-:Y:S01]  /*2830*/  @!P5 FSEL R13, R15, R9, !P4 ;  /* 0x000000090f0dd208 */ /* 0x000fe20006000000 */
[----:B------:R-:W-:Y:S01]  /*2840*/  VIADD R15, R39, 0x6 ;  /* 0x00000006270f7836 */ /* 0x000fe20000000000 */
[----:B------:R-:W-:Y:S01]  /*2850*/  @!P0 ISETP.GE.AND P6, PT, R12, R16, PT ;  /* 0x000000100c00820c */ /* 0x000fe20003fc6270 */
[----:B------:R-:W-:Y:S01]  /*2860*/  IMAD.MOV.U32 R14, RZ, RZ, R12 ;  /* 0x000000ffff0e7224 */ /* 0x000fe200078e000c */
[----:B------:R-:W-:Y:S01]  /*2870*/  @!P0 VIMNMX R14, PT, PT, R16, R12, !PT ;  /* 0x0000000c100e8248 */ /* 0x000fe20007fe0100 */
[----:B------:R-:W-:Y:S01]  /*2880*/  @!P0 IMAD.MOV.U32 R12, RZ, RZ, R16 ;  /* 0x000000ffff0c8224 */ /* 0x000fe200078e0010 */
[-C--:B------:R-:W-:Y:S01]  /*2890*/  ISETP.GE.U32.AND P4, PT, R15, R38.reuse, PT ;  /* 0x000000260f00720c */ /* 0x080fe20003f86070 */
[----:B------:R-:W-:Y:S01]  /*28a0*/  IMAD.MOV.U32 R15, RZ, RZ, R13 ;  /* 0x000000ffff0f7224 */ /* 0x000fe200078e000d */
[----:B------:R-:W-:Y:S01]  /*28b0*/  @!P0 FSEL R15, R17, R13, !P6 ;  /* 0x0000000d110f8208 */ /* 0x000fe20007000000 */
[----:B------:R-:W-:Y:S01]  /*28c0*/  @!P0 IMAD.MOV.U32 R13, RZ, RZ, R17 ;  /* 0x000000ffff0d8224 */ /* 0x000fe200078e0011 */
[----:B------:R-:W-:Y:S01]  /*28d0*/  ISETP.GE.U32.AND P3, PT, R45, R38, PT ;  /* 0x000000262d00720c */ /* 0x000fe20003f66070 */
[----:B------:R-:W-:Y:S01]  /*28e0*/  IMAD.MOV.U32 R16, RZ, RZ, R14 ;  /* 0x000000ffff107224 */ /* 0x000fe200078e000e */
[----:B------:R-:W-:Y:S01]  /*28f0*/  @!P1 ISETP.GE.AND P0, PT, R14, R18, PT ;  /* 0x000000120e00920c */ /* 0x000fe20003f06270 */
[----:B------:R-:W-:Y:S01]  /*2900*/  IMAD.MOV.U32 R17, RZ, RZ, R15 ;  /* 0x000000ffff117224 */ /* 0x000fe200078e000f */
[----:B------:R-:W-:Y:S01]  /*2910*/  @!P1 VIMNMX R16, PT, PT, R18, R14, !PT ;  /* 0x0000000e12109248 */ /* 0x000fe20007fe0100 */
[----:B------:R-:W-:Y:S01]  /*2920*/  @!P1 IMAD.MOV.U32 R14, RZ, RZ, R18 ;  /* 0x000000ffff0e9224 */ /* 0x000fe200078e0012 */
[----:B------:R-:W-:Y:S01]  /*2930*/  @!P1 FSEL R17, R19, R15, !P0 ;  /* 0x0000000f13119208 */ /* 0x000fe20004000000 */
[----:B------:R-:W-:Y:S01]  /*2940*/  @!P1 IMAD.MOV.U32 R15, RZ, RZ, R19 ;  /* 0x000000ffff0f9224 */ /* 0x000fe200078e0013 */
[----:B------:R-:W-:Y:S01]  /*2950*/  @!P2 ISETP.GE.AND P0, PT, R16, R20, PT ;  /* 0x000000141000a20c */ /* 0x000fe20003f06270 */
[----:B------:R-:W-:Y:S01]  /*2960*/  IMAD.MOV.U32 R18, RZ, RZ, R16 ;  /* 0x000000ffff127224 */ /* 0x000fe200078e0010 */
[----:B------:R-:W-:Y:S01]  /*2970*/  @!P2 VIMNMX R18, PT, PT, R20, R16, !PT ;  /* 0x000000101412a248 */ /* 0x000fe20007fe0100 */
[----:B------:R-:W-:Y:S01]  /*2980*/  IMAD.MOV.U32 R19, RZ, RZ, R17 ;  /* 0x000000ffff137224 */ /* 0x000fe200078e0011 */
[----:B------:R-:W-:Y:S01]  /*2990*/  @!P2 FSEL R19, R21, R17, !P0 ;  /* 0x000000111513a208 */ /* 0x000fe20004000000 */
[----:B------:R-:W-:Y:S01]  /*29a0*/  @!P2 IMAD.MOV.U32 R16, RZ, RZ, R20 ;  /* 0x000000ffff10a224 */ /* 0x000fe200078e0014 */
[----:B------:R-:W-:Y:S01]  /*29b0*/  ISETP.GE.U32.AND P5, PT, R39, R38, PT ;  /* 0x000000262700720c */ /* 0x000fe20003fa6070 */
[----:B------:R-:W-:Y:S01]  /*29c0*/  IMAD.MOV.U32 R20, RZ, RZ, R18 ;  /* 0x000000ffff147224 */ /* 0x000fe200078e0012 */
[----:B------:R-:W-:Y:S01]  /*29d0*/  @!P3 ISETP.GE.AND P0, PT, R18, R22, PT ;  /* 0x000000161200b20c */ /* 0x000fe20003f06270 */
[----:B------:R-:W-:Y:S01]  /*29e0*/  @!P2 IMAD.MOV.U32 R17, RZ, RZ, R21 ;  /* 0x000000ffff11a224 */ /* 0x000fe200078e0015 */
[----:B------:R-:W-:Y:S01]  /*29f0*/  @!P3 VIMNMX R20, PT, PT, R22, R18, !PT ;  /* 0x000000121614b248 */ /* 0x000fe20007fe0100 */
[----:B------:R-:W-:Y:S01]  /*2a00*/  IMAD.MOV.U32 R21, RZ, RZ, R19 ;  /* 0x000000ffff157224 */ /* 0x000fe200078e0013 */
[----:B------:R-:W-:Y:S01]  /*2a10*/  @!P3 FSEL R21, R23, R19, !P0 ;  /* 0x000000131715b208 */ /* 0x000fe20004000000 */
[----:B------:R-:W-:Y:S01]  /*2a20*/  VIADD R39, R39, 0x7 ;  /* 0x0000000727277836 */ /* 0x000fe20000000000 */
[----:B------:R-:W-:Y:S01]  /*2a30*/  @!P4 ISETP.GE.AND P0, PT, R20, R30, PT ;  /* 0x0000001e1400c20c */ /* 0x000fe20003f06270 */
[----:B------:R-:W-:-:S02]  /*2a40*/  @!P3 IMAD.MOV.U32 R19, RZ, RZ, R23 ;  /* 0x000000ffff13b224 */ /* 0x000fc400078e0017 */
[----:B------:R-:W-:Y:S01]  /*2a50*/  IMAD.MOV.U32 R23, RZ, RZ, R20 ;  /* 0x000000ffff177224 */ /* 0x000fe200078e0014 */
[----:B------:R-:W-:Y:S01]  /*2a60*/  ISETP.GE.U32.AND P6, PT, R39, R38, PT ;  /* 0x000000262700720c */ /* 0x000fe20003fc6070 */
[----:B------:R-:W-:Y:S01]  /*2a70*/  IMAD.MOV.U32 R42, RZ, RZ, R21 ;  /* 0x000000ffff2a7224 */ /* 0x000fe200078e0015 */
[----:B------:R-:W-:Y:S01]  /*2a80*/  @!P4 VIMNMX R23, PT, PT, R30, R20, !PT ;  /* 0x000000141e17c248 */ /* 0x000fe20007fe0100 */
[----:B------:R-:W-:Y:S01]  /*2a90*/  @!P3 IMAD.MOV.U32 R18, RZ, RZ, R22 ;  /* 0x000000ffff12b224 */ /* 0x000fe200078e0016 */
[----:B------:R-:W-:Y:S01]  /*2aa0*/  @!P4 FSEL R42, R31, R21, !P0 ;  /* 0x000000151f2ac208 */ /* 0x000fe20004000000 */
[----:B------:R-:W-:Y:S01]  /*2ab0*/  @!P4 IMAD.MOV.U32 R20, RZ, RZ, R30 ;  /* 0x000000ffff14c224 */ /* 0x000fe200078e001e */
[----:B------:R-:W-:Y:S01]  /*2ac0*/  SEL R22, R32, R23, !P6 ;  /* 0x0000001720167207 */ /* 0x000fe20007000000 */
[----:B------:R-:W-:Y:S01]  /*2ad0*/  @!P4 IMAD.MOV.U32 R21, RZ, RZ, R31 ;  /* 0x000000ffff15c224 */ /* 0x000fe200078e001f */
[----:B------:R-:W-:Y:S01]  /*2ae0*/  FSEL R23, R33, R42, !P6 ;  /* 0x0000002a21177208 */ /* 0x000fe20007000000 */
[----:B------:R-:W-:Y:S06]  /*2af0*/  @P5 BRA `(.L_x_58) ;  /* 0x0000000800305947 */ /* 0x000fec0003800000 */
[----:B------:R-:W-:Y:S02]  /*2b00*/  ISETP.GE.AND P0, PT, R10, R8, PT ;  /* 0x000000080a00720c */ /* 0x000fe40003f06270 */
[CC--:B------:R-:W-:Y:S02]  /*2b10*/  VIMNMX R30, PT, PT, R8.reuse, R10.reuse, PT ;  /* 0x0000000a081e7248 */ /* 0x0c0fe40003fe0100 */
[----:B------:R-:W-:Y:S02]  /*2b20*/  VIMNMX R32, PT, PT, R8, R10, !PT ;  /* 0x0000000a08207248 */ /* 0x000fe40007fe0100 */
[----:B------:R-:W-:Y:S02]  /*2b30*/  ISETP.GE.AND P3, PT, R22, R20, PT ;  /* 0x000000141600720c */ /* 0x000fe40003f66270 */
[----:B------:R-:W-:Y:S02]  /*2b40*/  ISETP.GE.AND P1, PT, R14, R12, PT ;  /* 0x0000000c0e00720c */ /* 0x000fe40003f26270 */
[----:B------:R-:W-:-:S02]  /*2b50*/  ISETP.GE.AND P2, PT, R18, R16, PT ;  /* 0x000000101200720c */ /* 0x000fc40003f46270 */
[----:B------:R-:W-:Y:S02]  /*2b60*/  VIMNMX R31, PT, PT, R16, R18, !PT ;  /* 0x00000012101f7248 */ /* 0x000fe40007fe0100 */
[----:B------:R-:W-:Y:S02]  /*2b70*/  VIMNMX R10, PT, PT, R20, R22, PT ;  /* 0x00000016140a7248 */ /* 0x000fe40003fe0100 */
[CC--:B------:R-:W-:Y:S02]  /*2b80*/  VIMNMX R45, PT, PT, R12.reuse, R14.reuse, PT ;  /* 0x0000000e0c2d7248 */ /* 0x0c0fe40003fe0100 */
[----:B------:R-:W-:Y:S02]  /*2b90*/  VIMNMX R33, PT, PT, R12, R14, !PT ;  /* 0x0000000e0c217248 */ /* 0x000fe40007fe0100 */
[----:B------:R-:W-:Y:S02]  /*2ba0*/  VIMNMX R20, PT, PT, R20, R22, !PT ;  /* 0x0000001614147248 */ /* 0x000fe40007fe0100 */
[----:B------:R-:W-:-:S02]  /*2bb0*/  FSEL R12, R9, R11, !P0 ;  /* 0x0000000b090c7208 */ /* 0x000fc40004000000 */
[----:B------:R-:W-:Y:S02]  /*2bc0*/  VIMNMX R8, PT, PT, R16, R18, PT ;  /* 0x0000001210087248 */ /* 0x000fe40003fe0100 */
[----:B------:R-:W-:Y:S02]  /*2bd0*/  FSEL R11, R11, R9, !P0 ;  /* 0x000000090b0b7208 */ /* 0x000fe40004000000 */
[----:B------:R-:W-:Y:S02]  /*2be0*/  FSEL R9, R13, R15, !P1 ;  /* 0x0000000f0d097208 */ /* 0x000fe40004800000 */
[----:B------:R-:W-:Y:S02]  /*2bf0*/  FSEL R43, R15, R13, !P1 ;  /* 0x0000000d0f2b7208 */ /* 0x000fe40004800000 */
[----:B------:R-:W-:Y:S02]  /*2c00*/  FSEL R14, R21, R23, !P3 ;  /* 0x00000017150e7208 */ /* 0x000fe40005800000 */
[----:B------:R-:W-:-:S02]  /*2c10*/  FSEL R22, R23, R21, !P3 ;  /* 0x0000001517167208 */ /* 0x000fc40005800000 */
[----:B------:R-:W-:Y:S02]  /*2c20*/  ISETP.GE.AND P4, PT, R45, R32, PT ;  /* 0x000000202d00720c */ /* 0x000fe40003f86270 */
[----:B------:R-:W-:Y:S02]  /*2c30*/  FSEL R15, R17, R19, !P2 ;  /* 0x00000013110f7208 */ /* 0x000fe40005000000 */
[----:B------:R-:W-:Y:S02]  /*2c40*/  ISETP.GE.AND P3, PT, R10, R31, PT ;  /* 0x0000001f0a00720c */ /* 0x000fe40003f66270 */
[----:B------:R-:W-:Y:S02]  /*2c50*/  FSEL R16, R19, R17, !P2 ;  /* 0x0000001113107208 */ /* 0x000fe40005000000 */
[C---:B------:R-:W-:Y:S02]  /*2c60*/  VIMNMX R21, PT, PT, R31.reuse, R10, !PT ;  /* 0x0000000a1f157248 */ /* 0x040fe40007fe0100 */
[----:B------:R-:W-:-:S02]  /*2c70*/  ISETP.GT.AND P1, PT, R31, R20, PT ;  /* 0x000000141f00720c */ /* 0x000fc40003f24270 */
[CC--:B------:R-:W-:Y:S02]  /*2c80*/  VIMNMX R13, PT, PT, R32.reuse, R45.reuse, !PT ;  /* 0x0000002d200d7248 */ /* 0x0c0fe40007fe0100 */
[----:B------:R-:W-:Y:S02]  /*2c90*/  VIMNMX R39, PT, PT, R32, R45, PT ;  /* 0x0000002d20277248 */ /* 0x000fe40003fe0100 */
[----:B------:R-:W-:Y:S02]  /*2ca0*/  ISETP.GE.AND P2, PT, R8, R33, PT ;  /* 0x000000210800720c */ /* 0x000fe40003f46270 */
[----:B------:R-:W-:Y:S02]  /*2cb0*/  VIMNMX R32, PT, PT, R33, R8, PT ;  /* 0x0000000821207248 */ /* 0x000fe40003fe0100 */
[----:B------:R-:W-:Y:S02]  /*2cc0*/  VIMNMX R18, PT, PT, R31, R10, PT ;  /* 0x0000000a1f127248 */ /* 0x000fe40003fe0100 */
[----:B------:R-:W-:-:S02]  /*2cd0*/  VIMNMX R19, PT, PT, R33, R8, !PT ;  /* 0x0000000821137248 */ /* 0x000fc40007fe0100 */
[----:B------:R-:W-:Y:S02]  /*2ce0*/  FSEL R17, R12, R43, !P4 ;  /* 0x0000002b0c117208 */ /* 0x000fe40006000000 */
[----:B------:R-:W-:Y:S02]  /*2cf0*/  FSEL R23, R15, R22, !P3 ;  /* 0x000000160f177208 */ /* 0x000fe40005800000 */
[----:B------:R-:W-:Y:S02]  /*2d00*/  ISETP.GE.AND P0, PT, R45, R30, PT ;  /* 0x0000001e2d00720c */ /* 0x000fe40003f06270 */
[----:B------:R-:W-:Y:S02]  /*2d10*/  FSEL R12, R43, R12, !P4 ;  /* 0x0000000c2b0c7208 */ /* 0x000fe40006000000 */
[----:B------:R-:W-:Y:S02]  /*2d20*/  FSEL R15, R22, R15, !P3 ;  /* 0x0000000f160f7208 */ /* 0x000fe40005800000 */
[----:B------:R-:W-:-:S02]  /*2d30*/  SEL R8, R21, R20, P1 ;  /* 0x0000001415087207 */ /* 0x000fc40000800000 */
[----:B------:R-:W-:Y:S02]  /*2d40*/  SEL R20, R20, R21, P1 ;  /* 0x0000001514147207 */ /* 0x000fe40000800000 */
[----:B------:R-:W-:Y:S02]  /*2d50*/  FSEL R22, R9, R16, !P2 ;  /* 0x0000001009167208 */ /* 0x000fe40005000000 */
[----:B------:R-:W-:Y:S02]  /*2d60*/  FSEL R42, R16, R9, !P2 ;  /* 0x00000009102a7208 */ /* 0x000fe40005000000 */
[----:B------:R-:W-:Y:S02]  /*2d70*/  ISETP.GE.AND P2, PT, R32, R13, PT ;  /* 0x0000000d2000720c */ /* 0x000fe40003f46270 */
[CC--:B------:R-:W-:Y:S02]  /*2d80*/  VIMNMX R16, PT, PT, R13.reuse, R32.reuse, !PT ;  /* 0x000000200d107248 */ /* 0x0c0fe40007fe0100 */
[----:B------:R-:W-:-:S02]  /*2d90*/  VIMNMX R21, PT, PT, R13, R32, PT ;  /* 0x000000200d157248 */ /* 0x000fc40003fe0100 */
[----:B------:R-:W-:Y:S02]  /*2da0*/  ISETP.GE.AND P3, PT, R18, R19, PT ;  /* 0x000000131200720c */ /* 0x000fe40003f66270 */
[CC--:B------:R-:W-:Y:S02]  /*2db0*/  VIMNMX R13, PT, PT, R19.reuse, R18.reuse, !PT ;  /* 0x00000012130d7248 */ /* 0x0c0fe40007fe0100 */
[----:B------:R-:W-:Y:S02]  /*2dc0*/  VIMNMX R31, PT, PT, R19, R18, PT ;  /* 0x00000012131f7248 */ /* 0x000fe40003fe0100 */
[----:B------:R-:W-:Y:S02]  /*2dd0*/  FSEL R18, R11, R12, !P0 ;  /* 0x0000000c0b127208 */ /* 0x000fe40004000000 */
[----:B------:R-:W-:Y:S02]  /*2de0*/  FSEL R11, R12, R11, !P0 ;  /* 0x0000000b0c0b7208 */ /* 0x000fe40004000000 */
[----:B------:R-:W-:-:S02]  /*2df0*/  SEL R10, R30, R39, !P0 ;  /* 0x000000271e0a7207 */ /* 0x000fc40004000000 */
[----:B------:R-:W-:Y:S02]  /*2e00*/  FSEL R9, R23, R14, P1 ;  /* 0x0000000e17097208 */ /* 0x000fe40000800000 */
[----:B------:R-:W-:Y:S02]  /*2e10*/  FSEL R12, R14, R23, P1 ;  /* 0x000000170e0c7208 */ /* 0x000fe40000800000 */
[----:B------:R-:W-:Y:S02]  /*2e20*/  FSEL R23, R17, R42, !P2 ;  /* 0x0000002a11177208 */ /* 0x000fe40005000000 */
[----:B------:R-:W-:Y:S02]  /*2e30*/  FSEL R33, R42, R17, !P2 ;  /* 0x000000112a217208 */ /* 0x000fe40005000000 */
[----:B------:R-:W-:Y:S02]  /*2e40*/  FSEL R19, R22, R15, !P3 ;  /* 0x0000000f16137208 */ /* 0x000fe40005800000 */
[----:B------:R-:W-:-:S02]  /*2e50*/  FSEL R42, R15, R22, !P3 ;  /* 0x000000160f2a7208 */ /* 0x000fc40005800000 */
[----:B------:R-:W-:Y:S02]  /*2e60*/  SEL R30, R39, R30, !P0 ;  /* 0x0000001e271e7207 */ /* 0x000fe40004000000 */
[----:B------:R-:W-:Y:S02]  /*2e70*/  ISETP.GE.AND P1, PT, R31, R16, PT ;  /* 0x000000101f00720c */ /* 0x000fe40003f26270 */
[----:B------:R-:W-:Y:S02]  /*2e80*/  VIMNMX R22, PT, PT, R16, R31, !PT ;  /* 0x0000001f10167248 */ /* 0x000fe40007fe0100 */
[----:B------:R-:W-:Y:S02]  /*2e90*/  ISETP.GE.AND P0, PT, R21, R10, PT ;  /* 0x0000000a1500720c */ /* 0x000fe40003f06270 */
[----:B------:R-:W-:Y:S02]  /*2ea0*/  VIMNMX R15, PT, PT, R10, R21, !PT ;  /* 0x000000150a0f7248 */ /* 0x000fe40007fe0100 */
[----:B------:R-:W-:-:S02]  /*2eb0*/  VIMNMX R16, PT, PT, R16, R31, PT ;  /* 0x0000001f10107248 */ /* 0x000fc40003fe0100 */
[----:B------:R-:W-:Y:S02]  /*2ec0*/  VIMNMX R39, PT, PT, R10, R21, PT ;  /* 0x000000150a277248 */ /* 0x000fe40003fe0100 */
[----:B------:R-:W-:Y:S02]  /*2ed0*/  ISETP.GE.AND P2, PT, R20, R13, PT ;  /* 0x0000000d1400720c */ /* 0x000fe40003f46270 */
[CC--:B------:R-:W-:Y:S02]  /*2ee0*/  VIMNMX R21, PT, PT, R13.reuse, R20.reuse, !PT ;  /* 0x000000140d157248 */ /* 0x0c0fe40007fe0100 */
[----:B------:R-:W-:Y:S02]  /*2ef0*/  VIMNMX R31, PT, PT, R13, R20, PT ;  /* 0x000000140d1f7248 */ /* 0x000fe40003fe0100 */
[----:B------:R-:W-:Y:S02]  /*2f00*/  FSEL R14, R23, R42, !P1 ;  /* 0x0000002a170e7208 */ /* 0x000fe40004800000 */
[----:B------:R-:W-:-:S02]  /*2f10*/  FSEL R20, R42, R23, !P1 ;  /* 0x000000172a147208 */ /* 0x000fc40004800000 */
[----:B------:R-:W-:Y:S02]  /*2f20*/  FSEL R17, R18, R33, !P0 ;  /* 0x0000002112117208 */ /* 0x000fe40004000000 */
[----:B------:R-:W-:Y:S02]  /*2f30*/  FSEL R32, R33, R18, !P0 ;  /* 0x0000001221207208 */ /* 0x000fe40004000000 */
[----:B------:R-:W-:Y:S02]  /*2f40*/  ISETP.GE.AND P1, PT, R16, R15, PT ;  /* 0x0000000f1000720c */ /* 0x000fe40003f26270 */
[----:B------:R-:W-:Y:S02]  /*2f50*/  VIMNMX R13, PT, PT, R15, R16, !PT ;  /* 0x000000100f0d7248 */ /* 0x000fe40007fe0100 */
[----:B------:R-:W-:Y:S02]  /*2f60*/  ISETP.GE.AND P0, PT, R39, R30, PT ;  /* 0x0000001e2700720c */ /* 0x000fe40003f06270 */
[----:B------:R-:W-:-:S02]  /*2f70*/  VIMNMX R15, PT, PT, R15, R16, PT ;  /* 0x000000100f0f7248 */ /* 0x000fc40003fe0100 */
[CC--:B------:R-:W-:Y:S02]  /*2f80*/  VIMNMX R18, PT, PT, R30.reuse, R39.reuse, !PT ;  /* 0x000000271e127248 */ /* 0x0c0fe40007fe0100 */
[----:B------:R-:W-:Y:S02]  /*2f90*/  VIMNMX R10, PT, PT, R30, R39, PT ;  /* 0x000000271e0a7248 */ /* 0x000fe40003fe0100 */
[----:B------:R-:W-:Y:S02]  /*2fa0*/  FSEL R16, R19, R12, !P2 ;  /* 0x0000000c13107208 */ /* 0x000fe40005000000 */
[----:B------:R-:W-:Y:S02]  /*2fb0*/  FSEL R23, R12, R19, !P2 ;  /* 0x000000130c177208 */ /* 0x000fe40005000000 */
[----:B------:R-:W-:Y:S02]  /*2fc0*/  ISETP.GE.AND P2, PT, R31, R22, PT ;  /* 0x000000161f00720c */ /* 0x000fe40003f46270 */
[----:B------:R-:W-:-:S02]  /*2fd0*/  VIMNMX R19, PT, PT, R22, R31, !PT ;  /* 0x0000001f16137248 */ /* 0x000fc40007fe0100 */
[----:B------:R-:W-:Y:S02]  /*2fe0*/  VIMNMX R30, PT, PT, R22, R31, PT ;  /* 0x0000001f161e7248 */ /* 0x000fe40003fe0100 */
[CC--:B------:R-:W-:Y:S02]  /*2ff0*/  ISETP.GE.AND P3, PT, R8.reuse, R21.reuse, PT ;  /* 0x000000150800720c */ /* 0x0c0fe40003f66270 */
[CC--:B------:R-:W-:Y:S02]  /*3000*/  VIMNMX R22, PT, PT, R8.reuse, R21.reuse, !PT ;  /* 0x0000001508167248 */ /* 0x0c0fe40007fe0100 */
[----:B------:R-:W-:Y:S02]  /*3010*/  VIMNMX R42, PT, PT, R8, R21, PT ;  /* 0x00000015082a7248 */ /* 0x000fe40003fe0100 */
[----:B------:R-:W-:Y:S02]  /*3020*/  FSEL R8, R11, R32, !P0 ;  /* 0x000000200b087208 */ /* 0x000fe40004000000 */
[----:B------:R-:W-:-:S02]  /*3030*/  FSEL R12, R32, R11, !P0 ;  /* 0x0000000b200c7208 */ /* 0x000fc40004000000 */
[----:B------:R-:W-:Y:S02]  /*3040*/  FSEL R11, R17, R20, !P1 ;  /* 0x00000014110b7208 */ /* 0x000fe40004800000 */
[----:B------:R-:W-:Y:S02]  /*3050*/  FSEL R21, R20, R17, !P1 ;  /* 0x0000001114157208 */ /* 0x000fe40004800000 */
[C---:B------:R-:W-:Y:S02]  /*3060*/  ISETP.GE.AND P4, PT, R15.reuse, R18, PT ;  /* 0x000000120f00720c */ /* 0x040fe40003f86270 */
[CC--:B------:R-:W-:Y:S02]  /*3070*/  VIMNMX R20, PT, PT, R18.reuse, R15.reuse, !PT ;  /* 0x0000000f12147248 */ /* 0x0c0fe40007fe0100 */
[----:B------:R-:W-:Y:S02]  /*3080*/  VIMNMX R17, PT, PT, R18, R15, PT ;  /* 0x0000000f12117248 */ /* 0x000fe40003fe0100 */
[----:B------:R-:W-:-:S02]  /*3090*/  ISETP.GE.AND P0, PT, R15, R10, PT ;  /* 0x0000000a0f00720c */ /* 0x000fc40003f06270 */
[----:B------:R-:W-:Y:S02]  /*30a0*/  FSEL R15, R14, R23, !P2 ;  /* 0x000000170e0f7208 */ /* 0x000fe40005000000 */
[----:B------:R-:W-:Y:S02]  /*30b0*/  FSEL R14, R23, R14, !P2 ;  /* 0x0000000e170e7208 */ /* 0x000fe40005000000 */
[----:B------:R-:W-:Y:S02]  /*30c0*/  FSEL R23, R16, R9, !P3 ;  /* 0x0000000910177208 */ /* 0x000fe40005800000 */
[----:B------:R-:W-:Y:S02]  /*30d0*/  FSEL R18, R9, R16, !P3 ;  /* 0x0000001009127208 */ /* 0x000fe40005800000 */
[----:B------:R-:W-:Y:S02]  /*30e0*/  ISETP.GE.AND P3, PT, R42, R19, PT ;  /* 0x000000132a00720c */ /* 0x000fe40003f66270 */
[----:B------:R-:W-:-:S02]  /*30f0*/  VIMNMX R9, PT, PT, R19, R42, !PT ;  /* 0x0000002a13097248 */ /* 0x000fc40007fe0100 */
[C---:B------:R-:W-:Y:S02]  /*3100*/  VIMNMX R42, PT, PT, R19.reuse, R42, PT ;  /* 0x0000002a132a7248 */ /* 0x040fe40003fe0100 */
[----:B------:R-:W-:Y:S02]  /*3110*/  ISETP.GT.AND P1, PT, R19, R22, PT ;  /* 0x000000161300720c */ /* 0x000fe40003f24270 */
[----:B------:R-:W-:Y:S02]  /*3120*/  ISETP.GE.AND P2, PT, R30, R13, PT ;  /* 0x0000000d1e00720c */ /* 0x000fe40003f46270 */
[CC--:B------:R-:W-:Y:S02]  /*3130*/  VIMNMX R19, PT, PT, R13.reuse, R30.reuse, !PT ;  /* 0x0000001e0d137248 */ /* 0x0c0fe40007fe0100 */
[----:B------:R-:W-:Y:S02]  /*3140*/  VIMNMX R13, PT, PT, R13, R30, PT ;  /* 0x0000001e0d0d7248 */ /* 0x000fe40003fe0100 */
[----:B------:R-:W-:-:S02]  /*3150*/  FSEL R30, R8, R21, !P4 ;  /* 0x00000015081e7208 */ /* 0x000fc40006000000 */
[----:B------:R-:W-:Y:S02]  /*3160*/  FSEL R21, R21, R8, !P4 ;  /* 0x0000000815157208 */ /* 0x000fe40006000000 */
[----:B------:R-:W-:Y:S02]  /*3170*/  FSEL R8, R11, R14, !P2 ;  /* 0x0000000e0b087208 */ /* 0x000fe40005000000 */
[----:B------:R-:W-:Y:S02]  /*3180*/  FSEL R11, R14, R11, !P2 ;  /* 0x0000000b0e0b7208 */ /* 0x000fe40005000000 */
[----:B------:R-:W-:Y:S02]  /*3190*/  ISETP.GE.AND P2, PT, R13, R20, PT ;  /* 0x000000140d00720c */ /* 0x000fe40003f46270 */
[----:B------:R-:W-:Y:S02]  /*31a0*/  FSEL R16, R15, R18, !P3 ;  /* 0x000000120f107208 */ /* 0x000fe40005800000 */
[----:B------:R-:W-:-:S02]  /*31b0*/  FSEL R31, R18, R15, !P3 ;  /* 0x0000000f121f7208 */ /* 0x000fc40005800000 */
[----:B------:R-:W-:Y:S02]  /*31c0*/  ISETP.GE.AND P3, PT, R42, R19, PT ;  /* 0x000000132a00720c */ /* 0x000fe40003f66270 */
[CC--:B------:R-:W-:Y:S02]  /*31d0*/  VIMNMX R14, PT, PT, R20.reuse, R13.reuse, !PT ;  /* 0x0000000d140e7248 */ /* 0x0c0fe40007fe0100 */
[----:B------:R-:W-:Y:S02]  /*31e0*/  VIMNMX R20, PT, PT, R20, R13, PT ;  /* 0x0000000d14147248 */ /* 0x000fe40003fe0100 */
[----:B------:R-:W-:Y:S02]  /*31f0*/  FSEL R15, R30, R11, !P2 ;  /* 0x0000000b1e0f7208 */ /* 0x000fe40005000000 */
[CC--:B------:R-:W-:Y:S02]  /*3200*/  VIMNMX R18, PT, PT, R19.reuse, R42.reuse, !PT ;  /* 0x0000002a13127248 */ /* 0x0c0fe40007fe0100 */
[----:B------:R-:W-:-:S02]  /*3210*/  VIMNMX R13, PT, PT, R19, R42, PT ;  /* 0x0000002a130d7248 */ /* 0x000fc40003fe0100 */
[----:B------:R-:W-:Y:S02]  /*3220*/  FSEL R11, R11, R30, !P2 ;  /* 0x0000001e0b0b7208 */ /* 0x000fe40005000000 */
[----:B------:R-:W-:Y:S02]  /*3230*/  FSEL R19, R8, R31, !P3 ;  /* 0x0000001f08137208 */ /* 0x000fe40005800000 */
[----:B------:R-:W-:Y:S02]  /*3240*/  FSEL R30, R31, R8, !P3 ;  /* 0x000000081f1e7208 */ /* 0x000fe40005800000 */
[----:B------:R-:W-:Y:S02]  /*3250*/  SEL R31, R10, R17, !P0 ;  /* 0x000000110a1f7207 */ /* 0x000fe40004000000 */
[----:B------:R-:W-:Y:S02]  /*3260*/  SEL R8, R17, R10, !P0 ;  /* 0x0000000a11087207 */ /* 0x000fe40004000000 */
[----:B------:R-:W-:-:S02]  /*3270*/  SEL R17, R22, R9, P1 ;  /* 0x0000000916117207 */ /* 0x000fc40000800000 */
[----:B------:R-:W-:Y:S02]  /*3280*/  SEL R22, R9, R22, P1 ;  /* 0x0000001609167207 */ /* 0x000fe40000800000 */
[----:B------:R-:W-:Y:S02]  /*3290*/  FSEL R32, R23, R16, P1 ;  /* 0x0000001017207208 */ /* 0x000fe40000800000 */
[----:B------:R-:W-:Y:S02]  /*32a0*/  FSEL R42, R12, R21, !P0 ;  /* 0x000000150c2a7208 */ /* 0x000fe40004000000 */
[----:B------:R-:W-:Y:S02]  /*32b0*/  FSEL R9, R21, R12, !P0 ;  /* 0x0000000c15097208 */ /* 0x000fe40004000000 */
[----:B------:R-:W-:Y:S02]  /*32c0*/  FSEL R23, R16, R23, P1 ;  /* 0x0000001710177208 */ /* 0x000fe40000800000 */
[----:B------:R-:W-:-:S02]  /*32d0*/  ISETP.GE.AND P0, PT, R20, R31, PT ;  /* 0x0000001f1400720c */ /* 0x000fc40003f06270 */
[----:B------:R-:W-:Y:S02]  /*32e0*/  ISETP.GE.AND P1, PT, R13, R14, PT ;  /* 0x0000000e0d00720c */ /* 0x000fe40003f26270 */
[----:B------:R-:W-:Y:S02]  /*32f0*/  ISETP.GE.AND P2, PT, R17, R18, PT ;  /* 0x000000121100720c */ /* 0x000fe40003f46270 */
[CC--:B------:R-:W-:Y:S02]  /*3300*/  VIMNMX R12, PT, PT, R31.reuse, R20.reuse, !PT ;  /* 0x000000141f0c7248 */ /* 0x0c0fe40007fe0100 */
[----:B------:R-:W-:Y:S02]  /*3310*/  VIMNMX R10, PT, PT, R31, R20, PT ;  /* 0x000000141f0a7248 */ /* 0x000fe40003fe0100 */
[----:B------:R-:W-:Y:S02]  /*3320*/  VIMNMX R16, PT, PT, R14, R13, !PT ;  /* 0x0000000d0e107248 */ /* 0x000fe40007fe0100 */
[----:B------:R-:W-:-:S02]  /*3330*/  VIMNMX R20, PT, PT, R18, R17, !PT ;  /* 0x0000001112147248 */ /* 0x000fc40007fe0100 */
[----:B------:R-:W-:Y:S02]  /*3340*/  VIMNMX R14, PT, PT, R14, R13, PT ;  /* 0x0000000d0e0e7248 */ /* 0x000fe40003fe0100 */
[----:B------:R-:W-:Y:S02]  /*3350*/  VIMNMX R18, PT, PT, R18, R17, PT ;  /* 0x0000001112127248 */ /* 0x000fe40003fe0100 */
[----:B------:R-:W-:Y:S02]  /*3360*/  FSEL R13, R42, R11, !P0 ;  /* 0x0000000b2a0d7208 */ /* 0x000fe40004000000 */
[----:B------:R-:W-:Y:S02]  /*3370*/  FSEL R17, R15, R30, !P1 ;  /* 0x0000001e0f117208 */ /* 0x000fe40004800000 */
[----:B------:R-:W-:Y:S02]  /*3380*/  FSEL R21, R19, R32, !P2 ;  /* 0x0000002013157208 */ /* 0x000fe40005000000 */
[----:B------:R-:W-:-:S02]  /*3390*/  FSEL R11, R11, R42, !P0 ;  /* 0x0000002a0b0b7208 */ /* 0x000fc40004000000 */
[----:B------:R-:W-:Y:S02]  /*33a0*/  FSEL R15, R30, R15, !P1 ;  /* 0x0000000f1e0f7208 */ /* 0x000fe40004800000 */
[----:B------:R-:W-:-:S07]  /*33b0*/  FSEL R19, R32, R19, !P2 ;  /* 0x0000001320137208 */ /* 0x000fce0005000000 */
.L_x_58:
[----:B------:R-:W-:Y:S05]  /*33c0*/  BSYNC.RECONVERGENT B0 ;  /* 0x0000000000007941 */ /* 0x000fea0003800200 */
.L_x_57:
[----:B------:R-:W-:-:S07]  /*33d0*/  IMAD.MOV.U32 R42, RZ, RZ, 0x2 ;  /* 0x00000002ff2a7424 */ /* 0x000fce00078e00ff */
.L_x_62:
        /* <DEDUP_REMOVED lines=10> */
[C---:B------:R-:W-:Y:S02]  /*3480*/  VIMNMX R30, PT, PT, R38.reuse, R31, PT ;  /* 0x0000001f261e7248 */ /* 0x040fe40003fe0100 */
[----:B------:R-:W-:-:S03]  /*3490*/  VIMNMX R44, PT, PT, R38, R39, PT ;  /* 0x00000027262c7248 */ /* 0x000fc60003fe0100 */
[----:B------:R-:W-:-:S05]  /*34a0*/  IMAD R33, R42, 0x4, R30 ;  /* 0x000000042a217824 */ /* 0x000fca00078e021e */
[----:B------:R-:W-:Y:S01]  /*34b0*/  VIMNMX R33, PT, PT, R38, R33, PT ;  /* 0x0000002126217248 */ /* 0x000fe20003fe0100 */
[----:B0-----:R-:W-:-:S04]  /*34c0*/  ULEA UR4, UR5, UR4, 0x18 ;  /* 0x0000000405047291 */ /* 0x001fc8000f8ec0ff */
[----:B------:R-:W-:Y:S02]  /*34d0*/  IMAD R43, R42, 0x4, R33 ;  /* 0x000000042a2b7824 */ /* 0x000fe400078e0221 */
[----:B------:R-:W-:-:S03]  /*34e0*/  LEA R31, R37, UR4, 0x6 ;  /* 0x00000004251f7c11 */ /* 0x000fc6000f8e30ff */
[----:B------:R-:W-:Y:S02]  /*34f0*/  VIMNMX R32, PT, PT, R38, R43, PT ;  /* 0x0000002b26207248 */ /* 0x000fe40003fe0100 */
[----:B------:R-:W-:Y:S01]  /*3500*/  VIADDMNMX R43, R33, -R30, R44, PT ;  /* 0x8000001e212b7246 */ /* 0x000fe2000380012c */
[----:B------:R0:W-:Y:S02]  /*3510*/  STS.128 [R31], R8 ;  /* 0x000000081f007388 */ /* 0x0001e40000000c00 */
[----:B------:R-:W-:Y:S02]  /*3520*/  IMAD.IADD R39, R32, 0x1, -R33 ;  /* 0x0000000120277824 */ /* 0x000fe400078e0a21 */
[----:B------:R0:W-:Y:S03]  /*3530*/  STS.128 [R31+0x10], R12 ;  /* 0x0000100c1f007388 */ /* 0x0001e60000000c00 */
        /* <DEDUP_REMOVED lines=9> */
.L_x_61:
        /* <DEDUP_REMOVED lines=15> */
.L_x_60:
[----:B------:R-:W-:Y:S05]  /*36c0*/  BSYNC.RECONVERGENT B0 ;  /* 0x0000000000007941 */ /* 0x000fea0003800200 */
.L_x_59:
        /* <DEDUP_REMOVED lines=81> */
[----:B------:R-:W-:Y:S01]  /*3be0*/  @P0 IMAD.MOV R20, RZ, RZ, R18 ;  /* 0x000000ffff140224 */ /* 0x000fe200078e0212 */
[----:B------:R-:W-:Y:S01]  /*3bf0*/  SEL R18, R30, R22, P0 ;  /* 0x000000161e127207 */ /* 0x000fe20000000000 */
        /* <DEDUP_REMOVED lines=28> */
[----:B------:R-:W0:Y:S01]  /*3dc0*/  LDCU.U8 UR5, c[0x0][0x380] ;  /* 0x00007000ff0577ac */ /* 0x000e220008000000 */
[C---:B------:R-:W-:Y:S02]  /*3dd0*/  VIADD R32, R40.reuse, 0xc0 ;  /* 0x000000c028207836 */ /* 0x040fe40000000000 */
[C---:B------:R-:W-:Y:S02]  /*3de0*/  VIADD R31, R40.reuse, 0xa0 ;  /* 0x000000a0281f7836 */ /* 0x040fe40000000000 */
[C---:B------:R-:W-:Y:S02]  /*3df0*/  VIADD R33, R40.reuse, 0x40 ;  /* 0x0000004028217836 */ /* 0x040fe40000000000 */
[----:B------:R-:W-:Y:S01]  /*3e00*/  VIADD R30, R40, 0x80 ;  /* 0x00000080281e7836 */ /* 0x000fe20000000000 */
[----:B0-----:R-:W-:-:S04]  /*3e10*/  UPRMT UR5, UR5, 0x8880, URZ ;  /* 0x0000888005057896 */ /* 0x001fc800080000ff */
[----:B------:R-:W-:Y:S01]  /*3e20*/  UISETP.NE.AND UP0, UPT, UR5, URZ, UPT ;  /* 0x000000ff0500728c */ /* 0x000fe2000bf05270 */
[----:B------:R-:W-:Y:S08]  /*3e30*/  BAR.SYNC.DEFER_BLOCKING 0x0 ;  /* 0x0000000000007b1d */ /* 0x000ff00000010000 */
[----:B------:R-:W-:Y:S05]  /*3e40*/  BRA.U !UP0, `(.L_x_63) ;  /* 0x0000000508087547 */ /* 0x000fea000b800000 */
[----:B------:R-:W-:Y:S01]  /*3e50*/  ISETP.NE.AND P0, PT, R37, RZ, PT ;  /* 0x000000ff2500720c */ /* 0x000fe20003f05270 */
[----:B------:R-:W-:Y:S01]  /*3e60*/  STS.64 [R24], R8 ;  /* 0x0000000818007388 */ /* 0x000fe20000000a00 */
[----:B------:R-:W0:Y:S03]  /*3e70*/  LDCU.64 UR8, c[0x0][0x398] ;  /* 0x00007300ff0877ac */ /* 0x000e260008000a00 */
[----:B------:R-:W-:Y:S04]  /*3e80*/  STS.64 [R7+0x8], R10 ;  /* 0x0000080a07007388 */ /* 0x000fe80000000a00 */
[----:B------:R-:W-:Y:S04]  /*3e90*/  STS.64 [R6+0x10], R12 ;  /* 0x0000100c06007388 */ /* 0x000fe80000000a00 */
[----:B------:R-:W-:Y:S04]  /*3ea0*/  STS.64 [R5+0x18], R14 ;  /* 0x0000180e05007388 */ /* 0x000fe80000000a00 */
[----:B------:R-:W-:Y:S04]  /*3eb0*/  STS.64 [R4+0x20], R16 ;  /* 0x0000201004007388 */ /* 0x000fe80000000a00 */
[----:B------:R1:W-:Y:S04]  /*3ec0*/  STS.64 [R3+0x28], R18 ;  /* 0x0000281203007388 */ /* 0x0003e80000000a00 */
[----:B------:R-:W-:Y:S04]  /*3ed0*/  STS.64 [R2+0x30], R20 ;  /* 0x0000301402007388 */ /* 0x000fe80000000a00 */
[----:B------:R2:W-:Y:S01]  /*3ee0*/  STS.64 [R0+0x38], R22 ;  /* 0x0000381600007388 */ /* 0x0005e20000000a00 */
[----:B------:R-:W-:-:S03]  /*3ef0*/  NOP ;  /* 0x0000000000007918 */ /* 0x000fc60000000000 */
[----:B------:R-:W-:Y:S04]  /*3f00*/  LDS.64 R8, [R36] ;  /* 0x0000000024087984 */ /* 0x000fe80000000a00 */
[----:B------:R-:W-:Y:S04]  /*3f10*/  LDS.64 R10, [R35+0x100] ;  /* 0x00010000230a7984 */ /* 0x000fe80000000a00 */
[----:B------:R-:W-:Y:S04]  /*3f20*/  LDS.64 R6, [R34+0x200] ;  /* 0x0002000022067984 */ /* 0x000fe80000000a00 */
[----:B------:R-:W-:Y:S04]  /*3f30*/  LDS.64 R12, [R29+0x300] ;  /* 0x000300001d0c7984 */ /* 0x000fe80000000a00 */
[----:B------:R-:W-:Y:S04]  /*3f40*/  LDS.64 R4, [R28+0x400] ;  /* 0x000400001c047984 */ /* 0x000fe80000000a00 */
[----:B------:R-:W-:Y:S04]  /*3f50*/  LDS.64 R14, [R27+0x500] ;  /* 0x000500001b0e7984 */ /* 0x000fe80000000a00 */
[----:B------:R-:W-:Y:S04]  /*3f60*/  LDS.64 R2, [R26+0x600] ;  /* 0x000600001a027984 */ /* 0x000fe80000000a00 */
[----:B------:R-:W-:Y:S04]  /*3f70*/  LDS.64 R24, [R25+0x700] ;  /* 0x0007000019187984 */ /* 0x000fe80000000a00 */
[----:B------:R-:W-:Y:S01]  /*3f80*/  @!P0 STS [UR4+0x4200], R38 ;  /* 0x00420026ff008988 */ /* 0x000fe20008000804 */
[----:B------:R-:W-:Y:S06]  /*3f90*/  BAR.SYNC.DEFER_BLOCKING 0x0 ;  /* 0x0000000000007b1d */ /* 0x000fec0000010000 */
[----:B------:R-:W1:Y:S01]  /*3fa0*/  S2R R41, SR_TID.X ;  /* 0x0000000000297919 */ /* 0x000e620000002100 */
[----:B------:R-:W2:Y:S01]  /*3fb0*/  S2R R37, SR_TID.X ;  /* 0x0000000000257919 */ /* 0x000ea20000002100 */
[----:B------:R-:W3:Y:S01]  /*3fc0*/  S2R R39, SR_CTAID.X ;  /* 0x0000000000277919 */ /* 0x000ee20000002500 */
[----:B------:R-:W4:Y:S01]  /*3fd0*/  LDS R19, [UR4+0x4200] ;  /* 0x00420004ff137984 */ /* 0x000f220008000800 */
[----:B-1----:R-:W-:-:S02]  /*3fe0*/  IMAD.SHL.U32 R18, R41, 0x8, RZ ;  /* 0x0000000829127824 */ /* 0x002fc400078e00ff */
[----:B--2---:R-:W-:-:S03]  /*3ff0*/  IMAD.SHL.U32 R0, R37, 0x8, RZ ;  /* 0x0000000825007824 */ /* 0x004fc600078e00ff */
[----:B------:R-:W-:Y:S01]  /*4000*/  LOP3.LUT R18, R18, 0x1f00, RZ, 0xc0, !PT ;  /* 0x00001f0012127812 */ /* 0x000fe200078ec0ff */
[----:B---3--:R-:W-:Y:S01]  /*4010*/  IMAD.WIDE.U32 R16, R39, 0x800, RZ ;  /* 0x0000080027107825 */ /* 0x008fe200078e00ff */
[----:B------:R-:W-:Y:S02]  /*4020*/  LOP3.LUT R0, R0, 0x1f00, RZ, 0xc0, !PT ;  /* 0x00001f0000007812 */ /* 0x000fe400078ec0ff */
[----:B------:R-:W-:Y:S02]  /*4030*/  LOP3.LUT R41, R18, 0x1f, R41, 0xf8, !PT ;  /* 0x0000001f12297812 */ /* 0x000fe400078ef829 */
[----:B------:R-:W-:-:S03]  /*4040*/  LOP3.LUT R21, R16, 0x1f, R37, 0xf8, !PT ;  /* 0x0000001f10157812 */ /* 0x000fc600078ef825 */
[C---:B------:R-:W-:Y:S01]  /*4050*/  VIADD R16, R41.reuse, 0x20 ;  /* 0x0000002029107836 */ /* 0x040fe20000000000 */
[C---:B------:R-:W-:Y:S01]  /*4060*/  IADD3 R21, P0, PT, R0.reuse, R21, RZ ;  /* 0x0000001500157210 */ /* 0x040fe20007f1e0ff */
[----:B------:R-:W-:Y:S01]  /*4070*/  VIADD R20, R41, 0x60 ;  /* 0x0000006029147836 */ /* 0x000fe20000000000 */
[----:B------:R-:W-:-:S03]  /*4080*/  LOP3.LUT R0, R0, 0x1f, R37, 0xf8, !PT ;  /* 0x0000001f00007812 */ /* 0x000fc600078ef825 */
[----:B------:R-:W-:Y:S01]  /*4090*/  IMAD.X R18, RZ, RZ, R17, P0 ;  /* 0x000000ffff127224 */ /* 0x000fe200000e0611 */
[----:B------:R-:W-:Y:S02]  /*40a0*/  LOP3.LUT R0, R0, 0xe0, RZ, 0xfc, !PT ;  /* 0x000000e000007812 */ /* 0x000fe400078efcff */
[-C--:B----4-:R-:W-:Y:S02]  /*40b0*/  ISETP.GE.AND P0, PT, R40, R19.reuse, PT ;  /* 0x000000132800720c */ /* 0x090fe40003f06270 */
[-C--:B------:R-:W-:Y:S02]  /*40c0*/  ISETP.GE.AND P1, PT, R16, R19.reuse, PT ;  /* 0x000000131000720c */ /* 0x080fe40003f26270 */
[----:B0-----:R-:W-:Y:S02]  /*40d0*/  LEA R16, P4, R21, UR8, 0x3 ;  /* 0x0000000815107c11 */ /* 0x001fe4000f8818ff */
[----:B------:R-:W-:Y:S02]  /*40e0*/  ISETP.GE.AND P2, PT, R33, R19, PT ;  /* 0x000000132100720c */ /* 0x000fe40003f46270 */
[----:B------:R-:W-:-:S02]  /*40f0*/  LEA.HI.X R17, R21, UR9, R18, 0x3, P4 ;  /* 0x0000000915117c11 */ /* 0x000fc4000a0f1c12 */
[-C--:B------:R-:W-:Y:S02]  /*4100*/  ISETP.GE.AND P3, PT, R20, R19.reuse, PT ;  /* 0x000000131400720c */ /* 0x080fe40003f66270 */
[-C--:B------:R-:W-:Y:S01]  /*4110*/  ISETP.GE.AND P4, PT, R30, R19.reuse, PT ;  /* 0x000000131e00720c */ /* 0x080fe20003f86270 */
[----:B------:R0:W-:Y:S01]  /*4120*/  @!P0 STG.E desc[UR6][R16.64], R8 ;  /* 0x0000000810008986 */ /* 0x0001e2000c101906 */
[-C--:B------:R-:W-:Y:S02]  /*4130*/  ISETP.GE.AND P5, PT, R31, R19.reuse, PT ;  /* 0x000000131f00720c */ /* 0x080fe40003fa6270 */
[-C--:B------:R-:W-:Y:S01]  /*4140*/  ISETP.GE.AND P6, PT, R32, R19.reuse, PT ;  /* 0x000000132000720c */ /* 0x080fe20003fc6270 */
        /* <DEDUP_REMOVED lines=18> */
.L_x_63:
[----:B------:R-:W-:Y:S01]  /*4270*/  ISETP.NE.AND P0, PT, R37, RZ, PT ;  /* 0x000000ff2500720c */ /* 0x000fe20003f05270 */
[----:B------:R-:W-:Y:S01]  /*4280*/  STS.64 [R24], R8 ;  /* 0x0000000818007388 */ /* 0x000fe20000000a00 */
[----:B------:R-:W0:Y:S01]  /*4290*/  LDCU.64 UR8, c[0x0][0x3b0] ;  /* 0x00007600ff0877ac */ /* 0x000e220008000a00 */
[----:B------:R-:W-:Y:S02]  /*42a0*/  IMAD.MOV.U32 R41, RZ, RZ, RZ ;  /* 0x000000ffff297224 */ /* 0x000fe400078e00ff */
        /* <DEDUP_REMOVED lines=18> */
[----:B------:R-:W2:Y:S01]  /*43d0*/  S2R R37, SR_TID.X ;  /* 0x0000000000257919 */ /* 0x000ea20000002100 */
[----:B-1----:R-:W1:Y:S01]  /*43e0*/  S2R R0, SR_TID.X ;  /* 0x0000000000007919 */ /* 0x002e620000002100 */
[----:B------:R-:W3:Y:S01]  /*43f0*/  S2R R15, SR_CTAID.X ;  /* 0x00000000000f7919 */ /* 0x000ee20000002500 */
[----:B------:R-:W4:Y:S01]  /*4400*/  LDS R17, [UR4+0x4200] ;  /* 0x00420004ff117984 */ /* 0x000f220008000800 */
[----:B--2---:R-:W-:-:S02]  /*4410*/  IMAD.SHL.U32 R2, R37, 0x8, RZ ;  /* 0x0000000825027824 */ /* 0x004fc400078e00ff */
[----:B-1----:R-:W-:-:S03]  /*4420*/  IMAD.SHL.U32 R3, R0, 0x8, RZ ;  /* 0x0000000800037824 */ /* 0x002fc600078e00ff */
[----:B------:R-:W-:Y:S01]  /*4430*/  LOP3.LUT R2, R2, 0x1f00, RZ, 0xc0, !PT ;  /* 0x00001f0002027812 */ /* 0x000fe200078ec0ff */
[----:B---3--:R-:W-:-:S03]  /*4440*/  IMAD.WIDE.U32 R14, R15, 0x800, R40 ;  /* 0x000008000f0e7825 */ /* 0x008fc600078e0028 */
[----:B------:R-:W-:Y:S02]  /*4450*/  LOP3.LUT R37, R2, 0x1f, R37, 0xf8, !PT ;  /* 0x0000001f02257812 */ /* 0x000fe400078ef825 */
[----:B------:R-:W-:Y:S02]  /*4460*/  LOP3.LUT R19, R3, 0x1f00, RZ, 0xc0, !PT ;  /* 0x00001f0003137812 */ /* 0x000fe400078ec0ff */
[C---:B0-----:R-:W-:Y:S01]  /*4470*/  LEA R2, P0, R14.reuse, UR8, 0x3 ;  /* 0x000000080e027c11 */ /* 0x041fe2000f8018ff */
[----:B------:R-:W-:Y:S01]  /*4480*/  VIADD R16, R37, 0x20 ;  /* 0x0000002025107836 */ /* 0x000fe20000000000 */
[----:B------:R-:W-:Y:S02]  /*4490*/  LOP3.LUT R19, R19, 0x1f, R0, 0xf8, !PT ;  /* 0x0000001f13137812 */ /* 0x000fe400078ef800 */
[----:B------:R-:W-:Y:S02]  /*44a0*/  LEA.HI.X R3, R14, UR9, R15, 0x3, P0 ;  /* 0x000000090e037c11 */ /* 0x000fe400080f1c0f */
[----:B------:R-:W-:-:S02]  /*44b0*/  LOP3.LUT R0, R19, 0xe0, RZ, 0xfc, !PT ;  /* 0x000000e013007812 */ /* 0x000fc400078efcff */
[-C--:B----4-:R-:W-:Y:S02]  /*44c0*/  ISETP.GE.AND P6, PT, R40, R17.reuse, PT ;  /* 0x000000112800720c */ /* 0x090fe40003fc6270 */
[-C--:B------:R-:W-:Y:S01]  /*44d0*/  ISETP.GE.AND P5, PT, R16, R17.reuse, PT ;  /* 0x000000111000720c */ /* 0x080fe20003fa6270 */
[----:B------:R-:W-:Y:S01]  /*44e0*/  VIADD R16, R37, 0x60 ;  /* 0x0000006025107836 */ /* 0x000fe20000000000 */
[-C--:B------:R-:W-:Y:S02]  /*44f0*/  ISETP.GE.AND P4, PT, R33, R17.reuse, PT ;  /* 0x000000112100720c */ /* 0x080fe40003f86270 */
[-C--:B------:R-:W-:Y:S02]  /*4500*/  ISETP.GE.AND P2, PT, R30, R17.reuse, PT ;  /* 0x000000111e00720c */ /* 0x080fe40003f46270 */
[-C--:B------:R-:W-:Y:S02]  /*4510*/  ISETP.GE.AND P3, PT, R16, R17.reuse, PT ;  /* 0x000000111000720c */ /* 0x080fe40003f66270 */
        /* <DEDUP_REMOVED lines=21> */
.L_x_64:
        /* <DEDUP_REMOVED lines=9> */
.L_x_139:


//--------------------- .text._ZN3cub18CUB_300001_SM_10006detail10merge_sort26DeviceMergeSortMergeKernelINS2_10policy_hubIN6thrust24THRUST_300001_SM_1000_NS6detail15normal_iteratorINS6_10device_ptrI4TestEEEEE9Policy600ESC_PNS0_8NullTypeESC_SG_jN4cuda3std3__44lessISA_EESA_SF_EEvbT2_T3_T4_PT6_PT7_T5_PSO_SO_NS1_7vsmem_tE --------------------------
	.section	.text._ZN3cub18CUB_300001_SM_10006detail10merge_sort26DeviceMergeSortMergeKernelINS2_10policy_hubIN6thrust24THRUST_300001_SM_1000_NS6detail15normal_iteratorINS6_10device_ptrI4TestEEEEE9Policy600ESC_PNS0_8NullTypeESC_SG_jN4cuda3std3__44lessISA_EESA_SF_EEvbT2_T3_T4_PT6_PT7_T5_PSO_SO_NS1_7vsmem_tE,"ax",@progbits
	.align	128
        .global         _ZN3cub18CUB_300001_SM_10006detail10merge_sort26DeviceMergeSortMergeKernelINS2_10policy_hubIN6thrust24THRUST_300001_SM_1000_NS6detail15normal_iteratorINS6_10device_ptrI4TestEEEEE9Policy600ESC_PNS0_8NullTypeESC_SG_jN4cuda3std3__44lessISA_EESA_SF_EEvbT2_T3_T4_PT6_PT7_T5_PSO_SO_NS1_7vsmem_tE
        .type           _ZN3cub18CUB_300001_SM_10006detail10merge_sort26DeviceMergeSortMergeKernelINS2_10policy_hubIN6thrust24THRUST_300001_SM_1000_NS6detail15normal_iteratorINS6_10device_ptrI4TestEEEEE9Policy600ESC_PNS0_8NullTypeESC_SG_jN4cuda3std3__44lessISA_EESA_SF_EEvbT2_T3_T4_PT6_PT7_T5_PSO_SO_NS1_7vsmem_tE,@function
        .size           _ZN3cub18CUB_300001_SM_10006detail10merge_sort26DeviceMergeSortMergeKernelINS2_10policy_hubIN6thrust24THRUST_300001_SM_1000_NS6detail15normal_iteratorINS6_10device_ptrI4TestEEEEE9Policy600ESC_PNS0_8NullTypeESC_SG_jN4cuda3std3__44lessISA_EESA_SF_EEvbT2_T3_T4_PT6_PT7_T5_PSO_SO_NS1_7vsmem_tE,(.L_x_140 - _ZN3cub18CUB_300001_SM_10006detail10merge_sort26DeviceMergeSortMergeKernelINS2_10policy_hubIN6thrust24THRUST_300001_SM_1000_NS6detail15normal_iteratorINS6_10device_ptrI4TestEEEEE9Policy600ESC_PNS0_8NullTypeESC_SG_jN4cuda3std3__44lessISA_EESA_SF_EEvbT2_T3_T4_PT6_PT7_T5_PSO_SO_NS1_7vsmem_tE)
        .other          _ZN3cub18CUB_300001_SM_10006detail10merge_sort26DeviceMergeSortMergeKernelINS2_10policy_hubIN6thrust24THRUST_300001_SM_1000_NS6detail15normal_iteratorINS6_10device_ptrI4TestEEEEE9Policy600ESC_PNS0_8NullTypeESC_SG_jN4cuda3std3__44lessISA_EESA_SF_EEvbT2_T3_T4_PT6_PT7_T5_PSO_SO_NS1_7vsmem_tE,@"STO_CUDA_ENTRY STV_DEFAULT"
_ZN3cub18CUB_300001_SM_10006detail10merge_sort26DeviceMergeSortMergeKernelINS2_10policy_hubIN6thrust24THRUST_300001_SM_1000_NS6detail15normal_iteratorINS6_10device_ptrI4TestEEEEE9Policy600ESC_PNS0_8NullTypeESC_SG_jN4cuda3std3__44lessISA_EESA_SF_EEvbT2_T3_T4_PT6_PT7_T5_PSO_SO_NS1_7vsmem_tE:
.text._ZN3cub18CUB_300001_SM_10006detail10merge_sort26DeviceMergeSortMergeKernelINS2_10policy_hubIN6thrust24THRUST_300001_SM_1000_NS6detail15normal_iteratorINS6_10device_ptrI4TestEEEEE9Policy600ESC_PNS0_8NullTypeESC_SG_jN4cuda3std3__44lessISA_EESA_SF_EEvbT2_T3_T4_PT6_PT7_T5_PSO_SO_NS1_7vsmem_tE:
[----:B------:R-:W-:Y:S01]  /*0000*/  LDC R1, c[0x0][0x37c] ;  /* 0x0000df00ff017b82 */ /* 0x000fe20000000800 */
[----:B------:R-:W0:Y:S01]  /*0010*/  S2R R11, SR_CTAID.X ;  /* 0x00000000000b7919 */ /* 0x000e220000002500 */
[----:B------:R-:W1:Y:S06]  /*0020*/  LDCU UR4, c[0x0][0x370] ;  /* 0x00006e00ff0477ac */ /* 0x000e6c0008000800 */
[----:B------:R-:W2:Y:S01]  /*0030*/  LDC R9, c[0x0][0x3c0] ;  /* 0x0000f000ff097b82 */ /* 0x000ea20000000800 */
[----:B------:R-:W3:Y:S01]  /*0040*/  S2R R2, SR_TID.X ;  /* 0x0000000000027919 */ /* 0x000ee20000002100 */
[----:B------:R-:W4:Y:S01]  /*0050*/  LDCU.64 UR6, c[0x0][0x358] ;  /* 0x00006b00ff0677ac */ /* 0x000f220008000a00 */
[----:B-1----:R-:W-:Y:S01]  /*0060*/  UIADD3 UR4, UPT, UPT, UR4, -0x1, URZ ;  /* 0xffffffff04047890 */ /* 0x002fe2000fffe0ff */
[----:B--2---:R-:W-:-:S05]  /*0070*/  IMAD.SHL.U32 R3, R9, 0x400, RZ ;  /* 0x0000040009037824 */ /* 0x004fca00078e00ff */
[C---:B0-----:R-:W-:Y:S01]  /*0080*/  ISETP.GE.U32.AND P0, PT, R11.reuse, UR4, PT ;  /* 0x000000040b007c0c */ /* 0x041fe2000bf06070 */
[----:B------:R-:W-:-:S12]  /*0090*/  IMAD.SHL.U32 R0, R11, 0x800, RZ ;  /* 0x000008000b007824 */ /* 0x000fd800078e00ff */
[----:B---34-:R-:W-:Y:S05]  /*00a0*/  @P0 BRA `(.L_x_65) ;  /* 0x0000001800e00947 */ /* 0x018fea0003800000 */
[----:B------:R-:W0:Y:S01]  /*00b0*/  LDC.64 R6, c[0x0][0x3b8] ;  /* 0x0000ee00ff067b82 */ /* 0x000e220000000a00 */
[----:B------:R-:W-:Y:S01]  /*00c0*/  IMAD.MOV R10, RZ, RZ, -R9 ;  /* 0x000000ffff0a7224 */ /* 0x000fe200078e0a09 */
[----:B------:R-:W1:Y:S06]  /*00d0*/  LDCU.U8 UR4, c[0x0][0x380] ;  /* 0x00007000ff0477ac */ /* 0x000e6c0008000000 */
[----:B------:R-:W2:Y:S01]  /*00e0*/  LDC R12, c[0x0][0x398] ;  /* 0x0000e600ff0c7b82 */ /* 0x000ea20000000800 */
[----:B0-----:R-:W-:-:S05]  /*00f0*/  IMAD.WIDE.U32 R6, R11, 0x4, R6 ;  /* 0x000000040b067825 */ /* 0x001fca00078e0006 */
[----:B------:R-:W3:Y:S04]  /*0100*/  LDG.E R8, desc[UR6][R6.64+0x4] ;  /* 0x0000040606087981 */ /* 0x000ee8000c1e1900 */
[----:B------:R0:W4:Y:S01]  /*0110*/  LDG.E R4, desc[UR6][R6.64] ;  /* 0x0000000606047981 */ /* 0x000122000c1e1900 */
[CC--:B------:R-:W-:Y:S01]  /*0120*/  LOP3.LUT R5, R11.reuse, R10.reuse, RZ, 0xc0, !PT ;  /* 0x0000000a0b057212 */ /* 0x0c0fe200078ec0ff */
[----:B-1----:R-:W-:Y:S01]  /*0130*/  UPRMT UR4, UR4, 0x8880, URZ ;  /* 0x0000888004047896 */ /* 0x002fe200080000ff */
[C---:B------:R-:W-:Y:S01]  /*0140*/  LOP3.LUT R10, R11.reuse, R10, RZ, 0xfc, !PT ;  /* 0x0000000a0b0a7212 */ /* 0x040fe200078efcff */
[----:B------:R-:W-:Y:S02]  /*0150*/  ACQBULK ;  /* 0x000000000000782e */ /* 0x000fe40000000000 */
[----:B------:R-:W-:Y:S01]  /*0160*/  IMAD.IADD R9, R11, 0x1, -R5 ;  /* 0x000000010b097824 */ /* 0x000fe200078e0a05 */
[----:B------:R-:W-:Y:S01]  /*0170*/  ISETP.NE.AND P1, PT, R10, -0x1, PT ;  /* 0xffffffff0a00780c */ /* 0x000fe20003f25270 */
[----:B------:R-:W-:Y:S01]  /*0180*/  IMAD.SHL.U32 R5, R5, 0x800, RZ ;  /* 0x0000080005057824 */ /* 0x000fe200078e00ff */
[----:B------:R-:W-:Y:S01]  /*0190*/  UISETP.NE.AND UP0, UPT, UR4, URZ, UPT ;  /* 0x000000ff0400728c */ /* 0x000fe2000bf05270 */
[----:B------:R-:W-:Y:S01]  /*01a0*/  IMAD.SHL.U32 R9, R9, 0x800, RZ ;  /* 0x0000080009097824 */ /* 0x000fe200078e00ff */
[----:B0-----:R-:W-:Y:S01]  /*01b0*/  LOP3.LUT R6, R3, 0xfffff800, RZ, 0xc0, !PT ;  /* 0xfffff80003067812 */ /* 0x001fe200078ec0ff */
[----:B--2---:R-:W-:-:S02]  /*01c0*/  IMAD.IADD R7, R12, 0x1, -R5 ;  /* 0x000000010c077824 */ /* 0x004fc400078e0a05 */
[C---:B------:R-:W-:Y:S01]  /*01d0*/  VIADD R10, R9.reuse, 0x7ff ;  /* 0x000007ff090a7836 */ /* 0x040fe20000000000 */
[----:B------:R-:W-:Y:S02]  /*01e0*/  ISETP.NE.AND P0, PT, R9, -0x800, PT ;  /* 0xfffff8000900780c */ /* 0x000fe40003f05270 */
[----:B------:R-:W-:-:S05]  /*01f0*/  VIMNMX.U32 R11, PT, PT, R6, R7, !PT ;  /* 0x00000007060b7248 */ /* 0x000fca0007fe0000 */
[----:B------:R-:W-:-:S06]  /*0200*/  IMAD.IADD R11, R11, 0x1, -R6 ;  /* 0x000000010b0b7824 */ /* 0x000fcc00078e0a06 */
[----:B------:R-:W-:Y:S02]  /*0210*/  @P0 VIADD R10, R9, 0x800 ;  /* 0x00000800090a0836 */ /* 0x000fe40000000000 */
[----:B---3--:R-:W-:-:S04]  /*0220*/  IMAD.IADD R3, R8, 0x1, -R5 ;  /* 0x0000000108037824 */ /* 0x008fc800078e0a05 */
[----:B------:R-:W-:Y:S01]  /*0230*/  IMAD.IADD R13, R10, 0x1, -R3 ;  /* 0x000000010a0d7824 */ /* 0x000fe200078e0a03 */
[----:B------:R-:W-:Y:S01]  /*0240*/  @!P1 VIMNMX.U32 R3, PT, PT, R6, R7, PT ;  /* 0x0000000706039248 */ /* 0x000fe20003fe0000 */
[----:B----4-:R-:W-:-:S03]  /*0250*/  IMAD.IADD R4, R4, 0x1, -R5 ;  /* 0x0000000104047824 */ /* 0x010fc600078e0a05 */
[----:B------:R-:W-:Y:S01]  /*0260*/  SEL R8, R6, R13, !P1 ;  /* 0x0000000d06087207 */ /* 0x000fe20004800000 */
[----:B------:R-:W-:Y:S01]  /*0270*/  IMAD.IADD R3, R3, 0x1, -R4 ;  /* 0x0000000103037824 */ /* 0x000fe200078e0a04 */
[----:B------:R-:W-:Y:S02]  /*0280*/  VIADDMNMX.U32 R24, R9, -R4, R11, PT ;  /* 0x8000000409187246 */ /* 0x000fe4000380000b */
[----:B------:R-:W-:Y:S01]  /*0290*/  VIMNMX.U32 R25, PT, PT, R11, R8, PT ;  /* 0x000000080b197248 */ /* 0x000fe20003fe0000 */
[----:B------:R-:W-:Y:S06]  /*02a0*/  BRA.U !UP0, `(.L_x_66) ;  /* 0x0000000108f07547 */ /* 0x000fec000b800000 */
[----:B------:R-:W0:Y:S01]  /*02b0*/  LDCU.64 UR4, c[0x0][0x388] ;  /* 0x00007100ff0477ac */ /* 0x000e220008000a00 */
[C---:B------:R-:W-:Y:S02]  /*02c0*/  IADD3 R4, P0, P1, R2.reuse, R4, R5 ;  /* 0x0000000402047210 */ /* 0x040fe4000791e005 */
[----:B------:R-:W-:Y:S02]  /*02d0*/  ISETP.GE.AND P6, PT, R2, R3, PT ;  /* 0x000000030200720c */ /* 0x000fe40003fc6270 */
[----:B------:R-:W-:Y:S02]  /*02e0*/  IADD3.X R7, PT, PT, RZ, RZ, RZ, P0, P1 ;  /* 0x000000ffff077210 */ /* 0x000fe400007e24ff */
[----:B0-----:R-:W-:-:S04]  /*02f0*/  LEA R20, P0, R4, UR4, 0x3 ;  /* 0x0000000404147c11 */ /* 0x001fc8000f8018ff */
[----:B------:R-:W-:-:S05]  /*0300*/  LEA.HI.X R21, R4, UR5, R7, 0x3, P0 ;  /* 0x0000000504157c11 */ /* 0x000fca00080f1c07 */
[----:B------:R0:W5:Y:S04]  /*0310*/  @!P6 LDG.E R18, desc[UR6][R20.64] ;  /* 0x000000061412e981 */ /* 0x000168000c1e1900 */
[----:B------:R0:W5:Y:S01]  /*0320*/  @!P6 LDG.E R19, desc[UR6][R20.64+0x4] ;  /* 0x000004061413e981 */ /* 0x000162000c1e1900 */
[----:B------:R-:W-:Y:S01]  /*0330*/  IMAD.IADD R4, R2, 0x1, -R3 ;  /* 0x0000000102047824 */ /* 0x000fe200078e0a03 */
[----:B------:R-:W-:Y:S01]  /*0340*/  IADD3 R5, P0, P1, R24, R5, R6 ;  /* 0x0000000518057210 */ /* 0x000fe2000791e006 */
[C---:B------:R-:W-:Y:S02]  /*0350*/  VIADD R10, R2.reuse, 0x300 ;  /* 0x00000300020a7836 */ /* 0x040fe40000000000 */
[----:B------:R-:W-:Y:S01]  /*0360*/  VIADD R6, R2, 0x100 ;  /* 0x0000010002067836 */ /* 0x000fe20000000000 */
[----:B------:R-:W-:Y:S01]  /*0370*/  IADD3 R5, P2, PT, R4, R5, RZ ;  /* 0x0000000504057210 */ /* 0x000fe20007f5e0ff */
[----:B------:R-:W-:Y:S01]  /*0380*/  VIADD R8, R2, 0x200 ;  /* 0x0000020002087836 */ /* 0x000fe20000000000 */
[----:B------:R-:W-:-:S02]  /*0390*/  IADD3.X R7, PT, PT, RZ, RZ, RZ, P0, P1 ;  /* 0x000000ffff077210 */ /* 0x000fc400007e24ff */
[----:B------:R-:W-:Y:S02]  /*03a0*/  ISETP.GE.AND P3, PT, R10, R3, PT ;  /* 0x000000030a00720c */ /* 0x000fe40003f66270 */
        /* <DEDUP_REMOVED lines=44> */
.L_x_66:
        /* <DEDUP_REMOVED lines=8> */
[----:B------:R-:W-:Y:S01]  /*06f0*/  IADD3 R5, P1, P2, R24, R5, R6 ;  /* 0x0000000518057210 */ /* 0x000fe20007a3e006 */
[C---:B------:R-:W-:Y:S02]  /*0700*/  IMAD.IADD R6, R2.reuse, 0x1, -R3 ;  /* 0x0000000102067824 */ /* 0x040fe400078e0a03 */
[C---:B------:R-:W-:Y:S01]  /*0710*/  VIADD R8, R2.reuse, 0x100 ;  /* 0x0000010002087836 */ /* 0x040fe20000000000 */
[----:B------:R-:W-:Y:S01]  /*0720*/  IADD3.X R4, PT, PT, RZ, RZ, RZ, P1, P2 ;  /* 0x000000ffff047210 */ /* 0x000fe20000fe44ff */
[----:B------:R-:W-:Y:S01]  /*0730*/  VIADD R10, R2, 0x200 ;  /* 0x00000200020a7836 */ /* 0x000fe20000000000 */
[----:B------:R-:W-:Y:S01]  /*0740*/  IADD3 R5, P4, PT, R6, R5, RZ ;  /* 0x0000000506057210 */ /* 0x000fe20007f9e0ff */
[----:B------:R-:W-:Y:S01]  /*0750*/  VIADD R12, R2, 0x300 ;  /* 0x00000300020c7836 */ /* 0x000fe20000000000 */
[----:B------:R-:W-:Y:S01]  /*0760*/  ISETP.GE.AND P1, PT, R8, R3, PT ;  /* 0x000000030800720c */ /* 0x000fe20003f26270 */
[----:B------:R-:W-:Y:S01]  /*0770*/  VIADD R8, R2, 0x500 ;  /* 0x0000050002087836 */ /* 0x000fe20000000000 */
[----:B------:R-:W-:-:S02]  /*0780*/  LEA.HI.X.SX32 R4, R6, R4, 0x1, P4 ;  /* 0x0000000406047211 */ /* 0x000fc400020f0eff */
[C---:B------:R-:W-:Y:S02]  /*0790*/  LEA R22, P4, R5.reuse, UR4, 0x3 ;  /* 0x0000000405167c11 */ /* 0x040fe4000f8818ff */
[-C--:B------:R-:W-:Y:S01]  /*07a0*/  ISETP.GE.AND P2, PT, R10, R3.reuse, PT ;  /* 0x000000030a00720c */ /* 0x080fe20003f46270 */
[C---:B------:R-:W-:Y:S01]  /*07b0*/  VIADD R10, R2.reuse, 0x600 ;  /* 0x00000600020a7836 */ /* 0x040fe20000000000 */
[----:B------:R-:W-:Y:S01]  /*07c0*/  LEA.HI.X R23, R5, UR5, R4, 0x3, P4 ;  /* 0x0000000505177c11 */ /* 0x000fe2000a0f1c04 */
[C---:B------:R-:W-:Y:S01]  /*07d0*/  VIADD R4, R2.reuse, 0x700 ;  /* 0x0000070002047836 */ /* 0x040fe20000000000 */
[----:B------:R-:W-:Y:S02]  /*07e0*/  LOP3.LUT R6, R2, 0x400, RZ, 0xfc, !PT ;  /* 0x0000040002067812 */ /* 0x000fe400078efcff */
[-C--:B------:R-:W-:Y:S01]  /*07f0*/  ISETP.GE.AND P3, PT, R12, R3.reuse, PT ;  /* 0x000000030c00720c */ /* 0x080fe20003f66270 */
[----:B------:R1:W5:Y:S01]  /*0800*/  @P1 LDG.E R16, desc[UR6][R22.64+0x800] ;  /* 0x0008000616101981 */ /* 0x000362000c1e1900 */
[----:B------:R-:W-:-:S02]  /*0810*/  ISETP.GE.AND P6, PT, R6, R3, PT ;  /* 0x000000030600720c */ /* 0x000fc40003fc6270 */
        /* <DEDUP_REMOVED lines=32> */
.L_x_67:
[----:B------:R-:W2:Y:S01]  /*0a20*/  S2UR UR5, SR_CgaCtaId ;  /* 0x00000000000579c3 */ /* 0x000ea20000008800 */
[----:B------:R-:W-:Y:S01]  /*0a30*/  UMOV UR4, 0x400 ;  /* 0x0000040000047882 */ /* 0x000fe20000000000 */
[----:B01----:R-:W-:Y:S02]  /*0a40*/  IMAD.SHL.U32 R21, R2, 0x8, RZ ;  /* 0x0000000802157824 */ /* 0x003fe400078e00ff */
[----:B------:R-:W-:Y:S01]  /*0a50*/  IMAD.IADD R24, R25, 0x1, -R24 ;  /* 0x0000000119187824 */ /* 0x000fe200078e0a18 */
[----:B--2---:R-:W-:-:S09]  /*0a60*/  ULEA UR4, UR5, UR4, 0x18 ;  /* 0x0000000405047291 */ /* 0x004fd2000f8ec0ff */
[----:B-----5:R0:W-:Y:S04]  /*0a70*/  STS.64 [R21+UR4], R18 ;  /* 0x0000001215007988 */ /* 0x0201e80008000a04 */
        /* <DEDUP_REMOVED lines=8> */
[----:B0-----:R-:W-:-:S07]  /*0b00*/  IMAD.IADD R18, R3, 0x1, R24 ;  /* 0x0000000103127824 */ /* 0x001fce00078e0218 */
[----:B------:R-:W-:Y:S01]  /*0b10*/  PREEXIT ;  /* 0x000000000000782d */ /* 0x000fe20000000000 */
[----:B------:R-:W-:Y:S01]  /*0b20*/  BSSY.RECONVERGENT B0, `(.L_x_68) ;  /* 0x0000017000007945 */ /* 0x000fe20003800200 */
[----:B-1----:R-:W-:-:S04]  /*0b30*/  VIMNMX R21, PT, PT, R21, R18, PT ;  /* 0x0000001215157248 */ /* 0x002fc80003fe0100 */
[C---:B------:R-:W-:Y:S01]  /*0b40*/  ISETP.GE.AND P0, PT, R21.reuse, R24, PT ;  /* 0x000000181500720c */ /* 0x040fe20003f06270 */
[----:B------:R-:W-:Y:S01]  /*0b50*/  IMAD.IADD R4, R21, 0x1, -R24 ;  /* 0x0000000115047824 */ /* 0x000fe200078e0a18 */
[----:B------:R-:W-:-:S04]  /*0b60*/  VIMNMX R5, PT, PT, R3, R21, PT ;  /* 0x0000001503057248 */ /* 0x000fc80003fe0100 */
[----:B------:R-:W-:-:S04]  /*0b70*/  SEL R6, R4, RZ, P0 ;  /* 0x000000ff04067207 */ /* 0x000fc80000000000 */
[----:B------:R-:W-:-:S13]  /*0b80*/  ISETP.GE.AND P0, PT, R6, R5, PT ;  /* 0x000000050600720c */ /* 0x000fda0003f06270 */
[----:B------:R-:W-:Y:S05]  /*0b90*/  @P0 BRA `(.L_x_69) ;  /* 0x00000000003c0947 */ /* 0x000fea0003800000 */
[----:B------:R-:W-:-:S07]  /*0ba0*/  IMAD.IADD R10, R3, 0x1, R21 ;  /* 0x00000001030a7824 */ /* 0x000fce00078e0215 */
.L_x_70:
[----:B------:R-:W-:-:S05]  /*0bb0*/  IMAD.IADD R4, R5, 0x1, -R6 ;  /* 0x0000000105047824 */ /* 0x000fca00078e0a06 */
[----:B------:R-:W-:-:S04]  /*0bc0*/  LEA.HI R7, R4, R4, RZ, 0x1 ;  /* 0x0000000404077211 */ /* 0x000fc800078f08ff */
[----:B------:R-:W-:-:S04]  /*0bd0*/  LEA.HI.SX32 R4, R7, R6, 0x1f ;  /* 0x0000000607047211 */ /* 0x000fc800078ffaff */
[----:B------:R-:W-:-:S05]  /*0be0*/  LOP3.LUT R7, RZ, R4, RZ, 0x33, !PT ;  /* 0x00000004ff077212 */ /* 0x000fca00078e33ff */
        /* <DEDUP_REMOVED lines=10> */
.L_x_69:
[----:B------:R-:W-:Y:S05]  /*0c90*/  BSYNC.RECONVERGENT B0 ;  /* 0x0000000000007941 */ /* 0x000fea0003800200 */
.L_x_68:
[----:B------:R-:W-:Y:S01]  /*0ca0*/  IADD3 R9, PT, PT, R3, R21, -R6 ;  /* 0x0000001503097210 */ /* 0x000fe20007ffe806 */
[C---:B------:R-:W-:Y:S01]  /*0cb0*/  VIADD R8, R6.reuse, 0x1 ;  /* 0x0000000106087836 */ /* 0x040fe20000000000 */
[----:B------:R-:W-:Y:S02]  /*0cc0*/  LEA R12, R6, UR4, 0x3 ;  /* 0x00000004060c7c11 */ /* 0x000fe4000f8e18ff */
[C---:B------:R-:W-:Y:S01]  /*0cd0*/  LEA R11, R9.reuse, UR4, 0x3 ;  /* 0x00000004090b7c11 */ /* 0x040fe2000f8e18ff */
[C---:B------:R-:W-:Y:S01]  /*0ce0*/  VIADD R7, R9.reuse, 0x1 ;  /* 0x0000000109077836 */ /* 0x040fe20000000000 */
[----:B------:R-:W-:Y:S01]  /*0cf0*/  ISETP.GE.AND P1, PT, R9, R18, PT ;  /* 0x000000120900720c */ /* 0x000fe20003f26270 */
[----:B------:R-:W-:Y:S01]  /*0d00*/  LDS.64 R20, [R12] ;  /* 0x000000000c147984 */ /* 0x000fe20000000a00 */
[----:B------:R-:W-:-:S03]  /*0d10*/  PLOP3.LUT P0, PT, PT, PT, PT, 0x8, 0x80 ;  /* 0x000000000080781c */ /* 0x000fc60003f0e170 */
[----:B------:R-:W0:Y:S08]  /*0d20*/  LDS.64 R22, [R11] ;  /* 0x000000000b167984 */ /* 0x000e300000000a00 */
[----:B0-----:R-:W-:-:S04]  /*0d30*/  @!P1 ISETP.GE.AND P2, PT, R22, R20, PT ;  /* 0x000000141600920c */ /* 0x001fc80003f46270 */
[----:B------:R-:W-:-:S04]  /*0d40*/  @!P1 ISETP.GE.OR P0, PT, R6, R3, !P2 ;  /* 0x000000030600920c */ /* 0x000fc80005706670 */
[----:B------:R-:W-:Y:S02]  /*0d50*/  FSEL R5, R23, R21, P0 ;  /* 0x0000001517057208 */ /* 0x000fe40000000000 */
[----:B------:R-:W-:-:S07]  /*0d60*/  SEL R4, R22, R20, P0 ;  /* 0x0000001416047207 */ /* 0x000fce0000000000 */
[----:B------:R-:W-:Y:S01]  /*0d70*/  @P0 LDS.64 R22, [R11+0x8] ;  /* 0x000008000b160984 */ /* 0x000fe20000000a00 */
[----:B------:R-:W-:Y:S02]  /*0d80*/  @!P0 IMAD.MOV R7, RZ, RZ, R9 ;  /* 0x000000ffff078224 */ /* 0x000fe400078e0209 */
[----:B------:R-:W-:Y:S01]  /*0d90*/  @P0 IMAD.MOV R8, RZ, RZ, R6 ;  /* 0x000000ffff080224 */ /* 0x000fe200078e0206 */
[----:B------:R-:W0:Y:S01]  /*0da0*/  @!P0 LDS.64 R20, [R12+0x8] ;  /* 0x000008000c148984 */ /* 0x000e220000000a00 */
[----:B------:R-:W-:Y:S01]  /*0db0*/  PLOP3.LUT P0, PT, PT, PT, PT, 0x8, 0x80 ;  /* 0x000000000080781c */ /* 0x000fe20003f0e170 */
[C---:B------:R-:W-:Y:S01]  /*0dc0*/  VIADD R9, R7.reuse, 0x1 ;  /* 0x0000000107097836 */ /* 0x040fe20000000000 */
[----:B------:R-:W-:Y:S01]  /*0dd0*/  ISETP.GE.AND P1, PT, R7, R18, PT ;  /* 0x000000120700720c */ /* 0x000fe20003f26270 */
[----:B------:R-:W-:-:S12]  /*0de0*/  VIADD R10, R8, 0x1 ;  /* 0x00000001080a7836 */ /* 0x000fd80000000000 */
        /* <DEDUP_REMOVED lines=84> */
[----:B------:R-:W-:Y:S01]  /*1330*/  @!P1 ISETP.GE.OR P0, PT, R26, R3, !P2 ;  /* 0x000000031a00920c */ /* 0x000fe20005706670 */
[----:B------:R-:W-:-:S03]  /*1340*/  IMAD.SHL.U32 R3, R2, 0x8, RZ ;  /* 0x0000000802037824 */ /* 0x000fc600078e00ff */
[----:B------:R-:W-:Y:S02]  /*1350*/  FSEL R21, R23, R21, P0 ;  /* 0x0000001517157208 */ /* 0x000fe40000000000 */
[----:B------:R-:W-:Y:S01]  /*1360*/  SEL R20, R22, R20, P0 ;  /* 0x0000001416147207 */ /* 0x000fe20000000000 */
[----:B------:R-:W-:Y:S06]  /*1370*/  BRA.U !UP0, `(.L_x_71) ;  /* 0x0000000508147547 */ /* 0x000fec000b800000 */
[----:B------:R-:W0:Y:S01]  /*1380*/  S2R R22, SR_LANEID ;  /* 0x0000000000167919 */ /* 0x000e220000000000 */
[----:B------:R-:W-:Y:S01]  /*1390*/  LOP3.LUT R3, R3, 0x1f00, RZ, 0xc0, !PT ;  /* 0x00001f0003037812 */ /* 0x000fe200078ec0ff */
[----:B------:R-:W1:Y:S04]  /*13a0*/  LDCU.64 UR8, c[0x0][0x3a0] ;  /* 0x00007400ff0877ac */ /* 0x000e680008000a00 */
[----:B0-----:R-:W-:Y:S01]  /*13b0*/  IMAD R18, R22, 0x8, R3 ;  /* 0x0000000816127824 */ /* 0x001fe200078e0203 */
[----:B------:R-:W-:-:S04]  /*13c0*/  LOP3.LUT R3, R3, 0x1f, R2, 0xf8, !PT ;  /* 0x0000001f03037812 */ /* 0x000fc800078ef802 */
[----:B------:R-:W-:Y:S01]  /*13d0*/  LEA.HI.SX32 R19, R18, R18, 0x1b ;  /* 0x0000001212137211 */ /* 0x000fe200078fdaff */
[----:B------:R-:W-:Y:S01]  /*13e0*/  IMAD R18, R22, -0x7, R18 ;  /* 0xfffffff916127824 */ /* 0x000fe200078e0212 */
[----:B------:R-:W-:Y:S02]  /*13f0*/  IADD3 R3, P0, PT, R0, R3, RZ ;  /* 0x0000000300037210 */ /* 0x000fe40007f1e0ff */
        /* <DEDUP_REMOVED lines=9> */
[-C--:B------:R-:W-:Y:S01]  /*1490*/  LEA.HI.SX32 R25, R25, R18.reuse, 0x1b ;  /* 0x0000001219197211 */ /* 0x080fe200078fdaff */
[----:B------:R-:W-:Y:S01]  /*14a0*/  IMAD.X R0, RZ, RZ, RZ, P0 ;  /* 0x000000ffff007224 */ /* 0x000fe200000e06ff */
[-C--:B------:R-:W-:Y:S01]  /*14b0*/  LEA.HI.SX32 R27, R27, R18.reuse, 0x1b ;  /* 0x000000121b1b7211 */ /* 0x080fe200078fdaff */
[----:B------:R3:W-:Y:S01]  /*14c0*/  STS.64 [R19+0x20], R12 ;  /* 0x0000200c13007388 */ /* 0x0007e20000000a00 */
[----:B------:R-:W-:-:S02]  /*14d0*/  LEA.HI.SX32 R29, R29, R18, 0x1b ;  /* 0x000000121d1d7211 */ /* 0x000fc400078fdaff */
[----:B-1----:R-:W-:Y:S01]  /*14e0*/  LEA R2, P0, R3, UR8, 0x3 ;  /* 0x0000000803027c11 */ /* 0x002fe2000f8018ff */
[----:B0-----:R-:W-:Y:S01]  /*14f0*/  VIADD R5, R18, 0x60 ;  /* 0x0000006012057836 */ /* 0x001fe20000000000 */
[----:B------:R0:W-:Y:S01]  /*1500*/  STS.64 [R19+0x8], R6 ;  /* 0x0000080613007388 */ /* 0x0001e20000000a00 */
[----:B------:R-:W-:Y:S01]  /*1510*/  LEA R4, R22, UR4, 0x3 ;  /* 0x0000000416047c11 */ /* 0x000fe2000f8e18ff */
[C---:B--2---:R-:W-:Y:S02]  /*1520*/  VIADD R9, R18.reuse, 0xa0 ;  /* 0x000000a012097836 */ /* 0x044fe40000000000 */
[----:B------:R1:W-:Y:S01]  /*1530*/  STS.64 [R19+0x18], R10 ;  /* 0x0000180a13007388 */ /* 0x0003e20000000a00 */
[----:B------:R-:W-:Y:S01]  /*1540*/  LEA R8, R25, UR4, 0x3 ;  /* 0x0000000419087c11 */ /* 0x000fe2000f8e18ff */
[----:B---3--:R-:W-:Y:S02]  /*1550*/  VIADD R13, R18, 0xe0 ;  /* 0x000000e0120d7836 */ /* 0x008fe40000000000 */
[----:B------:R2:W-:Y:S01]  /*1560*/  STS.64 [R19+0x28], R14 ;  /* 0x0000280e13007388 */ /* 0x0005e20000000a00 */
[----:B------:R-:W-:-:S02]  /*1570*/  LEA R12, R27, UR4, 0x3 ;  /* 0x000000041b0c7c11 */ /* 0x000fc4000f8e18ff */
[----:B------:R-:W-:Y:S01]  /*1580*/  LEA.HI.X R3, R3, UR9, R0, 0x3, P0 ;  /* 0x0000000903037c11 */ /* 0x000fe200080f1c00 */
[----:B------:R3:W-:Y:S01]  /*1590*/  STS.64 [R19+0x30], R16 ;  /* 0x0000301013007388 */ /* 0x0007e20000000a00 */
[-C--:B0-----:R-:W-:Y:S02]  /*15a0*/  LEA.HI.SX32 R7, R5, R18.reuse, 0x1b ;  /* 0x0000001205077211 */ /* 0x081fe400078fdaff */
[----:B------:R-:W-:Y:S01]  /*15b0*/  LEA R6, R23, UR4, 0x3 ;  /* 0x0000000417067c11 */ /* 0x000fe2000f8e18ff */
[----:B------:R-:W-:Y:S01]  /*15c0*/  STS.64 [R19+0x38], R20 ;  /* 0x0000381413007388 */ /* 0x000fe20000000a00 */
[-C--:B-1----:R-:W-:Y:S01]  /*15d0*/  LEA.HI.SX32 R11, R9, R18.reuse, 0x1b ;  /* 0x00000012090b7211 */ /* 0x082fe200078fdaff */
[----:B------:R-:W-:Y:S01]  /*15e0*/  NOP ;  /* 0x0000000000007918 */ /* 0x000fe20000000000 */
[----:B------:R-:W-:Y:S01]  /*15f0*/  LEA.HI.SX32 R18, R13, R18, 0x1b ;  /* 0x000000120d127211 */ /* 0x000fe200078fdaff */
[----:B------:R-:W0:Y:S01]  /*1600*/  LDS.64 R4, [R4] ;  /* 0x0000000004047984 */ /* 0x000e220000000a00 */
[----:B------:R-:W-:-:S02]  /*1610*/  LEA R10, R7, UR4, 0x3 ;  /* 0x00000004070a7c11 */ /* 0x000fc4000f8e18ff */
[----:B--2---:R-:W-:Y:S01]  /*1620*/  LEA R14, R11, UR4, 0x3 ;  /* 0x000000040b0e7c11 */ /* 0x004fe2000f8e18ff */
[----:B------:R-:W1:Y:S01]  /*1630*/  LDS.64 R6, [R6+0x100] ;  /* 0x0001000006067984 */ /* 0x000e620000000a00 */
[----:B---3--:R-:W-:Y:S02]  /*1640*/  LEA R16, R29, UR4, 0x3 ;  /* 0x000000041d107c11 */ /* 0x008fe4000f8e18ff */
[----:B------:R-:W-:Y:S01]  /*1650*/  LEA R18, R18, UR4, 0x3 ;  /* 0x0000000412127c11 */ /* 0x000fe2000f8e18ff */
[----:B------:R-:W2:Y:S04]  /*1660*/  LDS.64 R8, [R8+0x200] ;  /* 0x0002000008087984 */ /* 0x000ea80000000a00 */
[----:B------:R-:W3:Y:S04]  /*1670*/  LDS.64 R10, [R10+0x300] ;  /* 0x000300000a0a7984 */ /* 0x000ee80000000a00 */
[----:B------:R-:W4:Y:S04]  /*1680*/  LDS.64 R12, [R12+0x400] ;  /* 0x000400000c0c7984 */ /* 0x000f280000000a00 */
[----:B------:R-:W5:Y:S04]  /*1690*/  LDS.64 R14, [R14+0x500] ;  /* 0x000500000e0e7984 */ /* 0x000f680000000a00 */
[----:B------:R-:W5:Y:S04]  /*16a0*/  LDS.64 R16, [R16+0x600] ;  /* 0x0006000010107984 */ /* 0x000f680000000a00 */
[----:B------:R-:W5:Y:S04]  /*16b0*/  LDS.64 R18, [R18+0x700] ;  /* 0x0007000012127984 */ /* 0x000f680000000a00 */
[----:B0-----:R-:W-:Y:S04]  /*16c0*/  STG.E desc[UR6][R2.64], R4 ;  /* 0x0000000402007986 */ /* 0x001fe8000c101906 */
[----:B------:R-:W-:Y:S04]  /*16d0*/  STG.E desc[UR6][R2.64+0x4], R5 ;  /* 0x0000040502007986 */ /* 0x000fe8000c101906 */
[----:B-1----:R-:W-:Y:S04]  /*16e0*/  STG.E desc[UR6][R2.64+0x100], R6 ;  /* 0x0001000602007986 */ /* 0x002fe8000c101906 */
        /* <DEDUP_REMOVED lines=14> */
.L_x_71:
[----:B------:R-:W0:Y:S01]  /*17d0*/  S2R R18, SR_LANEID ;  /* 0x0000000000127919 */ /* 0x000e220000000000 */
[----:B------:R-:W-:Y:S01]  /*17e0*/  LOP3.LUT R3, R3, 0x1f00, RZ, 0xc0, !PT ;  /* 0x00001f0003037812 */ /* 0x000fe200078ec0ff */
[----:B------:R-:W1:Y:S04]  /*17f0*/  LDCU.64 UR8, c[0x0][0x388] ;  /* 0x00007100ff0877ac */ /* 0x000e680008000a00 */
[----:B0-----:R-:W-:-:S04]  /*1800*/  IMAD R19, R18, 0x8, R3 ;  /* 0x0000000812137824 */ /* 0x001fc800078e0203 */
[----:B------:R-:W-:Y:S01]  /*1810*/  IMAD R18, R18, -0x7, R19 ;  /* 0xfffffff912127824 */ /* 0x000fe200078e0213 */
[----:B------:R-:W-:-:S03]  /*1820*/  LEA.HI.SX32 R22, R19, R19, 0x1b ;  /* 0x0000001313167211 */ /* 0x000fc600078fdaff */
[----:B------:R-:W-:Y:S01]  /*1830*/  VIADD R23, R18, 0x20 ;  /* 0x0000002012177836 */ /* 0x000fe20000000000 */
[----:B------:R-:W-:Y:S01]  /*1840*/  LEA R22, R22, UR4, 0x3 ;  /* 0x0000000416167c11 */ /* 0x000fe2000f8e18ff */
[C---:B------:R-:W-:Y:S01]  /*1850*/  VIADD R25, R18.reuse, 0x40 ;  /* 0x0000004012197836 */ /* 0x040fe20000000000 */
[CC--:B------:R-:W-:Y:S02]  /*1860*/  LEA.HI.SX32 R19, R18.reuse, R18.reuse, 0x1b ;  /* 0x0000001212137211 */ /* 0x0c0fe400078fdaff */
[-C--:B------:R-:W-:Y:S01]  /*1870*/  LEA.HI.SX32 R23, R23, R18.reuse, 0x1b ;  /* 0x0000001217177211 */ /* 0x080fe200078fdaff */
[----:B------:R0:W-:Y:S01]  /*1880*/  STS.64 [R22], R4 ;  /* 0x0000000416007388 */ /* 0x0001e20000000a00 */
[----:B------:R-:W-:Y:S02]  /*1890*/  LEA.HI.SX32 R25, R25, R18, 0x1b ;  /* 0x0000001219197211 */ /* 0x000fe400078fdaff */
[----:B------:R-:W-:Y:S01]  /*18a0*/  LEA R19, R19, UR4, 0x3 ;  /* 0x0000000413137c11 */ /* 0x000fe2000f8e18ff */
        /* <DEDUP_REMOVED lines=15> */
[----:B------:R-:W-:Y:S01]  /*19a0*/  LEA.HI.SX32 R11, R11, R18, 0x1b ;  /* 0x000000120b0b7211 */ /* 0x000fe200078fdaff */
[----:B------:R0:W-:Y:S01]  /*19b0*/  STS.64 [R22+0x38], R20 ;  /* 0x0000381416007388 */ /* 0x0001e20000000a00 */
[----:B------:R-:W-:-:S02]  /*19c0*/  LEA R12, R5, UR4, 0x3 ;  /* 0x00000004050c7c11 */ /* 0x000fc4000f8e18ff */
[----:B------:R-:W-:Y:S01]  /*19d0*/  LEA.HI.SX32 R4, R13, R18, 0x1b ;  /* 0x000000120d047211 */ /* 0x000fe200078fdaff */
[----:B------:R-:W-:Y:S01]  /*19e0*/  NOP ;  /* 0x0000000000007918 */ /* 0x000fe20000000000 */
[----:B--2---:R-:W-:Y:S01]  /*19f0*/  LEA R16, R23, UR4, 0x3 ;  /* 0x0000000417107c11 */ /* 0x004fe2000f8e18ff */
[----:B------:R-:W2:Y:S01]  /*1a00*/  LDS.64 R18, [R19] ;  /* 0x0000000013127984 */ /* 0x000ea20000000a00 */
[----:B------:R-:W-:Y:S02]  /*1a10*/  LEA R14, R25, UR4, 0x3 ;  /* 0x00000004190e7c11 */ /* 0x000fe4000f8e18ff */
[----:B------:R-:W-:Y:S01]  /*1a20*/  LEA R9, R9, UR4, 0x3 ;  /* 0x0000000409097c11 */ /* 0x000fe2000f8e18ff */
[----:B------:R-:W-:Y:S01]  /*1a30*/  LDS.64 R12, [R12+0x300] ;  /* 0x000300000c0c7984 */ /* 0x000fe20000000a00 */
[----:B------:R-:W-:Y:S02]  /*1a40*/  LEA R6, R11, UR4, 0x3 ;  /* 0x000000040b067c11 */ /* 0x000fe4000f8e18ff */
[----:B------:R-:W-:Y:S01]  /*1a50*/  LEA R4, R4, UR4, 0x3 ;  /* 0x0000000404047c11 */ /* 0x000fe2000f8e18ff */
[----:B------:R-:W3:Y:S01]  /*1a60*/  LDS.64 R16, [R16+0x100] ;  /* 0x0001000010107984 */ /* 0x000ee20000000a00 */
[----:B0-----:R-:W-:-:S03]  /*1a70*/  LOP3.LUT R21, R2, 0x1f, RZ, 0xc0, !PT ;  /* 0x0000001f02157812 */ /* 0x001fc600078ec0ff */
[----:B------:R-:W0:Y:S02]  /*1a80*/  LDS.64 R14, [R14+0x200] ;  /* 0x000200000e0e7984 */ /* 0x000e240000000a00 */
[----:B------:R-:W-:Y:S02]  /*1a90*/  IMAD.IADD R0, R0, 0x1, R21 ;  /* 0x0000000100007824 */ /* 0x000fe400078e0215 */
[----:B------:R-:W4:Y:S03]  /*1aa0*/  LDS.64 R10, [R10+0x400] ;  /* 0x000400000a0a7984 */ /* 0x000f260000000a00 */
[----:B------:R-:W-:Y:S01]  /*1ab0*/  IADD3 R0, P0, PT, R3, R0, RZ ;  /* 0x0000000003007210 */ /* 0x000fe20007f1e0ff */
[----:B------:R-:W5:Y:S04]  /*1ac0*/  LDS.64 R8, [R9+0x500] ;  /* 0x0005000009087984 */ /* 0x000f680000000a00 */
[----:B------:R-:W5:Y:S01]  /*1ad0*/  LDS.64 R6, [R6+0x600] ;  /* 0x0006000006067984 */ /* 0x000f620000000a00 */
[----:B------:R-:W-:Y:S01]  /*1ae0*/  IMAD.X R3, RZ, RZ, RZ, P0 ;  /* 0x000000ffff037224 */ /* 0x000fe200000e06ff */
[----:B-1----:R-:W-:-:S02]  /*1af0*/  LEA R2, P0, R0, UR8, 0x3 ;  /* 0x0000000800027c11 */ /* 0x002fc4000f8018ff */
[----:B------:R-:W1:Y:S02]  /*1b00*/  LDS.64 R4, [R4+0x700] ;  /* 0x0007000004047984 */ /* 0x000e640000000a00 */
[----:B------:R-:W-:-:S05]  /*1b10*/  LEA.HI.X R3, R0, UR9, R3, 0x3, P0 ;  /* 0x0000000900037c11 */ /* 0x000fca00080f1c03 */
[----:B--2---:R-:W-:Y:S04]  /*1b20*/  STG.E desc[UR6][R2.64], R18 ;  /* 0x0000001202007986 */ /* 0x004fe8000c101906 */
[----:B------:R-:W-:Y:S04]  /*1b30*/  STG.E desc[UR6][R2.64+0x4], R19 ;  /* 0x0000041302007986 */ /* 0x000fe8000c101906 */
[----:B---3--:R-:W-:Y:S04]  /*1b40*/  STG.E desc[UR6][R2.64+0x100], R16 ;  /* 0x0001001002007986 */ /* 0x008fe8000c101906 */
[----:B------:R-:W-:Y:S04]  /*1b50*/  STG.E desc[UR6][R2.64+0x104], R17 ;  /* 0x0001041102007986 */ /* 0x000fe8000c101906 */
[----:B0-----:R-:W-:Y:S04]  /*1b60*/  STG.E desc[UR6][R2.64+0x200], R14 ;  /* 0x0002000e02007986 */ /* 0x001fe8000c101906 */
[----:B------:R-:W-:Y:S04]  /*1b70*/  STG.E desc[UR6][R2.64+0x204], R15 ;  /* 0x0002040f02007986 */ /* 0x000fe8000c101906 */
[----:B------:R-:W-:Y:S04]  /*1b80*/  STG.E desc[UR6][R2.64+0x300], R12 ;  /* 0x0003000c02007986 */ /* 0x000fe8000c101906 */
[----:B------:R-:W-:Y:S04]  /*1b90*/  STG.E desc[UR6][R2.64+0x304], R13 ;  /* 0x0003040d02007986 */ /* 0x000fe8000c101906 */
[----:B----4-:R-:W-:Y:S04]  /*1ba0*/  STG.E desc[UR6][R2.64+0x400], R10 ;  /* 0x0004000a02007986 */ /* 0x010fe8000c101906 */
[----:B------:R-:W-:Y:S04]  /*1bb0*/  STG.E desc[UR6][R2.64+0x404], R11 ;  /* 0x0004040b02007986 */ /* 0x000fe8000c101906 */
[----:B-----5:R-:W-:Y:S04]  /*1bc0*/  STG.E desc[UR6][R2.64+0x500], R8 ;  /* 0x0005000802007986 */ /* 0x020fe8000c101906 */
[----:B------:R-:W-:Y:S04]  /*1bd0*/  STG.E desc[UR6][R2.64+0x504], R9 ;  /* 0x0005040902007986 */ /* 0x000fe8000c101906 */
[----:B------:R-:W-:Y:S04]  /*1be0*/  STG.E desc[UR6][R2.64+0x600], R6 ;  /* 0x0006000602007986 */ /* 0x000fe8000c101906 */
[----:B------:R-:W-:Y:S04]  /*1bf0*/  STG.E desc[UR6][R2.64+0x604], R7 ;  /* 0x0006040702007986 */ /* 0x000fe8000c101906 */
[----:B-1----:R-:W-:Y:S04]  /*1c00*/  STG.E desc[UR6][R2.64+0x700], R4 ;  /* 0x0007000402007986 */ /* 0x002fe8000c101906 */
[----:B------:R-:W-:Y:S01]  /*1c10*/  STG.E desc[UR6][R2.64+0x704], R5 ;  /* 0x0007040502007986 */ /* 0x000fe2000c101906 */
[----:B------:R-:W-:Y:S05]  /*1c20*/  EXIT ;  /* 0x000000000000794d */ /* 0x000fea0003800000 */
.L_x_65:
        /* <DEDUP_REMOVED lines=10> */
[----:B------:R-:W-:Y:S01]  /*1cd0*/  BSSY.RECONVERGENT B0, `(.L_x_72) ;  /* 0x00000cd000007945 */ /* 0x000fe20003800200 */
[----:B------:R-:W-:Y:S01]  /*1ce0*/  ACQBULK ;  /* 0x000000000000782e */ /* 0x000fe20000000000 */
[----:B------:R-:W-:Y:S01]  /*1cf0*/  IMAD.IADD R5, R11, 0x1, -R12 ;  /* 0x000000010b057824 */ /* 0x000fe200078e0a0c */
[----:B------:R-:W-:Y:S01]  /*1d00*/  ISETP.NE.AND P1, PT, R10, -0x1, PT ;  /* 0xffffffff0a00780c */ /* 0x000fe20003f25270 */
[----:B------:R-:W-:-:S02]  /*1d10*/  UISETP.NE.AND UP0, UPT, UR4, URZ, UPT ;  /* 0x000000ff0400728c */ /* 0x000fc4000bf05270 */
[----:B------:R-:W-:Y:S01]  /*1d20*/  IMAD.SHL.U32 R9, R5, 0x800, RZ ;  /* 0x0000080005097824 */ /* 0x000fe200078e00ff */
[----:B0-----:R-:W-:Y:S01]  /*1d30*/  LOP3.LUT R7, R3, 0xfffff800, RZ, 0xc0, !PT ;  /* 0xfffff80003077812 */ /* 0x001fe200078ec0ff */
[----:B------:R-:W-:Y:S02]  /*1d40*/  IMAD.SHL.U32 R5, R12, 0x800, RZ ;  /* 0x000008000c057824 */ /* 0x000fe400078e00ff */
[C---:B------:R-:W-:Y:S01]  /*1d50*/  VIADD R6, R9.reuse, 0x7ff ;  /* 0x000007ff09067836 */ /* 0x040fe20000000000 */
[----:B------:R-:W-:Y:S01]  /*1d60*/  ISETP.NE.AND P0, PT, R9, -0x800, PT ;  /* 0xfffff8000900780c */ /* 0x000fe20003f05270 */
[----:B--2---:R-:W-:-:S12]  /*1d70*/  IMAD.IADD R14, R14, 0x1, -R5 ;  /* 0x000000010e0e7824 */ /* 0x004fd800078e0a05 */
[----:B------:R-:W-:Y:S02]  /*1d80*/  @P0 VIADD R6, R9, 0x800 ;  /* 0x0000080009060836 */ /* 0x000fe40000000000 */
[----:B---3--:R-:W-:Y:S01]  /*1d90*/  IMAD.IADD R21, R8, 0x1, -R5 ;  /* 0x0000000108157824 */ /* 0x008fe200078e0a05 */
[----:B------:R-:W-:-:S03]  /*1da0*/  VIMNMX.U32 R8, PT, PT, R7, R14, !PT ;  /* 0x0000000e07087248 */ /* 0x000fc60007fe0000 */
[----:B------:R-:W-:Y:S01]  /*1db0*/  IMAD.IADD R6, R6, 0x1, -R21 ;  /* 0x0000000106067824 */ /* 0x000fe200078e0a15 */
[C---:B------:R-:W-:Y:S01]  /*1dc0*/  @!P1 VIMNMX.U32 R21, PT, PT, R7.reuse, R14, PT ;  /* 0x0000000e07159248 */ /* 0x040fe20003fe0000 */
[----:B----4-:R-:W-:Y:S02]  /*1dd0*/  IMAD.IADD R4, R4, 0x1, -R5 ;  /* 0x0000000104047824 */ /* 0x010fe400078e0a05 */
[----:B------:R-:W-:Y:S01]  /*1de0*/  IMAD.IADD R8, R8, 0x1, -R7 ;  /* 0x0000000108087824 */ /* 0x000fe200078e0a07 */
[----:B------:R-:W-:Y:S01]  /*1df0*/  SEL R3, R7, R6, !P1 ;  /* 0x0000000607037207 */ /* 0x000fe20004800000 */
[----:B------:R-:W-:-:S03]  /*1e00*/  IMAD.IADD R21, R21, 0x1, -R4 ;  /* 0x0000000115157824 */ /* 0x000fc600078e0a04 */
[----:B------:R-:W-:Y:S02]  /*1e10*/  VIADDMNMX.U32 R6, R9, -R4, R8, PT ;  /* 0x8000000409067246 */ /* 0x000fe40003800008 */
[----:B------:R-:W-:-:S05]  /*1e20*/  VIMNMX.U32 R3, PT, PT, R8, R3, PT ;  /* 0x0000000308037248 */ /* 0x000fca0003fe0000 */
[----:B------:R-:W-:Y:S01]  /*1e30*/  IMAD.IADD R20, R3, 0x1, -R6 ;  /* 0x0000000103147824 */ /* 0x000fe200078e0a06 */
[----:B------:R-:W-:Y:S06]  /*1e40*/  BRA.U !UP0, `(.L_x_73) ;  /* 0x00000005086c7547 */ /* 0x000fec000b800000 */
[----:B------:R-:W-:Y:S01]  /*1e50*/  IMAD.IADD R3, R2, 0x1, -R21 ;  /* 0x0000000102037824 */ /* 0x000fe200078e0a15 */
[----:B------:R-:W-:Y:S01]  /*1e60*/  IADD3 R6, P0, P1, R6, R5, R7 ;  /* 0x0000000506067210 */ /* 0x000fe2000791e007 */
[----:B------:R-:W0:Y:S01]  /*1e70*/  LDCU.64 UR4, c[0x0][0x388] ;  /* 0x00007100ff0477ac */ /* 0x000e220008000a00 */
[----:B------:R-:W-:Y:S02]  /*1e80*/  BSSY.RECONVERGENT B1, `(.L_x_74) ;  /* 0x0000012000017945 */ /* 0x000fe40003800200 */
[C---:B------:R-:W-:Y:S02]  /*1e90*/  IADD3 R6, P2, PT, R3.reuse, R6, RZ ;  /* 0x0000000603067210 */ /* 0x040fe40007f5e0ff */
[----:B------:R-:W-:Y:S02]  /*1ea0*/  IADD3.X R8, PT, PT, RZ, RZ, RZ, P0, P1 ;  /* 0x000000ffff087210 */ /* 0x000fe400007e24ff */
[----:B------:R-:W-:Y:S02]  /*1eb0*/  IADD3 R4, P0, P1, R2, R4, R5 ;  /* 0x0000000402047210 */ /* 0x000fe4000791e005 */
[----:B------:R-:W-:Y:S01]  /*1ec0*/  LEA.HI.X.SX32 R5, R3, R8, 0x1, P2 ;  /* 0x0000000803057211 */ /* 0x000fe200010f0eff */
[----:B------:R-:W-:Y:S01]  /*1ed0*/  IMAD.IADD R3, R21, 0x1, R20 ;  /* 0x0000000115037824 */ /* 0x000fe200078e0214 */
[----:B------:R-:W-:-:S04]  /*1ee0*/  IADD3.X R7, PT, PT, RZ, RZ, RZ, P0, P1 ;  /* 0x000000ffff077210 */ /* 0x000fc800007e24ff */
[----:B------:R-:W-:Y:S02]  /*1ef0*/  ISETP.GE.AND P0, PT, R2, R3, PT ;  /* 0x000000030200720c */ /* 0x000fe40003f06270 */
[----:B0-----:R-:W-:Y:S02]  /*1f00*/  LEA R22, P1, R4, UR4, 0x3 ;  /* 0x0000000404167c11 */ /* 0x001fe4000f8218ff */
[----:B------:R-:W-:Y:S02]  /*1f10*/  LEA R24, P2, R6, UR4, 0x3 ;  /* 0x0000000406187c11 */ /* 0x000fe4000f8418ff */
[----:B------:R-:W-:Y:S02]  /*1f20*/  LEA.HI.X R23, R4, UR5, R7, 0x3, P1 ;  /* 0x0000000504177c11 */ /* 0x000fe400088f1c07 */
[----:B------:R-:W-:-:S05]  /*1f30*/  LEA.HI.X R25, R6, UR5, R5, 0x3, P2 ;  /* 0x0000000506197c11 */ /* 0x000fca00090f1c05 */
[----:B------:R-:W-:Y:S05]  /*1f40*/  @P0 BRA `(.L_x_75) ;  /* 0x0000000000140947 */ /* 0x000fea0003800000 */
[----:B------:R-:W-:-:S13]  /*1f50*/  ISETP.GE.AND P0, PT, R2, R21, PT ;  /* 0x000000150200720c */ /* 0x000fda0003f06270 */
[----:B------:R0:W5:Y:S04]  /*1f60*/  @!P0 LDG.E R18, desc[UR6][R22.64] ;  /* 0x0000000616128981 */ /* 0x000168000c1e1900 */
[----:B------:R0:W5:Y:S04]  /*1f70*/  @!P0 LDG.E R19, desc[UR6][R22.64+0x4] ;  /* 0x0000040616138981 */ /* 0x000168000c1e1900 */
[----:B------:R0:W5:Y:S04]  /*1f80*/  @P0 LDG.E R18, desc[UR6][R24.64] ;  /* 0x0000000618120981 */ /* 0x000168000c1e1900 */
[----:B------:R0:W5:Y:S02]  /*1f90*/  @P0 LDG.E R19, desc[UR6][R24.64+0x4] ;  /* 0x0000040618130981 */ /* 0x000164000c1e1900 */
.L_x_75:
[----:B------:R-:W-:Y:S05]  /*1fa0*/  BSYNC.RECONVERGENT B1 ;  /* 0x0000000000017941 */ /* 0x000fea0003800200 */
.L_x_74:
        /* <DEDUP_REMOVED lines=9> */
.L_x_77:
[----:B------:R-:W-:Y:S05]  /*2040*/  BSYNC.RECONVERGENT B1 ;  /* 0x0000000000017941 */ /* 0x000fea0003800200 */
.L_x_76:
        /* <DEDUP_REMOVED lines=9> */
.L_x_79:
[----:B------:R-:W-:Y:S05]  /*20e0*/  BSYNC.RECONVERGENT B1 ;  /* 0x0000000000017941 */ /* 0x000fea0003800200 */
.L_x_78:
        /* <DEDUP_REMOVED lines=9> */
.L_x_81:
[----:B------:R-:W-:Y:S05]  /*2180*/  BSYNC.RECONVERGENT B1 ;  /* 0x0000000000017941 */ /* 0x000fea0003800200 */
.L_x_80:
        /* <DEDUP_REMOVED lines=9> */
.L_x_83:
[----:B------:R-:W-:Y:S05]  /*2220*/  BSYNC.RECONVERGENT B1 ;  /* 0x0000000000017941 */ /* 0x000fea0003800200 */
.L_x_82:
        /* <DEDUP_REMOVED lines=9> */
.L_x_85:
[----:B------:R-:W-:Y:S05]  /*22c0*/  BSYNC.RECONVERGENT B1 ;  /* 0x0000000000017941 */ /* 0x000fea0003800200 */
.L_x_84:
        /* <DEDUP_REMOVED lines=9> */
.L_x_87:
[----:B------:R-:W-:Y:S05]  /*2360*/  BSYNC.RECONVERGENT B1 ;  /* 0x0000000000017941 */ /* 0x000fea0003800200 */
.L_x_86:
        /* <DEDUP_REMOVED lines=9> */
.L_x_73:
[----:B------:R-:W-:Y:S01]  /*2400*/  IADD3 R6, P0, P1, R6, R5, R7 ;  /* 0x0000000506067210 */ /* 0x000fe2000791e007 */
[C---:B------:R-:W-:Y:S01]  /*2410*/  IMAD.IADD R7, R2.reuse, 0x1, -R21 ;  /* 0x0000000102077824 */ /* 0x040fe200078e0a15 */
[----:B------:R-:W0:Y:S01]  /*2420*/  LDCU.64 UR4, c[0x0][0x3a0] ;  /* 0x00007400ff0477ac */ /* 0x000e220008000a00 */
[----:B------:R-:W-:Y:S01]  /*2430*/  BSSY.RECONVERGENT B1, `(.L_x_89) ;  /* 0x0000012000017945 */ /* 0x000fe20003800200 */
[----:B------:R-:W-:Y:S02]  /*2440*/  IADD3.X R3, PT, PT, RZ, RZ, RZ, P0, P1 ;  /* 0x000000ffff037210 */ /* 0x000fe400007e24ff */
[C---:B------:R-:W-:Y:S02]  /*2450*/  IADD3 R6, P2, PT, R7.reuse, R6, RZ ;  /* 0x0000000607067210 */ /* 0x040fe40007f5e0ff */
        /* <DEDUP_REMOVED lines=15> */
.L_x_90:
[----:B------:R-:W-:Y:S05]  /*2550*/  BSYNC.RECONVERGENT B1 ;  /* 0x0000000000017941 */ /* 0x000fea0003800200 */
.L_x_89:
        /* <DEDUP_REMOVED lines=9> */
.L_x_92:
[----:B------:R-:W-:Y:S05]  /*25f0*/  BSYNC.RECONVERGENT B1 ;  /* 0x0000000000017941 */ /* 0x000fea0003800200 */
.L_x_91:
        /* <DEDUP_REMOVED lines=9> */
.L_x_94:
[----:B------:R-:W-:Y:S05]  /*2690*/  BSYNC.RECONVERGENT B1 ;  /* 0x0000000000017941 */ /* 0x000fea0003800200 */
.L_x_93:
        /* <DEDUP_REMOVED lines=9> */
.L_x_96:
[----:B------:R-:W-:Y:S05]  /*2730*/  BSYNC.RECONVERGENT B1 ;  /* 0x0000000000017941 */ /* 0x000fea0003800200 */
.L_x_95:
        /* <DEDUP_REMOVED lines=9> */
.L_x_98:
[----:B------:R-:W-:Y:S05]  /*27d0*/  BSYNC.RECONVERGENT B1 ;  /* 0x0000000000017941 */ /* 0x000fea0003800200 */
.L_x_97:
        /* <DEDUP_REMOVED lines=9> */
.L_x_100:
[----:B------:R-:W-:Y:S05]  /*2870*/  BSYNC.RECONVERGENT B1 ;  /* 0x0000000000017941 */ /* 0x000fea0003800200 */
.L_x_99:
        /* <DEDUP_REMOVED lines=9> */
.L_x_102:
[----:B------:R-:W-:Y:S05]  /*2910*/  BSYNC.RECONVERGENT B1 ;  /* 0x0000000000017941 */ /* 0x000fea0003800200 */
.L_x_101:
        /* <DEDUP_REMOVED lines=8> */
.L_x_88:
[----:B------:R-:W-:Y:S05]  /*29a0*/  BSYNC.RECONVERGENT B0 ;  /* 0x0000000000007941 */ /* 0x000fea0003800200 */
.L_x_72:
        /* <DEDUP_REMOVED lines=9> */
[----:B------:R0:W-:Y:S04]  /*2a40*/  STS.64 [R22+UR4+0x2800], R8 ;  /* 0x0028000816007988 */ /* 0x0001e80008000a04 */
[----:B------:R-:W-:Y:S04]  /*2a50*/  STS.64 [R22+UR4+0x3000], R6 ;  /* 0x0030000616007988 */ /* 0x000fe80008000a04 */
[----:B------:R1:W-:Y:S01]  /*2a60*/  STS.64 [R22+UR4+0x3800], R4 ;  /* 0x0038000416007988 */ /* 0x0003e20008000a04 */
[----:B------:R-:W-:Y:S01]  /*2a70*/  BAR.SYNC.DEFER_BLOCKING 0x0 ;  /* 0x0000000000007b1d */ /* 0x000fe20000010000 */
[----:B0-----:R-:W-:-:S07]  /*2a80*/  VIMNMX R8, PT, PT, R22, R3, PT ;  /* 0x0000000316087248 */ /* 0x001fce0003fe0100 */
[----:B------:R-:W-:Y:S01]  /*2a90*/  PREEXIT ;  /* 0x000000000000782d */ /* 0x000fe20000000000 */
[----:B------:R-:W-:Y:S01]  /*2aa0*/  BSSY.RECONVERGENT B0, `(.L_x_103) ;  /* 0x0000016000007945 */ /* 0x000fe20003800200 */
[C---:B------:R-:W-:Y:S01]  /*2ab0*/  ISETP.GE.AND P0, PT, R8.reuse, R20, PT ;  /* 0x000000140800720c */ /* 0x040fe20003f06270 */
[----:B------:R-:W-:Y:S01]  /*2ac0*/  IMAD.IADD R20, R8, 0x1, -R20 ;  /* 0x0000000108147824 */ /* 0x000fe200078e0a14 */
[----:B-1----:R-:W-:-:S04]  /*2ad0*/  VIMNMX R4, PT, PT, R21, R8, PT ;  /* 0x0000000815047248 */ /* 0x002fc80003fe0100 */
[----:B------:R-:W-:-:S04]  /*2ae0*/  SEL R20, R20, RZ, P0 ;  /* 0x000000ff14147207 */ /* 0x000fc80000000000 */
[----:B------:R-:W-:-:S13]  /*2af0*/  ISETP.GE.AND P0, PT, R20, R4, PT ;  /* 0x000000041400720c */ /* 0x000fda0003f06270 */
[----:B------:R-:W-:Y:S05]  /*2b00*/  @P0 BRA `(.L_x_104) ;  /* 0x00000000003c0947 */ /* 0x000fea0003800000 */
[----:B------:R-:W-:-:S07]  /*2b10*/  IMAD.IADD R9, R21, 0x1, R8 ;  /* 0x0000000115097824 */ /* 0x000fce00078e0208 */
.L_x_105:
        /* <DEDUP_REMOVED lines=14> */
.L_x_104:
[----:B------:R-:W-:Y:S05]  /*2c00*/  BSYNC.RECONVERGENT B0 ;  /* 0x0000000000007941 */ /* 0x000fea0003800200 */
.L_x_103:
[----:B------:R-:W-:Y:S02]  /*2c10*/  IADD3 R8, PT, PT, R21, R8, -R20 ;  /* 0x0000000815087210 */ /* 0x000fe40007ffe814 */
        /* <DEDUP_REMOVED lines=155> */
[----:B------:R-:W-:-:S03]  /*35d0*/  IMAD.IADD R23, R18, 0x1, R23 ;  /* 0x0000000112177824 */ /* 0x000fc600078e0217 */
[----:B------:R-:W-:Y:S01]  /*35e0*/  LDS.64 R10, [R10+0x400] ;  /* 0x000400000a0a7984 */ /* 0x000fe20000000a00 */
[C---:B------:R-:W-:Y:S02]  /*35f0*/  VIADD R25, R23.reuse, 0x20 ;  /* 0x0000002017197836 */ /* 0x040fe40000000000 */
[C---:B------:R-:W-:Y:S01]  /*3600*/  VIADD R27, R23.reuse, 0x60 ;  /* 0x00000060171b7836 */ /* 0x040fe20000000000 */
[----:B------:R-:W-:Y:S04]  /*3610*/  LDS.64 R6, [R6+0x600] ;  /* 0x0006000006067984 */ /* 0x000fe80000000a00 */
[----:B------:R-:W-:Y:S04]  /*3620*/  LDS.64 R4, [R4+0x700] ;  /* 0x0007000004047984 */ /* 0x000fe80000000a00 */
[----:B------:R0:W-:Y:S01]  /*3630*/  @!P0 STS [UR4+0x4200], R3 ;  /* 0x00420003ff008988 */ /* 0x0001e20008000804 */
[----:B------:R-:W-:Y:S01]  /*3640*/  BAR.SYNC.DEFER_BLOCKING 0x0 ;  /* 0x0000000000007b1d */ /* 0x000fe20000010000 */
[----:B------:R-:W-:Y:S01]  /*3650*/  IADD3 R0, P0, PT, R0, R23, RZ ;  /* 0x0000001700007210 */ /* 0x000fe20007f1e0ff */
[----:B0-----:R-:W-:-:S04]  /*3660*/  VIADD R3, R23, 0x40 ;  /* 0x0000004017037836 */ /* 0x001fc80000000000 */
[----:B------:R-:W-:Y:S01]  /*3670*/  IMAD.X R19, RZ, RZ, RZ, P0 ;  /* 0x000000ffff137224 */ /* 0x000fe200000e06ff */
        /* <DEDUP_REMOVED lines=33> */
.L_x_106:
        /* <DEDUP_REMOVED lines=21> */
[----:B--2---:R-:W-:-:S03]  /*39e0*/  VIADD R8, R19, 0xc0 ;  /* 0x000000c013087836 */ /* 0x004fc60000000000 */
[----:B------:R2:W-:Y:S01]  /*39f0*/  STS.64 [R23+0x20], R12 ;  /* 0x0000200c17007388 */ /* 0x0005e20000000a00 */
[C---:B---3--:R-:W-:Y:S01]  /*3a00*/  VIADD R10, R19.reuse, 0xe0 ;  /* 0x000000e0130a7836 */ /* 0x048fe20000000000 */
[-C--:B------:R-:W-:Y:S02]  /*3a10*/  LEA.HI.SX32 R7, R8, R19.reuse, 0x1b ;  /* 0x0000001308077211 */ /* 0x080fe400078fdaff */
[----:B------:R3:W-:Y:S01]  /*3a20*/  STS.64 [R23+0x28], R14 ;  /* 0x0000280e17007388 */ /* 0x0007e20000000a00 */
[----:B------:R-:W-:Y:S02]  /*3a30*/  LEA R8, R24, UR4, 0x3 ;  /* 0x0000000418087c11 */ /* 0x000fe4000f8e18ff */
[-C--:B0-----:R-:W-:Y:S01]  /*3a40*/  LEA.HI.SX32 R4, R19, R19.reuse, 0x1b ;  /* 0x0000001313047211 */ /* 0x081fe200078fdaff */
[----:B------:R0:W-:Y:S01]  /*3a50*/  STS.64 [R23+0x30], R16 ;  /* 0x0000301017007388 */ /* 0x0001e20000000a00 */
[-C--:B------:R-:W-:Y:S02]  /*3a60*/  LEA.HI.SX32 R5, R6, R19.reuse, 0x1b ;  /* 0x0000001306057211 */ /* 0x080fe400078fdaff */
[----:B------:R-:W-:Y:S01]  /*3a70*/  LEA.HI.SX32 R19, R10, R19, 0x1b ;  /* 0x000000130a137211 */ /* 0x000fe200078fdaff */
[----:B------:R4:W-:Y:S01]  /*3a80*/  STS.64 [R23+0x38], R20 ;  /* 0x0000381417007388 */ /* 0x0009e20000000a00 */
[----:B------:R-:W-:Y:S01]  /*3a90*/  LEA R4, R4, UR4, 0x3 ;  /* 0x0000000404047c11 */ /* 0x000fe2000f8e18ff */
[----:B------:R-:W-:Y:S01]  /*3aa0*/  NOP ;  /* 0x0000000000007918 */ /* 0x000fe20000000000 */
[----:B------:R-:W-:Y:S01]  /*3ab0*/  LEA R6, R22, UR4, 0x3 ;  /* 0x0000000416067c11 */ /* 0x000fe2000f8e18ff */
[----:B------:R-:W-:Y:S01]  /*3ac0*/  LDS.64 R8, [R8+0x200] ;  /* 0x0002000008087984 */ /* 0x000fe20000000a00 */
[----:B------:R-:W-:-:S02]  /*3ad0*/  LEA R10, R26, UR4, 0x3 ;  /* 0x000000041a0a7c11 */ /* 0x000fc4000f8e18ff */
[----:B--2---:R-:W-:Y:S02]  /*3ae0*/  LEA R12, R28, UR4, 0x3 ;  /* 0x000000041c0c7c11 */ /* 0x004fe4000f8e18ff */
[----:B---3--:R-:W-:Y:S02]  /*3af0*/  LEA R14, R5, UR4, 0x3 ;  /* 0x00000004050e7c11 */ /* 0x008fe4000f8e18ff */
[----:B0-----:R-:W-:Y:S01]  /*3b00*/  LEA R16, R7, UR4, 0x3 ;  /* 0x0000000407107c11 */ /* 0x001fe2000f8e18ff */
[----:B------:R-:W-:Y:S01]  /*3b10*/  LDS.64 R4, [R4] ;  /* 0x0000000004047984 */ /* 0x000fe20000000a00 */
[----:B----4-:R-:W-:Y:S02]  /*3b20*/  LEA R20, R19, UR4, 0x3 ;  /* 0x0000000413147c11 */ /* 0x010fe4000f8e18ff */
[----:B------:R-:W-:Y:S01]  /*3b30*/  LOP3.LUT R19, R2, 0x1f, RZ, 0xc0, !PT ;  /* 0x0000001f02137812 */ /* 0x000fe200078ec0ff */
[----:B------:R-:W-:Y:S04]  /*3b40*/  LDS.64 R6, [R6+0x100] ;  /* 0x0001000006067984 */ /* 0x000fe80000000a00 */
[----:B------:R-:W-:Y:S01]  /*3b50*/  LDS.64 R10, [R10+0x300] ;  /* 0x000300000a0a7984 */ /* 0x000fe20000000a00 */
[----:B------:R-:W-:-:S03]  /*3b60*/  IMAD.IADD R23, R0, 0x1, R19 ;  /* 0x0000000100177824 */ /* 0x000fc600078e0213 */
[----:B------:R-:W-:Y:S04]  /*3b70*/  LDS.64 R12, [R12+0x400] ;  /* 0x000400000c0c7984 */ /* 0x000fe80000000a00 */
[----:B------:R-:W-:Y:S04]  /*3b80*/  LDS.64 R14, [R14+0x500] ;  /* 0x000500000e0e7984 */ /* 0x000fe80000000a00 */
[----:B------:R-:W-:Y:S04]  /*3b90*/  LDS.64 R16, [R16+0x600] ;  /* 0x0006000010107984 */ /* 0x000fe80000000a00 */
[----:B------:R-:W-:Y:S04]  /*3ba0*/  LDS.64 R20, [R20+0x700] ;  /* 0x0007000014147984 */ /* 0x000fe80000000a00 */
[----:B------:R0:W-:Y:S01]  /*3bb0*/  @!P0 STS [UR4+0x4200], R3 ;  /* 0x00420003ff008988 */ /* 0x0001e20008000804 */
[----:B------:R-:W-:Y:S01]  /*3bc0*/  BAR.SYNC.DEFER_BLOCKING 0x0 ;  /* 0x0000000000007b1d */ /* 0x000fe20000010000 */
[C---:B------:R-:W-:Y:S01]  /*3bd0*/  IADD3 R0, P0, PT, R18.reuse, R23, RZ ;  /* 0x0000001712007210 */ /* 0x040fe20007f1e0ff */
[----:B------:R-:W-:-:S04]  /*3be0*/  IMAD.IADD R23, R18, 0x1, R19 ;  /* 0x0000000112177824 */ /* 0x000fc800078e0213 */
[C---:B------:R-:W-:Y:S02]  /*3bf0*/  VIADD R25, R23.reuse, 0x20 ;  /* 0x0000002017197836 */ /* 0x040fe40000000000 */
[C---:B0-----:R-:W-:Y:S02]  /*3c00*/  VIADD R3, R23.reuse, 0x40 ;  /* 0x0000004017037836 */ /* 0x041fe40000000000 */
[----:B------:R-:W-:Y:S01]  /*3c10*/  IMAD.X R19, RZ, RZ, RZ, P0 ;  /* 0x000000ffff137224 */ /* 0x000fe200000e06ff */
[C---:B-1----:R-:W-:Y:S01]  /*3c20*/  LEA R18, P0, R0.reuse, UR8, 0x3 ;  /* 0x0000000800127c11 */ /* 0x042fe2000f8018ff */
[C---:B------:R-:W-:Y:S02]  /*3c30*/  VIADD R27, R23.reuse, 0xa0 ;  /* 0x000000a0171b7836 */ /* 0x040fe40000000000 */
[C---:B------:R-:W-:Y:S01]  /*3c40*/  VIADD R29, R23.reuse, 0xc0 ;  /* 0x000000c0171d7836 */ /* 0x040fe20000000000 */
[----:B------:R-:W-:Y:S01]  /*3c50*/  LEA.HI.X R19, R0, UR9, R19, 0x3, P0 ;  /* 0x0000000900137c11 */ /* 0x000fe200080f1c13 */
        /* <DEDUP_REMOVED lines=30> */
.L_x_107:
        /* <DEDUP_REMOVED lines=12> */
.L_x_140:


//--------------------- .text._ZN3cub18CUB_300001_SM_10006detail10merge_sort30DeviceMergeSortPartitionKernelIN6thrust24THRUST_300001_SM_1000_NS6detail15normal_iteratorINS5_10device_ptrI4TestEEEEjN4cuda3std3__44lessIS9_EES9_EEvbT_PT2_T0_SK_PSK_T1_SK_i --------------------------
	.section	.text._ZN3cub18CUB_300001_SM_10006detail10merge_sort30DeviceMergeSortPartitionKernelIN6thrust24THRUST_300001_SM_1000_NS6detail15normal_iteratorINS5_10device_ptrI4TestEEEEjN4cuda3std3__44lessIS9_EES9_EEvbT_PT2_T0_SK_PSK_T1_SK_i,"ax",@progbits
	.align	128
        .global         _ZN3cub18CUB_300001_SM_10006detail10merge_sort30DeviceMergeSortPartitionKernelIN6thrust24THRUST_300001_SM_1000_NS6detail15normal_iteratorINS5_10device_ptrI4TestEEEEjN4cuda3std3__44lessIS9_EES9_EEvbT_PT2_T0_SK_PSK_T1_SK_i
        .type           _ZN3cub18CUB_300001_SM_10006detail10merge_sort30DeviceMergeSortPartitionKernelIN6thrust24THRUST_300001_SM_1000_NS6detail15normal_iteratorINS5_10device_ptrI4TestEEEEjN4cuda3std3__44lessIS9_EES9_EEvbT_PT2_T0_SK_PSK_T1_SK_i,@function
        .size           _ZN3cub18CUB_300001_SM_10006detail10merge_sort30DeviceMergeSortPartitionKernelIN6thrust24THRUST_300001_SM_1000_NS6detail15normal_iteratorINS5_10device_ptrI4TestEEEEjN4cuda3std3__44lessIS9_EES9_EEvbT_PT2_T0_SK_PSK_T1_SK_i,(.L_x_141 - _ZN3cub18CUB_300001_SM_10006detail10merge_sort30DeviceMergeSortPartitionKernelIN6thrust24THRUST_300001_SM_1000_NS6detail15normal_iteratorINS5_10device_ptrI4TestEEEEjN4cuda3std3__44lessIS9_EES9_EEvbT_PT2_T0_SK_PSK_T1_SK_i)
        .other          _ZN3cub18CUB_300001_SM_10006detail10merge_sort30DeviceMergeSortPartitionKernelIN6thrust24THRUST_300001_SM_1000_NS6detail15normal_iteratorINS5_10device_ptrI4TestEEEEjN4cuda3std3__44lessIS9_EES9_EEvbT_PT2_T0_SK_PSK_T1_SK_i,@"STO_CUDA_ENTRY STV_DEFAULT"
_ZN3cub18CUB_300001_SM_10006detail10merge_sort30DeviceMergeSortPartitionKernelIN6thrust24THRUST_300001_SM_1000_NS6detail15normal_iteratorINS5_10device_ptrI4TestEEEEjN4cuda3std3__44lessIS9_EES9_EEvbT_PT2_T0_SK_PSK_T1_SK_i:
.text._ZN3cub18CUB_300001_SM_10006detail10merge_sort30DeviceMergeSortPartitionKernelIN6thrust24THRUST_300001_SM_1000_NS6detail15normal_iteratorINS5_10device_ptrI4TestEEEEjN4cuda3std3__44lessIS9_EES9_EEvbT_PT2_T0_SK_PSK_T1_SK_i:
[----:B------:R-:W-:Y:S01]  /*0000*/  LDC R1, c[0x0][0x37c] ;  /* 0x0000df00ff017b82 */ /* 0x000fe20000000800 */
[----:B------:R-:W0:Y:S01]  /*0010*/  S2R R0, SR_CTAID.X ;  /* 0x0000000000007919 */ /* 0x000e220000002500 */
[----:B------:R-:W0:Y:S01]  /*0020*/  LDCU UR4, c[0x0][0x360] ;  /* 0x00006c00ff0477ac */ /* 0x000e220008000800 */
[----:B------:R-:W0:Y:S01]  /*0030*/  S2R R3, SR_TID.X ;  /* 0x0000000000037919 */ /* 0x000e220000002100 */
[----:B------:R-:W1:Y:S01]  /*0040*/  LDCU UR6, c[0x0][0x39c] ;  /* 0x00007380ff0677ac */ /* 0x000e620008000800 */
[----:B0-----:R-:W-:-:S05]  /*0050*/  IMAD R0, R0, UR4, R3 ;  /* 0x0000000400007c24 */ /* 0x001fca000f8e0203 */
[----:B-1----:R-:W-:-:S13]  /*0060*/  ISETP.GE.U32.AND P0, PT, R0, UR6, PT ;  /* 0x0000000600007c0c */ /* 0x002fda000bf06070 */
[----:B------:R-:W-:Y:S05]  /*0070*/  @P0 EXIT ;  /* 0x000000000000094d */ /* 0x000fea0003800000 */
[----:B------:R-:W0:Y:S01]  /*0080*/  LDCU UR5, c[0x0][0x3ac] ;  /* 0x00007580ff0577ac */ /* 0x000e220008000800 */
[----:B------:R-:W-:Y:S01]  /*0090*/  VIADD R2, R0, 0x1 ;  /* 0x0000000100027836 */ /* 0x000fe20000000000 */
[----:B------:R-:W-:Y:S01]  /*00a0*/  ACQBULK ;  /* 0x000000000000782e */ /* 0x000fe20000000000 */
[----:B------:R-:W1:Y:S03]  /*00b0*/  LDCU UR7, c[0x0][0x3b0] ;  /* 0x00007600ff0777ac */ /* 0x000e660008000800 */
[----:B------:R-:W-:Y:S01]  /*00c0*/  ISETP.NE.AND P0, PT, R2, UR6, PT ;  /* 0x0000000602007c0c */ /* 0x000fe2000bf05270 */
[----:B------:R-:W2:Y:S01]  /*00d0*/  LDCU UR10, c[0x0][0x398] ;  /* 0x00007300ff0a77ac */ /* 0x000ea20008000800 */
[----:B------:R-:W3:Y:S01]  /*00e0*/  LDCU.64 UR8, c[0x0][0x358] ;  /* 0x00006b00ff0877ac */ /* 0x000ee20008000a00 */
[----:B0-----:R-:W-:-:S10]  /*00f0*/  UIADD3 UR4, UPT, UPT, -UR5, URZ, URZ ;  /* 0x000000ff05047290 */ /* 0x001fd4000fffe1ff */
[----:B------:R-:W0:Y:S01]  /*0100*/  @!P0 LDC.64 R4, c[0x0][0x3a0] ;  /* 0x0000e800ff048b82 */ /* 0x000e220000000a00 */
[----:B------:R-:W-:Y:S01]  /*0110*/  LOP3.LUT R2, R0, UR4, RZ, 0xc0, !PT ;  /* 0x0000000400027c12 */ /* 0x000fe2000f8ec0ff */
[----:B------:R-:W-:-:S04]  /*0120*/  USHF.R.U32.HI UR4, URZ, 0x1, UR5 ;  /* 0x00000001ff047899 */ /* 0x000fc80008011605 */
[----:B-1----:R-:W-:Y:S01]  /*0130*/  IMAD R3, R2, UR7, RZ ;  /* 0x0000000702037c24 */ /* 0x002fe2000f8e02ff */
[----:B------:R-:W-:-:S04]  /*0140*/  UIMAD UR4, UR4, UR7, URZ ;  /* 0x00000007040472a4 */ /* 0x000fc8000f8e02ff */
[----:B------:R-:W-:-:S04]  /*0150*/  LOP3.LUT R2, RZ, R3, RZ, 0x33, !PT ;  /* 0x00000003ff027212 */ /* 0x000fc800078e33ff */
[----:B------:R-:W-:-:S04]  /*0160*/  VIMNMX.U32 R2, PT, PT, R2, UR4, PT ;  /* 0x0000000402027c48 */ /* 0x000fc8000bfe0000 */
[----:B--2---:R-:W-:Y:S01]  /*0170*/  VIADDMNMX.U32 R2, R2, R3, UR10, PT ;  /* 0x0000000a02027e46 */ /* 0x004fe2000b800003 */
[----:B0-----:R-:W-:Y:S01]  /*0180*/  @!P0 IMAD.WIDE.U32 R4, R0, 0x4, R4 ;  /* 0x0000000400048825 */ /* 0x001fe200078e0004 */
[----:B------:R-:W-:Y:S02]  /*0190*/  VIMNMX.U32 R3, PT, PT, R3, UR10, PT ;  /* 0x0000000a03037c48 */ /* 0x000fe4000bfe0000 */
[----:B------:R-:W-:Y:S02]  /*01a0*/  LOP3.LUT R6, RZ, R2, RZ, 0x33, !PT ;  /* 0x00000002ff067212 */ /* 0x000fe400078e33ff */
[----:B---3--:R0:W-:Y:S02]  /*01b0*/  @!P0 STG.E desc[UR8][R4.64], R2 ;  /* 0x0000000204008986 */ /* 0x0081e4000c101908 */
[----:B------:R-:W-:-:S04]  /*01c0*/  VIMNMX.U32 R7, PT, PT, R6, UR4, PT ;  /* 0x0000000406077c48 */ /* 0x000fc8000bfe0000 */
[----:B------:R-:W-:Y:S01]  /*01d0*/  VIADDMNMX.U32 R7, R7, R2, UR10, PT ;  /* 0x0000000a07077e46 */ /* 0x000fe2000b800002 */
[----:B------:R-:W-:Y:S06]  /*01e0*/  @!P0 EXIT ;  /* 0x000000000000894d */ /* 0x000fec0003800000 */
[----:B------:R-:W1:Y:S01]  /*01f0*/  LDCU.U8 UR6, c[0x0][0x380] ;  /* 0x00007000ff0677ac */ /* 0x000e620008000000 */
[----:B------:R-:W-:Y:S01]  /*0200*/  BSSY.RECONVERGENT B0, `(.L_x_108) ;  /* 0x0000040000007945 */ /* 0x000fe20003800200 */
[----:B------:R-:W-:-:S06]  /*0210*/  UIADD3 UR4, UPT, UPT, UR5, -0x1, URZ ;  /* 0xffffffff05047890 */ /* 0x000fcc000fffe0ff */
[----:B0-----:R-:W-:-:S05]  /*0220*/  LOP3.LUT R4, R0, UR4, RZ, 0xc0, !PT ;  /* 0x0000000400047c12 */ /* 0x001fca000f8ec0ff */
[----:B------:R-:W-:Y:S01]  /*0230*/  IMAD R4, R4, UR7, RZ ;  /* 0x0000000704047c24 */ /* 0x000fe2000f8e02ff */
[----:B-1----:R-:W-:-:S04]  /*0240*/  UPRMT UR6, UR6, 0x8880, URZ ;  /* 0x0000888006067896 */ /* 0x002fc800080000ff */
[----:B------:R-:W-:-:S03]  /*0250*/  VIADDMNMX.U32 R4, R7, -R3, R4, PT ;  /* 0x8000000307047246 */ /* 0x000fc60003800004 */
[----:B------:R-:W-:Y:S02]  /*0260*/  UMOV UR4, UR6 ;  /* 0x0000000600047c82 */ /* 0x000fe40008000000 */
[----:B------:R-:W-:-:S09]  /*0270*/  UISETP.NE.AND UP0, UPT, UR4, URZ, UPT ;  /* 0x000000ff0400728c */ /* 0x000fd2000bf05270 */
[----:B------:R-:W-:Y:S05]  /*0280*/  BRA.U !UP0, `(.L_x_109) ;  /* 0x0000000108747547 */ /* 0x000fea000b800000 */
[----:B------:R-:W-:Y:S01]  /*0290*/  IMAD.IADD R7, R7, 0x1, -R2 ;  /* 0x0000000107077824 */ /* 0x000fe200078e0a02 */
[----:B------:R-:W-:Y:S01]  /*02a0*/  VIADDMNMX.U32 R5, R2, -R3, R4, PT ;  /* 0x8000000302057246 */ /* 0x000fe20003800004 */
[----:B------:R-:W0:Y:S01]  /*02b0*/  LDCU.64 UR4, c[0x0][0x388] ;  /* 0x00007100ff0477ac */ /* 0x000e220008000a00 */
[----:B------:R-:W-:Y:S02]  /*02c0*/  BSSY.RECONVERGENT B1, `(.L_x_110) ;  /* 0x0000018000017945 */ /* 0x000fe40003800200 */
[----:B------:R-:W-:-:S05]  /*02d0*/  VIMNMX.U32 R6, PT, PT, R4, R7, !PT ;  /* 0x0000000704067248 */ /* 0x000fca0007fe0000 */
[----:B------:R-:W-:-:S05]  /*02e0*/  IMAD.IADD R6, R6, 0x1, -R7 ;  /* 0x0000000106067824 */ /* 0x000fca00078e0a07 */
[----:B------:R-:W-:-:S13]  /*02f0*/  ISETP.GE.U32.AND P0, PT, R6, R5, PT ;  /* 0x000000050600720c */ /* 0x000fda0003f06070 */
[----:B0-----:R-:W-:Y:S05]  /*0300*/  @P0 BRA `(.L_x_111) ;  /* 0x00000000004c0947 */ /* 0x001fea0003800000 */
.L_x_112:
[----:B------:R-:W-:-:S05]  /*0310*/  IMAD.IADD R7, R5, 0x1, -R6 ;  /* 0x0000000105077824 */ /* 0x000fca00078e0a06 */
[----:B------:R-:W-:-:S04]  /*0320*/  LEA.HI R12, R7, R6, RZ, 0x1f ;  /* 0x00000006070c7211 */ /* 0x000fc800078ff8ff */
[-C--:B------:R-:W-:Y:S02]  /*0330*/  LOP3.LUT R7, RZ, R12.reuse, RZ, 0x33, !PT ;  /* 0x0000000cff077212 */ /* 0x080fe400078e33ff */
[----:B------:R-:W-:-:S03]  /*0340*/  IADD3 R9, P1, PT, R3, R12, RZ ;  /* 0x0000000c03097210 */ /* 0x000fc60007f3e0ff */
[----:B------:R-:W-:Y:S02]  /*0350*/  IMAD.IADD R7, R4, 0x1, R7 ;  /* 0x0000000104077824 */ /* 0x000fe400078e0207 */
[----:B------:R-:W-:Y:S01]  /*0360*/  IMAD.X R16, RZ, RZ, RZ, P1 ;  /* 0x000000ffff107224 */ /* 0x000fe200008e06ff */
[C---:B------:R-:W-:Y:S02]  /*0370*/  LEA R8, P1, R9.reuse, UR4, 0x3 ;  /* 0x0000000409087c11 */ /* 0x040fe4000f8218ff */
[----:B------:R-:W-:Y:S02]  /*0380*/  IADD3 R7, P0, PT, R2, R7, RZ ;  /* 0x0000000702077210 */ /* 0x000fe40007f1e0ff */
[----:B------:R-:W-:-:S03]  /*0390*/  LEA.HI.X R9, R9, UR5, R16, 0x3, P1 ;  /* 0x0000000509097c11 */ /* 0x000fc600088f1c10 */
[----:B------:R-:W-:Y:S01]  /*03a0*/  IMAD.X R14, RZ, RZ, RZ, P0 ;  /* 0x000000ffff0e7224 */ /* 0x000fe200000e06ff */
[C---:B------:R-:W-:Y:S01]  /*03b0*/  LEA R10, P0, R7.reuse, UR4, 0x3 ;  /* 0x00000004070a7c11 */ /* 0x040fe2000f8018ff */
[----:B------:R-:W2:Y:S03]  /*03c0*/  LDG.E R8, desc[UR8][R8.64] ;  /* 0x0000000808087981 */ /* 0x000ea6000c1e1900 */
[----:B------:R-:W-:-:S06]  /*03d0*/  LEA.HI.X R11, R7, UR5, R14, 0x3, P0 ;  /* 0x00000005070b7c11 */ /* 0x000fcc00080f1c0e */
[----:B------:R-:W2:Y:S02]  /*03e0*/  LDG.E R11, desc[UR8][R10.64] ;  /* 0x000000080a0b7981 */ /* 0x000ea4000c1e1900 */
[----:B--2---:R-:W-:-:S04]  /*03f0*/  ISETP.GE.AND P0, PT, R11, R8, PT ;  /* 0x000000080b00720c */ /* 0x004fc80003f06270 */
[----:B------:R-:W-:-:S09]  /*0400*/  SEL R5, R12, R5, !P0 ;  /* 0x000000050c057207 */ /* 0x000fd20004000000 */
[----:B------:R-:W-:-:S05]  /*0410*/  @P0 VIADD R6, R12, 0x1 ;  /* 0x000000010c060836 */ /* 0x000fca0000000000 */
[----:B------:R-:W-:-:S13]  /*0420*/  ISETP.GE.U32.AND P0, PT, R6, R5, PT ;  /* 0x000000050600720c */ /* 0x000fda0003f06070 */
[----:B------:R-:W-:Y:S05]  /*0430*/  @!P0 BRA `(.L_x_112) ;  /* 0xfffffffc00b48947 */ /* 0x000fea000383ffff */
.L_x_111:
[----:B------:R-:W-:Y:S05]  /*0440*/  BSYNC.RECONVERGENT B1 ;  /* 0x0000000000017941 */ /* 0x000fea0003800200 */
.L_x_110:
[----:B------:R-:W-:Y:S05]  /*0450*/  BRA `(.L_x_113) ;  /* 0x0000000000687947 */ /* 0x000fea0003800000 */
.L_x_109:
[----:B------:R-:W-:Y:S01]  /*0460*/  IMAD.IADD R7, R7, 0x1, -R2 ;  /* 0x0000000107077824 */ /* 0x000fe200078e0a02 */
[----:B------:R-:W-:Y:S01]  /*0470*/  VIADDMNMX.U32 R5, R2, -R3, R4, PT ;  /* 0x8000000302057246 */ /* 0x000fe20003800004 */
[----:B------:R-:W0:Y:S03]  /*0480*/  LDCU.64 UR4, c[0x0][0x390] ;  /* 0x00007200ff0477ac */ /* 0x000e260008000a00 */
[----:B------:R-:W-:-:S05]  /*0490*/  VIMNMX.U32 R6, PT, PT, R4, R7, !PT ;  /* 0x0000000704067248 */ /* 0x000fca0007fe0000 */
[----:B------:R-:W-:-:S05]  /*04a0*/  IMAD.IADD R6, R6, 0x1, -R7 ;  /* 0x0000000106067824 */ /* 0x000fca00078e0a07 */
[----:B------:R-:W-:-:S13]  /*04b0*/  ISETP.GE.U32.AND P0, PT, R6, R5, PT ;  /* 0x000000050600720c */ /* 0x000fda0003f06070 */
[----:B0-----:R-:W-:Y:S05]  /*04c0*/  @P0 BRA `(.L_x_113) ;  /* 0x00000000004c0947 */ /* 0x001fea0003800000 */
.L_x_114:
        /* <DEDUP_REMOVED lines=19> */
.L_x_113:
[----:B------:R-:W-:Y:S05]  /*0600*/  BSYNC.RECONVERGENT B0 ;  /* 0x0000000000007941 */ /* 0x000fea0003800200 */
.L_x_108:
[----:B------:R-:W0:Y:S01]  /*0610*/  LDC.64 R4, c[0x0][0x3a0] ;  /* 0x0000e800ff047b82 */ /* 0x000e220000000a00 */
[----:B------:R-:W-:Y:S02]  /*0620*/  IMAD.IADD R3, R3, 0x1, R6 ;  /* 0x0000000103037824 */ /* 0x000fe400078e0206 */
[----:B0-----:R-:W-:-:S05]  /*0630*/  IMAD.WIDE.U32 R4, R0, 0x4, R4 ;  /* 0x0000000400047825 */ /* 0x001fca00078e0004 */
[----:B------:R-:W-:Y:S01]  /*0640*/  STG.E desc[UR8][R4.64], R3 ;  /* 0x0000000304007986 */ /* 0x000fe2000c101908 */
[----:B------:R-:W-:Y:S05]  /*0650*/  EXIT ;  /* 0x000000000000794d */ /* 0x000fea0003800000 */
.L_x_115:
        /* <DEDUP_REMOVED lines=10> */
.L_x_141:


//--------------------- .text._ZN3cub18CUB_300001_SM_10006detail10merge_sort30DeviceMergeSortBlockSortKernelINS2_10policy_hubIN6thrust24THRUST_300001_SM_1000_NS6detail15normal_iteratorINS6_10device_ptrI4TestEEEEE9Policy600ESC_PNS0_8NullTypeESC_SG_jN4cuda3std3__44lessISA_EESA_SF_EEvbT0_T1_T2_T3_T4_PT6_PT7_T5_NS1_7vsmem_tE --------------------------
	.section	.text._ZN3cub18CUB_300001_SM_10006detail10merge_sort30DeviceMergeSortBlockSortKernelINS2_10policy_hubIN6thrust24THRUST_300001_SM_1000_NS6detail15normal_iteratorINS6_10device_ptrI4TestEEEEE9Policy600ESC_PNS0_8NullTypeESC_SG_jN4cuda3std3__44lessISA_EESA_SF_EEvbT0_T1_T2_T3_T4_PT6_PT7_T5_NS1_7vsmem_tE,"ax",@progbits
	.align	128
        .global         _ZN3cub18CUB_300001_SM_10006detail10merge_sort30DeviceMergeSortBlockSortKernelINS2_10policy_hubIN6thrust24THRUST_300001_SM_1000_NS6detail15normal_iteratorINS6_10device_ptrI4TestEEEEE9Policy600ESC_PNS0_8NullTypeESC_SG_jN4cuda3std3__44lessISA_EESA_SF_EEvbT0_T1_T2_T3_T4_PT6_PT7_T5_NS1_7vsmem_tE
        .type           _ZN3cub18CUB_300001_SM_10006detail10merge_sort30DeviceMergeSortBlockSortKernelINS2_10policy_hubIN6thrust24THRUST_300001_SM_1000_NS6detail15normal_iteratorINS6_10device_ptrI4TestEEEEE9Policy600ESC_PNS0_8NullTypeESC_SG_jN4cuda3std3__44lessISA_EESA_SF_EEvbT0_T1_T2_T3_T4_PT6_PT7_T5_NS1_7vsmem_tE,@function
        .size           _ZN3cub18CUB_300001_SM_10006detail10merge_sort30DeviceMergeSortBlockSortKernelINS2_10policy_hubIN6thrust24THRUST_300001_SM_1000_NS6detail15normal_iteratorINS6_10device_ptrI4TestEEEEE9Policy600ESC_PNS0_8NullTypeESC_SG_jN4cuda3std3__44lessISA_EESA_SF_EEvbT0_T1_T2_T3_T4_PT6_PT7_T5_NS1_7vsmem_tE,(.L_x_142 - _ZN3cub18CUB_300001_SM_10006detail10merge_sort30DeviceMergeSortBlockSortKernelINS2_10policy_hubIN6thrust24THRUST_300001_SM_1000_NS6detail15normal_iteratorINS6_10device_ptrI4TestEEEEE9Policy600ESC_PNS0_8NullTypeESC_SG_jN4cuda3std3__44lessISA_EESA_SF_EEvbT0_T1_T2_T3_T4_PT6_PT7_T5_NS1_7vsmem_tE)
        .other          _ZN3cub18CUB_300001_SM_10006detail10merge_sort30DeviceMergeSortBlockSortKernelINS2_10policy_hubIN6thrust24THRUST_300001_SM_1000_NS6detail15normal_iteratorINS6_10device_ptrI4TestEEEEE9Policy600ESC_PNS0_8NullTypeESC_SG_jN4cuda3std3__44lessISA_EESA_SF_EEvbT0_T1_T2_T3_T4_PT6_PT7_T5_NS1_7vsmem_tE,@"STO_CUDA_ENTRY STV_DEFAULT"
_ZN3cub18CUB_300001_SM_10006detail10merge_sort30DeviceMergeSortBlockSortKernelINS2_10policy_hubIN6thrust24THRUST_300001_SM_1000_NS6detail15normal_iteratorINS6_10device_ptrI4TestEEEEE9Policy600ESC_PNS0_8NullTypeESC_SG_jN4cuda3std3__44lessISA_EESA_SF_EEvbT0_T1_T2_T3_T4_PT6_PT7_T5_NS1_7vsmem_tE:
.text._ZN3cub18CUB_300001_SM_10006detail10merge_sort30DeviceMergeSortBlockSortKernelINS2_10policy_hubIN6thrust24THRUST_300001_SM_1000_NS6detail15normal_iteratorINS6_10device_ptrI4TestEEEEE9Policy600ESC_PNS0_8NullTypeESC_SG_jN4cuda3std3__44lessISA_EESA_SF_EEvbT0_T1_T2_T3_T4_PT6_PT7_T5_NS1_7vsmem_tE:
[----:B------:R-:W-:Y:S01]  /*0000*/  LDC R1, c[0x0][0x37c] ;  /* 0x0000df00ff017b82 */ /* 0x000fe20000000800 */
[----:B------:R-:W0:Y:S01]  /*0010*/  S2R R7, SR_CTAID.X ;  /* 0x0000000000077919 */ /* 0x000e220000002500 */
[----:B------:R-:W1:Y:S01]  /*0020*/  LDCU UR4, c[0x0][0x370] ;  /* 0x00006e00ff0477ac */ /* 0x000e620008000800 */
[----:B------:R-:W2:Y:S01]  /*0030*/  LDCU.64 UR6, c[0x0][0x358] ;  /* 0x00006b00ff0677ac */ /* 0x000ea20008000a00 */
[----:B-1----:R-:W-:-:S06]  /*0040*/  UIADD3 UR4, UPT, UPT, UR4, -0x1, URZ ;  /* 0xffffffff04047890 */ /* 0x002fcc000fffe0ff */
[C---:B0-----:R-:W-:Y:S01]  /*0050*/  ISETP.GE.U32.AND P0, PT, R7.reuse, UR4, PT ;  /* 0x0000000407007c0c */ /* 0x041fe2000bf06070 */
[----:B------:R-:W-:-:S12]  /*0060*/  IMAD.SHL.U32 R7, R7, 0x800, RZ ;  /* 0x0000080007077824 */ /* 0x000fd800078e00ff */
[----:B--2---:R-:W-:Y:S05]  /*0070*/  @P0 BRA `(.L_x_116) ;  /* 0x0000001c00940947 */ /* 0x004fea0003800000 */
[----:B------:R-:W0:Y:S01]  /*0080*/  S2R R32, SR_TID.X ;  /* 0x0000000000207919 */ /* 0x000e220000002100 */
[----:B------:R-:W1:Y:S01]  /*0090*/  LDCU.64 UR4, c[0x0][0x388] ;  /* 0x00007100ff0477ac */ /* 0x000e620008000a00 */
[----:B------:R-:W-:Y:S01]  /*00a0*/  ACQBULK ;  /* 0x000000000000782e */ /* 0x000fe20000000000 */
[----:B0-----:R-:W-:-:S05]  /*00b0*/  IMAD.SHL.U32 R0, R32, 0x8, RZ ;  /* 0x0000000820007824 */ /* 0x001fca00078e00ff */
[----:B------:R-:W-:-:S04]  /*00c0*/  LOP3.LUT R21, R0, 0x1f00, RZ, 0xc0, !PT ;  /* 0x00001f0000157812 */ /* 0x000fc800078ec0ff */
[----:B------:R-:W-:-:S04]  /*00d0*/  LOP3.LUT R0, R21, 0x1f, R32, 0xf8, !PT ;  /* 0x0000001f15007812 */ /* 0x000fc800078ef820 */
[----:B------:R-:W-:-:S05]  /*00e0*/  IADD3 R0, P0, PT, R7, R0, RZ ;  /* 0x0000000007007210 */ /* 0x000fca0007f1e0ff */
[----:B------:R-:W-:Y:S02]  /*00f0*/  IMAD.X R3, RZ, RZ, RZ, P0 ;  /* 0x000000ffff037224 */ /* 0x000fe400000e06ff */
[----:B------:R-:W-:-:S03]  /*0100*/  IMAD.SHL.U32 R29, R0, 0x8, RZ ;  /* 0x00000008001d7824 */ /* 0x000fc600078e00ff */
[----:B------:R-:W-:Y:S02]  /*0110*/  SHF.L.U64.HI R28, R0, 0x3, R3 ;  /* 0x00000003001c7819 */ /* 0x000fe40000010203 */
        /* <DEDUP_REMOVED lines=230> */
.L_x_120:
        /* <DEDUP_REMOVED lines=31> */
.L_x_119:
        /* <DEDUP_REMOVED lines=15> */
.L_x_118:
[----:B------:R-:W-:Y:S05]  /*1260*/  BSYNC.RECONVERGENT B0 ;  /* 0x0000000000007941 */ /* 0x000fea0003800200 */
.L_x_117:
        /* <DEDUP_REMOVED lines=130> */
[C---:B0-----:R-:W-:Y:S01]  /*1a90*/  LOP3.LUT R0, R28.reuse, 0x1f, RZ, 0xc0, !PT ;  /* 0x0000001f1c007812 */ /* 0x041fe200078ec0ff */
[----:B------:R-:W-:Y:S02]  /*1aa0*/  IMAD.SHL.U32 R28, R28, 0x8, RZ ;  /* 0x000000081c1c7824 */ /* 0x000fe400078e00ff */
[----:B------:R-:W0:Y:S02]  /*1ab0*/  LDS.64 R38, [R35+0x200] ;  /* 0x0002000023267984 */ /* 0x000e240000000a00 */
[----:B--2---:R-:W-:Y:S01]  /*1ac0*/  IMAD R29, R29, 0x800, R0 ;  /* 0x000008001d1d7824 */ /* 0x004fe200078e0200 */
[----:B------:R-:W-:Y:S01]  /*1ad0*/  LOP3.LUT R28, R28, 0x1f00, RZ, 0xc0, !PT ;  /* 0x00001f001c1c7812 */ /* 0x000fe200078ec0ff */
[----:B------:R-:W2:Y:S03]  /*1ae0*/  LDS.64 R10, [R34+0x300] ;  /* 0x00030000220a7984 */ /* 0x000ea60000000a00 */
[----:B------:R-:W-:Y:S01]  /*1af0*/  IADD3 R29, P0, PT, R28, R29, RZ ;  /* 0x0000001d1c1d7210 */ /* 0x000fe20007f1e0ff */
[----:B------:R-:W5:Y:S04]  /*1b00*/  LDS.64 R32, [R33+0x400] ;  /* 0x0004000021207984 */ /* 0x000f680000000a00 */
[----:B------:R-:W5:Y:S01]  /*1b10*/  LDS.64 R6, [R27+0x500] ;  /* 0x000500001b067984 */ /* 0x000f620000000a00 */
[----:B------:R-:W-:Y:S01]  /*1b20*/  IMAD.X R0, RZ, RZ, RZ, P0 ;  /* 0x000000ffff007224 */ /* 0x000fe200000e06ff */
[----:B-1----:R-:W-:-:S02]  /*1b30*/  LEA R2, P0, R29, UR4, 0x3 ;  /* 0x000000041d027c11 */ /* 0x002fc4000f8018ff */
[----:B------:R-:W1:Y:S02]  /*1b40*/  LDS.64 R4, [R26+0x600] ;  /* 0x000600001a047984 */ /* 0x000e640000000a00 */
[----:B------:R-:W-:Y:S02]  /*1b50*/  LEA.HI.X R3, R29, UR5, R0, 0x3, P0 ;  /* 0x000000051d037c11 */ /* 0x000fe400080f1c00 */
        /* <DEDUP_REMOVED lines=18> */
.L_x_121:
        /* <DEDUP_REMOVED lines=37> */
.L_x_116:
        /* <DEDUP_REMOVED lines=8> */
[----:B------:R-:W-:-:S03]  /*1f50*/  IMAD.MOV R40, RZ, RZ, -R7 ;  /* 0x000000ffff287224 */ /* 0x000fc600078e0a07 */
[----:B------:R-:W-:Y:S02]  /*1f60*/  LOP3.LUT R23, R39, 0x1f00, RZ, 0xc0, !PT ;  /* 0x00001f0027177812 */ /* 0x000fe400078ec0ff */
[----:B--2---:R-:W-:Y:S02]  /*1f70*/  VIADDMNMX R40, R40, R9, 0x800, PT ;  /* 0x0000080028287446 */ /* 0x004fe40003800109 */
[----:B------:R-:W-:-:S04]  /*1f80*/  LOP3.LUT R37, R23, 0x1f, R38, 0xf8, !PT ;  /* 0x0000001f17257812 */ /* 0x000fc800078ef826 */
[C---:B------:R-:W-:Y:S01]  /*1f90*/  LEA R18, P0, R37.reuse, R4, 0x3 ;  /* 0x0000000425127211 */ /* 0x040fe200078018ff */
[C---:B------:R-:W-:Y:S02]  /*1fa0*/  VIADD R7, R37.reuse, 0x20 ;  /* 0x0000002025077836 */ /* 0x040fe40000000000 */
[----:B------:R-:W-:Y:S02]  /*1fb0*/  VIADD R9, R37, 0x60 ;  /* 0x0000006025097836 */ /* 0x000fe40000000000 */
[----:B------:R-:W-:Y:S01]  /*1fc0*/  IMAD.X R19, RZ, RZ, R5, P0 ;  /* 0x000000ffff137224 */ /* 0x000fe200000e0605 */
[-C--:B------:R-:W-:Y:S01]  /*1fd0*/  ISETP.GE.AND P1, PT, R7, R40.reuse, PT ;  /* 0x000000280700720c */ /* 0x080fe20003f26270 */
[C---:B------:R-:W-:Y:S01]  /*1fe0*/  VIADD R7, R37.reuse, 0x40 ;  /* 0x0000004025077836 */ /* 0x040fe20000000000 */
[CC--:B------:R-:W-:Y:S01]  /*1ff0*/  ISETP.GE.AND P0, PT, R37.reuse, R40.reuse, PT ;  /* 0x000000282500720c */ /* 0x0c0fe20003f06270 */
[----:B------:R-:W-:Y:S01]  /*2000*/  VIADD R11, R37, 0x80 ;  /* 0x00000080250b7836 */ /* 0x000fe20000000000 */
[-C--:B------:R-:W-:Y:S01]  /*2010*/  ISETP.GE.AND P3, PT, R9, R40.reuse, PT ;  /* 0x000000280900720c */ /* 0x080fe20003f66270 */
[----:B------:R-:W-:Y:S01]  /*2020*/  VIADD R15, R37, 0xa0 ;  /* 0x000000a0250f7836 */ /* 0x000fe20000000000 */
[-C--:B------:R-:W-:Y:S01]  /*2030*/  ISETP.GE.AND P2, PT, R7, R40.reuse, PT ;  /* 0x000000280700720c */ /* 0x080fe20003f46270 */
[----:B------:R-:W-:Y:S01]  /*2040*/  VIADD R17, R37, 0xc0 ;  /* 0x000000c025117836 */ /* 0x000fe20000000000 */
[----:B------:R-:W-:Y:S01]  /*2050*/  ISETP.GE.AND P4, PT, R11, R40, PT ;  /* 0x000000280b00720c */ /* 0x000fe20003f86270 */
[----:B------:R-:W-:Y:S01]  /*2060*/  VIADD R21, R37, 0xe0 ;  /* 0x000000e025157836 */ /* 0x000fe20000000000 */
[----:B------:R-:W0:Y:S01]  /*2070*/  S2R R0, SR_LANEID ;  /* 0x0000000000007919 */ /* 0x000e220000000000 */
        /* <DEDUP_REMOVED lines=33> */
[----:B------:R-:W1:Y:S01]  /*2290*/  S2UR UR5, SR_CgaCtaId ;  /* 0x00000000000579c3 */ /* 0x000e620000008800 */
[----:B0-----:R-:W-:Y:S01]  /*22a0*/  IMAD.IADD R23, R23, 0x1, R0 ;  /* 0x0000000117177824 */ /* 0x001fe200078e0200 */
[----:B------:R-:W-:-:S03]  /*22b0*/  UMOV UR4, 0x400 ;  /* 0x0000040000047882 */ /* 0x000fc60000000000 */
[C---:B------:R-:W-:Y:S02]  /*22c0*/  VIADD R20, R23.reuse, 0x20 ;  /* 0x0000002017147836 */ /* 0x040fe40000000000 */
[C---:B------:R-:W-:Y:S01]  /*22d0*/  VIADD R22, R23.reuse, 0x40 ;  /* 0x0000004017167836 */ /* 0x040fe20000000000 */
[CC--:B------:R-:W-:Y:S01]  /*22e0*/  LEA.HI.SX32 R36, R23.reuse, R23.reuse, 0x1b ;  /* 0x0000001717247211 */ /* 0x0c0fe200078fdaff */
[C---:B------:R-:W-:Y:S01]  /*22f0*/  VIADD R24, R23.reuse, 0x60 ;  /* 0x0000006017187836 */ /* 0x040fe20000000000 */
[-C--:B------:R-:W-:Y:S01]  /*2300*/  LEA.HI.SX32 R20, R20, R23.reuse, 0x1b ;  /* 0x0000001714147211 */ /* 0x080fe200078fdaff */
[C---:B-1----:R-:W-:Y:S01]  /*2310*/  VIADD R18, R23.reuse, 0x80 ;  /* 0x0000008017127836 */ /* 0x042fe20000000000 */
[----:B------:R-:W-:Y:S01]  /*2320*/  LEA.HI.SX32 R22, R22, R23, 0x1b ;  /* 0x0000001716167211 */ /* 0x000fe200078fdaff */
[C---:B------:R-:W-:Y:S02]  /*2330*/  VIADD R26, R23.reuse, 0xa0 ;  /* 0x000000a0171a7836 */ /* 0x040fe40000000000 */
[----:B------:R-:W-:-:S02]  /*2340*/  VIADD R28, R23, 0xc0 ;  /* 0x000000c0171c7836 */ /* 0x000fc40000000000 */
[----:B------:R-:W-:Y:S02]  /*2350*/  VIADD R30, R23, 0xe0 ;  /* 0x000000e0171e7836 */ /* 0x000fe40000000000 */
[----:B------:R-:W-:Y:S01]  /*2360*/  IMAD R0, R0, 0x7, R23 ;  /* 0x0000000700007824 */ /* 0x000fe200078e0217 */
[----:B------:R-:W-:Y:S01]  /*2370*/  ULEA UR4, UR5, UR4, 0x18 ;  /* 0x0000000405047291 */ /* 0x000fe2000f8ec0ff */
[-C--:B------:R-:W-:Y:S02]  /*2380*/  LEA.HI.SX32 R24, R24, R23.reuse, 0x1b ;  /* 0x0000001718187211 */ /* 0x080fe400078fdaff */
[----:B------:R-:W-:Y:S01]  /*2390*/  VIADD R21, R0, 0x1 ;  /* 0x0000000100157836 */ /* 0x000fe20000000000 */
[-C--:B------:R-:W-:Y:S02]  /*23a0*/  LEA.HI.SX32 R18, R18, R23.reuse, 0x1b ;  /* 0x0000001712127211 */ /* 0x080fe400078fdaff */
[----:B------:R-:W-:Y:S02]  /*23b0*/  LEA R36, R36, UR4, 0x3 ;  /* 0x0000000424247c11 */ /* 0x000fe4000f8e18ff */
[----:B------:R-:W-:Y:S01]  /*23c0*/  LEA R35, R20, UR4, 0x3 ;  /* 0x0000000414237c11 */ /* 0x000fe2000f8e18ff */
[----:B------:R-:W-:Y:S01]  /*23d0*/  VIADD R31, R0, 0x3 ;  /* 0x00000003001f7836 */ /* 0x000fe20000000000 */
[-C--:B------:R-:W-:Y:S01]  /*23e0*/  LEA.HI.SX32 R26, R26, R23.reuse, 0x1b ;  /* 0x000000171a1a7211 */ /* 0x080fe200078fdaff */
[----:B------:R-:W-:Y:S01]  /*23f0*/  VIADD R33, R0, 0x4 ;  /* 0x0000000400217836 */ /* 0x000fe20000000000 */
[-C--:B------:R-:W-:Y:S01]  /*2400*/  LEA.HI.SX32 R19, R28, R23.reuse, 0x1b ;  /* 0x000000171c137211 */ /* 0x080fe200078fdaff */
[----:B------:R-:W-:Y:S01]  /*2410*/  VIADD R41, R0, 0x5 ;  /* 0x0000000500297836 */ /* 0x000fe20000000000 */
[----:B------:R-:W-:Y:S01]  /*2420*/  LEA.HI.SX32 R25, R30, R23, 0x1b ;  /* 0x000000171e197211 */ /* 0x000fe200078fdaff */
[----:B------:R-:W-:Y:S01]  /*2430*/  VIADD R23, R0, 0x2 ;  /* 0x0000000200177836 */ /* 0x000fe20000000000 */
[----:B------:R-:W-:Y:S01]  /*2440*/  LEA R34, R22, UR4, 0x3 ;  /* 0x0000000416227c11 */ /* 0x000fe2000f8e18ff */
[----:B------:R-:W-:-:S02]  /*2450*/  VIADD R43, R0, 0x6 ;  /* 0x00000006002b7836 */ /* 0x000fc40000000000 */
[----:B------:R-:W-:Y:S01]  /*2460*/  VIADD R45, R0, 0x7 ;  /* 0x00000007002d7836 */ /* 0x000fe20000000000 */
[----:B------:R-:W-:Y:S02]  /*2470*/  LEA R29, R24, UR4, 0x3 ;  /* 0x00000004181d7c11 */ /* 0x000fe4000f8e18ff */
[----:B------:R-:W-:Y:S02]  /*2480*/  LEA R28, R18, UR4, 0x3 ;  /* 0x00000004121c7c11 */ /* 0x000fe4000f8e18ff */
[----:B------:R-:W-:Y:S02]  /*2490*/  LEA R27, R26, UR4, 0x3 ;  /* 0x000000041a1b7c11 */ /* 0x000fe4000f8e18ff */
[-C--:B------:R-:W-:Y:S02]  /*24a0*/  LEA.HI.SX32 R45, R45, R0.reuse, 0x1b ;  /* 0x000000002d2d7211 */ /* 0x080fe400078fdaff */
[----:B------:R-:W-:Y:S02]  /*24b0*/  LEA.HI.SX32 R24, R0, R0, 0x1b ;  /* 0x0000000000187211 */ /* 0x000fe400078fdaff */
[----:B------:R-:W-:-:S02]  /*24c0*/  LEA R26, R19, UR4, 0x3 ;  /* 0x00000004131a7c11 */ /* 0x000fc4000f8e18ff */
[----:B------:R-:W-:Y:S02]  /*24d0*/  LEA R25, R25, UR4, 0x3 ;  /* 0x0000000419197c11 */ /* 0x000fe4000f8e18ff */
[----:B------:R-:W-:Y:S01]  /*24e0*/  LEA R24, R24, UR4, 0x3 ;  /* 0x0000000418187c11 */ /* 0x000fe2000f8e18ff */
[----:B--2---:R0:W-:Y:S04]  /*24f0*/  STS.64 [R36], R2 ;  /* 0x0000000224007388 */ /* 0x0041e80000000a00 */
[----:B---3--:R1:W-:Y:S01]  /*2500*/  STS.64 [R35+0x100], R4 ;  /* 0x0001000423007388 */ /* 0x0083e20000000a00 */
[-C--:B0-----:R-:W-:Y:S02]  /*2510*/  LEA.HI.SX32 R3, R41, R0.reuse, 0x1b ;  /* 0x0000000029037211 */ /* 0x081fe400078fdaff */
[-C--:B------:R-:W-:Y:S01]  /*2520*/  LEA.HI.SX32 R2, R43, R0.reuse, 0x1b ;  /* 0x000000002b027211 */ /* 0x080fe200078fdaff */
[----:B----4-:R0:W-:Y:S01]  /*2530*/  STS.64 [R34+0x200], R6 ;  /* 0x0002000622007388 */ /* 0x0101e20000000a00 */
[----:B-1----:R-:W-:-:S02]  /*2540*/  LEA.HI.SX32 R5, R31, R0, 0x1b ;  /* 0x000000001f057211 */ /* 0x002fc400078fdaff */
[-C--:B------:R-:W-:Y:S02]  /*2550*/  LEA.HI.SX32 R4, R33, R0.reuse, 0x1b ;  /* 0x0000000021047211 */ /* 0x080fe400078fdaff */
[----:B------:R-:W-:Y:S01]  /*2560*/  LEA R5, R5, UR4, 0x3 ;  /* 0x0000000405057c11 */ /* 0x000fe2000f8e18ff */
[----:B-----5:R1:W-:Y:S01]  /*2570*/  STS.64 [R29+0x300], R10 ;  /* 0x0003000a1d007388 */ /* 0x0203e20000000a00 */
[-C--:B0-----:R-:W-:Y:S02]  /*2580*/  LEA.HI.SX32 R7, R21, R0.reuse, 0x1b ;  /* 0x0000000015077211 */ /* 0x081fe400078fdaff */
[----:B------:R-:W-:Y:S02]  /*2590*/  LEA.HI.SX32 R6, R23, R0, 0x1b ;  /* 0x0000000017067211 */ /* 0x000fe400078fdaff */
[----:B------:R-:W-:Y:S01]  /*25a0*/  LEA R7, R7, UR4, 0x3 ;  /* 0x0000000407077c11 */ /* 0x000fe2000f8e18ff */
[----:B------:R0:W-:Y:S01]  /*25b0*/  STS.64 [R28+0x400], R12 ;  /* 0x0004000c1c007388 */ /* 0x0001e20000000a00 */
[----:B------:R-:W-:-:S02]  /*25c0*/  LEA R6, R6, UR4, 0x3 ;  /* 0x0000000406067c11 */ /* 0x000fc4000f8e18ff */
        /* <DEDUP_REMOVED lines=84> */
[----:B------:R-:W-:Y:S02]  /*2b10*/  VIMNMX R43, PT, PT, R12, R14, PT ;  /* 0x0000000e0c2b7248 */ /* 0x000fe40003fe0100 */
[----:B------:R-:W-:Y:S02]  /*2b20*/  ISETP.GE.AND P2, PT, R18, R16, PT ;  /* 0x000000101200720c */ /* 0x000fe40003f46270 */
[----:B------:R-:W-:-:S02]  /*2b30*/  VIMNMX R8, PT, PT, R16, R18, PT ;  /* 0x0000001210087248 */ /* 0x000fc40003fe0100 */
[----:B------:R-:W-:Y:S02]  /*2b40*/  VIMNMX R31, PT, PT, R16, R18, !PT ;  /* 0x00000012101f7248 */ /* 0x000fe40007fe0100 */
[----:B------:R-:W-:Y:S02]  /*2b50*/  ISETP.GE.AND P3, PT, R22, R20, PT ;  /* 0x000000141600720c */ /* 0x000fe40003f66270 */
[----:B------:R-:W-:Y:S02]  /*2b60*/  ISETP.GE.AND P1, PT, R14, R12, PT ;  /* 0x0000000c0e00720c */ /* 0x000fe40003f26270 */
[----:B------:R-:W-:Y:S02]  /*2b70*/  VIMNMX R16, PT, PT, R20, R22, PT ;  /* 0x0000001614107248 */ /* 0x000fe40003fe0100 */
[----:B------:R-:W-:Y:S02]  /*2b80*/  VIMNMX R33, PT, PT, R12, R14, !PT ;  /* 0x0000000e0c217248 */ /* 0x000fe40007fe0100 */
[----:B------:R-:W-:-:S02]  /*2b90*/  FSEL R18, R9, R11, !P0 ;  /* 0x0000000b09127208 */ /* 0x000fc40004000000 */
[----:B------:R-:W-:Y:S02]  /*2ba0*/  VIMNMX R20, PT, PT, R20, R22, !PT ;  /* 0x0000001614147248 */ /* 0x000fe40007fe0100 */
[----:B------:R-:W-:Y:S02]  /*2bb0*/  FSEL R11, R11, R9, !P0 ;  /* 0x000000090b0b7208 */ /* 0x000fe40004000000 */
[----:B------:R-:W-:Y:S02]  /*2bc0*/  ISETP.GE.AND P4, PT, R43, R10, PT ;  /* 0x0000000a2b00720c */ /* 0x000fe40003f86270 */
[CC--:B------:R-:W-:Y:S02]  /*2bd0*/  VIMNMX R12, PT, PT, R10.reuse, R43.reuse, !PT ;  /* 0x0000002b0a0c7248 */ /* 0x0c0fe40007fe0100 */
[----:B------:R-:W-:Y:S02]  /*2be0*/  VIMNMX R39, PT, PT, R10, R43, PT ;  /* 0x0000002b0a277248 */ /* 0x000fe40003fe0100 */
[----:B------:R-:W-:-:S02]  /*2bf0*/  FSEL R9, R13, R15, !P1 ;  /* 0x0000000f0d097208 */ /* 0x000fc40004800000 */
[----:B------:R-:W-:Y:S02]  /*2c00*/  FSEL R41, R15, R13, !P1 ;  /* 0x0000000d0f297208 */ /* 0x000fe40004800000 */
[----:B------:R-:W-:Y:S02]  /*2c10*/  FSEL R10, R21, R23, !P3 ;  /* 0x00000017150a7208 */ /* 0x000fe40005800000 */
[----:B------:R-:W-:Y:S02]  /*2c20*/  FSEL R22, R23, R21, !P3 ;  /* 0x0000001517167208 */ /* 0x000fe40005800000 */
[----:B------:R-:W-:Y:S02]  /*2c30*/  FSEL R13, R17, R19, !P2 ;  /* 0x00000013110d7208 */ /* 0x000fe40005000000 */
[----:B------:R-:W-:Y:S02]  /*2c40*/  ISETP.GE.AND P3, PT, R16, R31, PT ;  /* 0x0000001f1000720c */ /* 0x000fe40003f66270 */
[----:B------:R-:W-:-:S02]  /*2c50*/  FSEL R14, R19, R17, !P2 ;  /* 0x00000011130e7208 */ /* 0x000fc40005000000 */
[C---:B------:R-:W-:Y:S02]  /*2c60*/  VIMNMX R21, PT, PT, R31.reuse, R16, !PT ;  /* 0x000000101f157248 */ /* 0x040fe40007fe0100 */
[----:B------:R-:W-:Y:S02]  /*2c70*/  ISETP.GT.AND P1, PT, R31, R20, PT ;  /* 0x000000141f00720c */ /* 0x000fe40003f24270 */
[----:B------:R-:W-:Y:S02]  /*2c80*/  ISETP.GE.AND P2, PT, R8, R33, PT ;  /* 0x000000210800720c */ /* 0x000fe40003f46270 */
[CC--:B------:R-:W-:Y:S02]  /*2c90*/  VIMNMX R17, PT, PT, R33.reuse, R8.reuse, !PT ;  /* 0x0000000821117248 */ /* 0x0c0fe40007fe0100 */
[----:B------:R-:W-:Y:S02]  /*2ca0*/  VIMNMX R33, PT, PT, R33, R8, PT ;  /* 0x0000000821217248 */ /* 0x000fe40003fe0100 */
[----:B------:R-:W-:-:S02]  /*2cb0*/  ISETP.GE.AND P0, PT, R43, R30, PT ;  /* 0x0000001e2b00720c */ /* 0x000fc40003f06270 */
[----:B------:R-:W-:Y:S02]  /*2cc0*/  VIMNMX R16, PT, PT, R31, R16, PT ;  /* 0x000000101f107248 */ /* 0x000fe40003fe0100 */
[----:B------:R-:W-:Y:S02]  /*2cd0*/  FSEL R19, R13, R22, !P3 ;  /* 0x000000160d137208 */ /* 0x000fe40005800000 */
[----:B------:R-:W-:Y:S02]  /*2ce0*/  FSEL R13, R22, R13, !P3 ;  /* 0x0000000d160d7208 */ /* 0x000fe40005800000 */
[----:B------:R-:W-:Y:S02]  /*2cf0*/  FSEL R32, R41, R18, !P4 ;  /* 0x0000001229207208 */ /* 0x000fe40006000000 */
[----:B------:R-:W-:Y:S02]  /*2d00*/  SEL R8, R21, R20, P1 ;  /* 0x0000001415087207 */ /* 0x000fe40000800000 */
[----:B------:R-:W-:-:S02]  /*2d10*/  FSEL R22, R9, R14, !P2 ;  /* 0x0000000e09167208 */ /* 0x000fc40005000000 */
[----:B------:R-:W-:Y:S02]  /*2d20*/  FSEL R42, R14, R9, !P2 ;  /* 0x000000090e2a7208 */ /* 0x000fe40005000000 */
[----:B------:R-:W-:Y:S02]  /*2d30*/  FSEL R15, R18, R41, !P4 ;  /* 0x00000029120f7208 */ /* 0x000fe40006000000 */
[----:B------:R-:W-:Y:S02]  /*2d40*/  SEL R20, R20, R21, P1 ;  /* 0x0000001514147207 */ /* 0x000fe40000800000 */
[----:B------:R-:W-:Y:S02]  /*2d50*/  ISETP.GE.AND P2, PT, R33, R12, PT ;  /* 0x0000000c2100720c */ /* 0x000fe40003f46270 */
[----:B------:R-:W-:Y:S02]  /*2d60*/  VIMNMX R14, PT, PT, R12, R33, !PT ;  /* 0x000000210c0e7248 */ /* 0x000fe40007fe0100 */
[----:B------:R-:W-:-:S02]  /*2d70*/  SEL R18, R30, R39, !P0 ;  /* 0x000000271e127207 */ /* 0x000fc40004000000 */
[----:B------:R-:W-:Y:S02]  /*2d80*/  VIMNMX R33, PT, PT, R12, R33, PT ;  /* 0x000000210c217248 */ /* 0x000fe40003fe0100 */
[----:B------:R-:W-:Y:S02]  /*2d90*/  ISETP.GE.AND P3, PT, R16, R17, PT ;  /* 0x000000111000720c */ /* 0x000fe40003f66270 */
[CC--:B------:R-:W-:Y:S02]  /*2da0*/  VIMNMX R21, PT, PT, R17.reuse, R16.reuse, !PT ;  /* 0x0000001011157248 */ /* 0x0c0fe40007fe0100 */
[----:B------:R-:W-:Y:S02]  /*2db0*/  VIMNMX R17, PT, PT, R17, R16, PT ;  /* 0x0000001011117248 */ /* 0x000fe40003fe0100 */
[----:B------:R-:W-:Y:S02]  /*2dc0*/  FSEL R12, R11, R32, !P0 ;  /* 0x000000200b0c7208 */ /* 0x000fe40004000000 */
[----:B------:R-:W-:-:S02]  /*2dd0*/  SEL R30, R39, R30, !P0 ;  /* 0x0000001e271e7207 */ /* 0x000fc40004000000 */
[----:B------:R-:W-:Y:S02]  /*2de0*/  FSEL R11, R32, R11, !P0 ;  /* 0x0000000b200b7208 */ /* 0x000fe40004000000 */
[----:B------:R-:W-:Y:S02]  /*2df0*/  FSEL R9, R19, R10, P1 ;  /* 0x0000000a13097208 */ /* 0x000fe40000800000 */
[----:B------:R-:W-:Y:S02]  /*2e00*/  FSEL R10, R10, R19, P1 ;  /* 0x000000130a0a7208 */ /* 0x000fe40000800000 */
[----:B------:R-:W-:Y:S02]  /*2e10*/  FSEL R32, R15, R42, !P2 ;  /* 0x0000002a0f207208 */ /* 0x000fe40005000000 */
[----:B------:R-:W-:Y:S02]  /*2e20*/  FSEL R23, R42, R15, !P2 ;  /* 0x0000000f2a177208 */ /* 0x000fe40005000000 */
[----:B------:R-:W-:-:S02]  /*2e30*/  ISETP.GE.AND P0, PT, R33, R18, PT ;  /* 0x000000122100720c */ /* 0x000fc40003f06270 */
[----:B------:R-:W-:Y:S02]  /*2e40*/  FSEL R15, R22, R13, !P3 ;  /* 0x0000000d160f7208 */ /* 0x000fe40005800000 */
[----:B------:R-:W-:Y:S02]  /*2e50*/  FSEL R31, R13, R22, !P3 ;  /* 0x000000160d1f7208 */ /* 0x000fe40005800000 */
[----:B------:R-:W-:Y:S02]  /*2e60*/  ISETP.GE.AND P1, PT, R17, R14, PT ;  /* 0x0000000e1100720c */ /* 0x000fe40003f26270 */
[CC--:B------:R-:W-:Y:S02]  /*2e70*/  VIMNMX R16, PT, PT, R14.reuse, R17.reuse, !PT ;  /* 0x000000110e107248 */ /* 0x0c0fe40007fe0100 */
[----:B------:R-:W-:Y:S02]  /*2e80*/  VIMNMX R22, PT, PT, R14, R17, PT ;  /* 0x000000110e167248 */ /* 0x000fe40003fe0100 */
[----:B------:R-:W-:-:S02]  /*2e90*/  VIMNMX R19, PT, PT, R18, R33, !PT ;  /* 0x0000002112137248 */ /* 0x000fc40007fe0100 */
[----:B------:R-:W-:Y:S02]  /*2ea0*/  ISETP.GE.AND P2, PT, R20, R21, PT ;  /* 0x000000151400720c */ /* 0x000fe40003f46270 */
[CC--:B------:R-:W-:Y:S02]  /*2eb0*/  VIMNMX R17, PT, PT, R21.reuse, R20.reuse, !PT ;  /* 0x0000001415117248 */ /* 0x0c0fe40007fe0100 */
[----:B------:R-:W-:Y:S02]  /*2ec0*/  VIMNMX R33, PT, PT, R18, R33, PT ;  /* 0x0000002112217248 */ /* 0x000fe40003fe0100 */
[----:B------:R-:W-:Y:S02]  /*2ed0*/  VIMNMX R21, PT, PT, R21, R20, PT ;  /* 0x0000001415157248 */ /* 0x000fe40003fe0100 */
[----:B------:R-:W-:Y:S02]  /*2ee0*/  FSEL R13, R12, R23, !P0 ;  /* 0x000000170c0d7208 */ /* 0x000fe40004000000 */
[----:B------:R-:W-:-:S02]  /*2ef0*/  FSEL R42, R23, R12, !P0 ;  /* 0x0000000c172a7208 */ /* 0x000fc40004000000 */
[----:B------:R-:W-:Y:S02]  /*2f00*/  FSEL R12, R32, R31, !P1 ;  /* 0x0000001f200c7208 */ /* 0x000fe40004800000 */
[----:B------:R-:W-:Y:S02]  /*2f10*/  FSEL R32, R31, R32, !P1 ;  /* 0x000000201f207208 */ /* 0x000fe40004800000 */
[----:B------:R-:W-:Y:S02]  /*2f20*/  ISETP.GE.AND P1, PT, R22, R19, PT ;  /* 0x000000131600720c */ /* 0x000fe40003f26270 */
[----:B------:R-:W-:Y:S02]  /*2f30*/  VIMNMX R14, PT, PT, R19, R22, !PT ;  /* 0x00000016130e7248 */ /* 0x000fe40007fe0100 */
[----:B------:R-:W-:Y:S02]  /*2f40*/  FSEL R20, R15, R10, !P2 ;  /* 0x0000000a0f147208 */ /* 0x000fe40005000000 */
[----:B------:R-:W-:-:S02]  /*2f50*/  FSEL R23, R10, R15, !P2 ;  /* 0x0000000f0a177208 */ /* 0x000fc40005000000 */
[----:B------:R-:W-:Y:S02]  /*2f60*/  VIMNMX R18, PT, PT, R30, R33, !PT ;  /* 0x000000211e127248 */ /* 0x000fe40007fe0100 */
[----:B------:R-:W-:Y:S02]  /*2f70*/  VIMNMX R19, PT, PT, R19, R22, PT ;  /* 0x0000001613137248 */ /* 0x000fe40003fe0100 */
[----:B------:R-:W-:Y:S02]  /*2f80*/  ISETP.GE.AND P2, PT, R21, R16, PT ;  /* 0x000000101500720c */ /* 0x000fe40003f46270 */
[----:B------:R-:W-:Y:S02]  /*2f90*/  ISETP.GE.AND P3, PT, R8, R17, PT ;  /* 0x000000110800720c */ /* 0x000fe40003f66270 */
[----:B------:R-:W-:Y:S02]  /*2fa0*/  ISETP.GE.AND P0, PT, R33, R30, PT ;  /* 0x0000001e2100720c */ /* 0x000fe40003f06270 */
[----:B------:R-:W-:-:S02]  /*2fb0*/  VIMNMX R15, PT, PT, R16, R21, !PT ;  /* 0x00000015100f7248 */ /* 0x000fc40007fe0100 */
[----:B------:R-:W-:Y:S02]  /*2fc0*/  VIMNMX R44, PT, PT, R8, R17, PT ;  /* 0x00000011082c7248 */ /* 0x000fe40003fe0100 */
[----:B------:R-:W-:Y:S02]  /*2fd0*/  VIMNMX R30, PT, PT, R30, R33, PT ;  /* 0x000000211e1e7248 */ /* 0x000fe40003fe0100 */
[----:B------:R-:W-:Y:S02]  /*2fe0*/  VIMNMX R21, PT, PT, R16, R21, PT ;  /* 0x0000001510157248 */ /* 0x000fe40003fe0100 */
[----:B------:R-:W-:Y:S02]  /*2ff0*/  VIMNMX R22, PT, PT, R8, R17, !PT ;  /* 0x0000001108167248 */ /* 0x000fe40007fe0100 */
[----:B------:R-:W-:Y:S02]  /*3000*/  FSEL R10, R13, R32, !P1 ;  /* 0x000000200d0a7208 */ /* 0x000fe40004800000 */
[----:B------:R-:W-:-:S02]  /*3010*/  FSEL R31, R32, R13, !P1 ;  /* 0x0000000d201f7208 */ /* 0x000fc40004800000 */
[----:B------:R-:W-:Y:S02]  /*3020*/  ISETP.GE.AND P4, PT, R19, R18, PT ;  /* 0x000000121300720c */ /* 0x000fe40003f86270 */
[CC--:B------:R-:W-:Y:S02]  /*3030*/  VIMNMX R16, PT, PT, R18.reuse, R19.reuse, !PT ;  /* 0x0000001312107248 */ /* 0x0c0fe40007fe0100 */
[----:B------:R-:W-:Y:S02]  /*3040*/  VIMNMX R13, PT, PT, R18, R19, PT ;  /* 0x00000013120d7248 */ /* 0x000fe40003fe0100 */
[----:B------:R-:W-:Y:S02]  /*3050*/  FSEL R17, R12, R23, !P2 ;  /* 0x000000170c117208 */ /* 0x000fe40005000000 */
[----:B------:R-:W-:Y:S02]  /*3060*/  FSEL R33, R23, R12, !P2 ;  /* 0x0000000c17217208 */ /* 0x000fe40005000000 */
[----:B------:R-:W-:-:S02]  /*3070*/  FSEL R23, R20, R9, !P3 ;  /* 0x0000000914177208 */ /* 0x000fc40005800000 */
[----:B------:R-:W-:Y:S02]  /*3080*/  FSEL R18, R9, R20, !P3 ;  /* 0x0000001409127208 */ /* 0x000fe40005800000 */
[----:B------:R-:W-:Y:S02]  /*3090*/  ISETP.GE.AND P3, PT, R44, R15, PT ;  /* 0x0000000f2c00720c */ /* 0x000fe40003f66270 */
[----:B------:R-:W-:Y:S02]  /*30a0*/  VIMNMX R9, PT, PT, R15, R44, !PT ;  /* 0x0000002c0f097248 */ /* 0x000fe40007fe0100 */
[----:B------:R-:W-:Y:S02]  /*30b0*/  FSEL R8, R11, R42, !P0 ;  /* 0x0000002a0b087208 */ /* 0x000fe40004000000 */
[C---:B------:R-:W-:Y:S02]  /*30c0*/  VIMNMX R44, PT, PT, R15.reuse, R44, PT ;  /* 0x0000002c0f2c7248 */ /* 0x040fe40003fe0100 */
[----:B------:R-:W-:-:S02]  /*30d0*/  ISETP.GT.AND P1, PT, R15, R22, PT ;  /* 0x000000160f00720c */ /* 0x000fc40003f24270 */
[----:B------:R-:W-:Y:S02]  /*30e0*/  ISETP.GE.AND P2, PT, R21, R14, PT ;  /* 0x0000000e1500720c */ /* 0x000fe40003f46270 */
[----:B------:R-:W-:Y:S02]  /*30f0*/  VIMNMX R15, PT, PT, R14, R21, !PT ;  /* 0x000000150e0f7248 */ /* 0x000fe40007fe0100 */
[----:B------:R-:W-:Y:S02]  /*3100*/  FSEL R11, R42, R11, !P0 ;  /* 0x0000000b2a0b7208 */ /* 0x000fe40004000000 */
[----:B------:R-:W-:Y:S02]  /*3110*/  VIMNMX R21, PT, PT, R14, R21, PT ;  /* 0x000000150e157248 */ /* 0x000fe40003fe0100 */
[----:B------:R-:W-:Y:S02]  /*3120*/  ISETP.GE.AND P0, PT, R19, R30, PT ;  /* 0x0000001e1300720c */ /* 0x000fe40003f06270 */
[----:B------:R-:W-:-:S02]  /*3130*/  FSEL R19, R8, R31, !P4 ;  /* 0x0000001f08137208 */ /* 0x000fc40006000000 */
[----:B------:R-:W-:Y:S02]  /*3140*/  FSEL R20, R31, R8, !P4 ;  /* 0x000000081f147208 */ /* 0x000fe40006000000 */
[----:B------:R-:W-:Y:S02]  /*3150*/  FSEL R8, R10, R33, !P2 ;  /* 0x000000210a087208 */ /* 0x000fe40005000000 */
[----:B------:R-:W-:Y:S02]  /*3160*/  FSEL R42, R33, R10, !P2 ;  /* 0x0000000a212a7208 */ /* 0x000fe40005000000 */
[----:B------:R-:W-:Y:S02]  /*3170*/  FSEL R12, R17, R18, !P3 ;  /* 0x00000012110c7208 */ /* 0x000fe40005800000 */
[----:B------:R-:W-:Y:S02]  /*3180*/  FSEL R31, R18, R17, !P3 ;  /* 0x00000011121f7208 */ /* 0x000fe40005800000 */
[----:B------:R-:W-:-:S02]  /*3190*/  ISETP.GE.AND P2, PT, R21, R16, PT ;  /* 0x000000101500720c */ /* 0x000fc40003f46270 */
[----:B------:R-:W-:Y:S02]  /*31a0*/  ISETP.GE.AND P3, PT, R44, R15, PT ;  /* 0x0000000f2c00720c */ /* 0x000fe40003f66270 */
[CC--:B------:R-:W-:Y:S02]  /*31b0*/  VIMNMX R14, PT, PT, R16.reuse, R21.reuse, !PT ;  /* 0x00000015100e7248 */ /* 0x0c0fe40007fe0100 */
[----:B------:R-:W-:Y:S02]  /*31c0*/  VIMNMX R10, PT, PT, R16, R21, PT ;  /* 0x00000015100a7248 */ /* 0x000fe40003fe0100 */
[CC--:B------:R-:W-:Y:S02]  /*31d0*/  VIMNMX R18, PT, PT, R15.reuse, R44.reuse, !PT ;  /* 0x0000002c0f127248 */ /* 0x0c0fe40007fe0100 */
[----:B------:R-:W-:Y:S02]  /*31e0*/  VIMNMX R21, PT, PT, R15, R44, PT ;  /* 0x0000002c0f157248 */ /* 0x000fe40003fe0100 */
[----:B------:R-:W-:-:S02]  /*31f0*/  FSEL R32, R19, R42, !P2 ;  /* 0x0000002a13207208 */ /* 0x000fc40005000000 */
[----:B------:R-:W-:Y:S02]  /*3200*/  FSEL R17, R42, R19, !P2 ;  /* 0x000000132a117208 */ /* 0x000fe40005000000 */
[----:B------:R-:W-:Y:S02]  /*3210*/  FSEL R19, R8, R31, !P3 ;  /* 0x0000001f08137208 */ /* 0x000fe40005800000 */
[----:B------:R-:W-:Y:S02]  /*3220*/  FSEL R15, R31, R8, !P3 ;  /* 0x000000081f0f7208 */ /* 0x000fe40005800000 */
[----:B------:R-:W-:Y:S02]  /*3230*/  SEL R31, R30, R13, !P0 ;  /* 0x0000000d1e1f7207 */ /* 0x000fe40004000000 */
[----:B------:R-:W-:Y:S02]  /*3240*/  SEL R8, R13, R30, !P0 ;  /* 0x0000001e0d087207 */ /* 0x000fe40004000000 */
[----:B------:R-:W-:-:S02]  /*3250*/  SEL R13, R22, R9, P1 ;  /* 0x00000009160d7207 */ /* 0x000fc40000800000 */
[----:B------:R-:W-:Y:S02]  /*3260*/  SEL R22, R9, R22, P1 ;  /* 0x0000001609167207 */ /* 0x000fe40000800000 */
[----:B------:R-:W-:Y:S02]  /*3270*/  FSEL R42, R11, R20, !P0 ;  /* 0x000000140b2a7208 */ /* 0x000fe40004000000 */
[----:B------:R-:W-:Y:S02]  /*3280*/  FSEL R9, R20, R11, !P0 ;  /* 0x0000000b14097208 */ /* 0x000fe40004000000 */
[----:B------:R-:W-:Y:S02]  /*3290*/  FSEL R30, R23, R12, P1 ;  /* 0x0000000c171e7208 */ /* 0x000fe40000800000 */
[----:B------:R-:W-:Y:S02]  /*32a0*/  FSEL R23, R12, R23, P1 ;  /* 0x000000170c177208 */ /* 0x000fe40000800000 */
[----:B------:R-:W-:-:S02]  /*32b0*/  ISETP.GE.AND P0, PT, R10, R31, PT ;  /* 0x0000001f0a00720c */ /* 0x000fc40003f06270 */
[----:B------:R-:W-:Y:S02]  /*32c0*/  ISETP.GE.AND P1, PT, R21, R14, PT ;  /* 0x0000000e1500720c */ /* 0x000fe40003f26270 */
[----:B------:R-:W-:Y:S02]  /*32d0*/  ISETP.GE.AND P2, PT, R13, R18, PT ;  /* 0x000000120d00720c */ /* 0x000fe40003f46270 */
[----:B------:R-:W-:Y:S02]  /*32e0*/  VIMNMX R20, PT, PT, R18, R13, !PT ;  /* 0x0000000d12147248 */ /* 0x000fe40007fe0100 */
[----:B------:R-:W-:Y:S02]  /*32f0*/  VIMNMX R16, PT, PT, R14, R21, !PT ;  /* 0x000000150e107248 */ /* 0x000fe40007fe0100 */
[----:B------:R-:W-:Y:S02]  /*3300*/  VIMNMX R18, PT, PT, R18, R13, PT ;  /* 0x0000000d12127248 */ /* 0x000fe40003fe0100 */
[----:B------:R-:W-:-:S02]  /*3310*/  VIMNMX R14, PT, PT, R14, R21, PT ;  /* 0x000000150e0e7248 */ /* 0x000fc40003fe0100 */
[----:B------:R-:W-:Y:S02]  /*3320*/  FSEL R13, R42, R17, !P0 ;  /* 0x000000112a0d7208 */ /* 0x000fe40004000000 */
[----:B------:R-:W-:Y:S02]  /*3330*/  FSEL R11, R17, R42, !P0 ;  /* 0x0000002a110b7208 */ /* 0x000fe40004000000 */
[----:B------:R-:W-:Y:S02]  /*3340*/  VIMNMX R12, PT, PT, R31, R10, !PT ;  /* 0x0000000a1f0c7248 */ /* 0x000fe40007fe0100 */
[----:B------:R-:W-:Y:S02]  /*3350*/  FSEL R17, R32, R15, !P1 ;  /* 0x0000000f20117208 */ /* 0x000fe40004800000 */
[----:B------:R-:W-:Y:S02]  /*3360*/  FSEL R21, R19, R30, !P2 ;  /* 0x0000001e13157208 */ /* 0x000fe40005000000 */
[----:B------:R-:W-:-:S02]  /*3370*/  VIMNMX R10, PT, PT, R31, R10, PT ;  /* 0x0000000a1f0a7248 */ /* 0x000fc40003fe0100 */
[----:B------:R-:W-:Y:S02]  /*3380*/  FSEL R15, R15, R32, !P1 ;  /* 0x000000200f0f7208 */ /* 0x000fe40004800000 */
[----:B------:R-:W-:-:S07]  /*3390*/  FSEL R19, R30, R19, !P2 ;  /* 0x000000131e137208 */ /* 0x000fce0005000000 */
.L_x_123:
[----:B------:R-:W-:Y:S05]  /*33a0*/  BSYNC.RECONVERGENT B0 ;  /* 0x0000000000007941 */ /* 0x000fea0003800200 */
.L_x_122:
[----:B------:R-:W-:-:S07]  /*33b0*/  IMAD.MOV.U32 R42, RZ, RZ, 0x2 ;  /* 0x00000002ff2a7424 */ /* 0x000fce00078e00ff */
.L_x_127:
        /* <DEDUP_REMOVED lines=31> */
.L_x_126:
        /* <DEDUP_REMOVED lines=15> */
.L_x_125:
[----:B------:R-:W-:Y:S05]  /*36a0*/  BSYNC.RECONVERGENT B0 ;  /* 0x0000000000007941 */ /* 0x000fea0003800200 */
.L_x_124:
        /* <DEDUP_REMOVED lines=85> */
[----:B------:R-:W-:Y:S02]  /*3c00*/  @!P0 LEA R39, R41, UR4, 0x3 ;  /* 0x0000000429278c11 */ /* 0x000fe4000f8e18ff */
        /* <DEDUP_REMOVED lines=9> */
[----:B------:R-:W-:Y:S02]  /*3ca0*/  VIADD R41, R21, 0x1 ;  /* 0x0000000115297836 */ /* 0x000fe40000000000 */
[----:B------:R-:W-:Y:S01]  /*3cb0*/  @!P0 IMAD.MOV R41, RZ, RZ, R21 ;  /* 0x000000ffff298224 */ /* 0x000fe200078e0215 */
[----:B------:R-:W-:Y:S02]  /*3cc0*/  @!P0 LEA R45, R44, UR4, 0x3 ;  /* 0x000000042c2d8c11 */ /* 0x000fe4000f8e18ff */
[----:B------:R-:W-:Y:S02]  /*3cd0*/  FSEL R21, R31, R23, P0 ;  /* 0x000000171f157208 */ /* 0x000fe40000000000 */
[C---:B------:R-:W-:Y:S01]  /*3ce0*/  @P0 LEA R39, R41.reuse, UR4, 0x3 ;  /* 0x0000000429270c11 */ /* 0x040fe2000f8e18ff */
[----:B------:R-:W-:Y:S01]  /*3cf0*/  @!P0 LDS.64 R22, [R45] ;  /* 0x000000002d168984 */ /* 0x000fe20000000a00 */
[----:B------:R-:W-:-:S03]  /*3d00*/  ISETP.GE.AND P1, PT, R41, R32, PT ;  /* 0x000000202900720c */ /* 0x000fc60003f26270 */
[----:B------:R-:W0:Y:S01]  /*3d10*/  @P0 LDS.64 R30, [R39] ;  /* 0x00000000271e0984 */ /* 0x000e220000000a00 */
[----:B------:R-:W-:-:S09]  /*3d20*/  PLOP3.LUT P0, PT, PT, PT, PT, 0x8, 0x80 ;  /* 0x000000000080781c */ /* 0x000fd20003f0e170 */
        /* <DEDUP_REMOVED lines=22> */
[----:B------:R1:W-:Y:S04]  /*3e90*/  STS.64 [R4+0x20], R16 ;  /* 0x0000201004007388 */ /* 0x0003e80000000a00 */
[----:B------:R-:W-:Y:S04]  /*3ea0*/  STS.64 [R3+0x28], R18 ;  /* 0x0000281203007388 */ /* 0x000fe80000000a00 */
[----:B------:R2:W-:Y:S04]  /*3eb0*/  STS.64 [R2+0x30], R20 ;  /* 0x0000301402007388 */ /* 0x0005e80000000a00 */
[----:B------:R-:W-:Y:S01]  /*3ec0*/  STS.64 [R0+0x38], R22 ;  /* 0x0000381600007388 */ /* 0x000fe20000000a00 */
        /* <DEDUP_REMOVED lines=12> */
[----:B------:R-:W3:Y:S01]  /*3f90*/  S2R R38, SR_TID.X ;  /* 0x0000000000267919 */ /* 0x000ee20000002100 */
[----:B-1----:R-:W1:Y:S01]  /*3fa0*/  S2R R16, SR_CTAID.X ;  /* 0x0000000000107919 */ /* 0x002e620000002500 */
[----:B------:R-:W4:Y:S01]  /*3fb0*/  LDS R0, [UR4+0x4200] ;  /* 0x00420004ff007984 */ /* 0x000f220008000800 */
[----:B--2---:R-:W-:Y:S01]  /*3fc0*/  IMAD.SHL.U32 R2, R39, 0x8, RZ ;  /* 0x0000000827027824 */ /* 0x004fe200078e00ff */
[----:B---3--:R-:W-:-:S04]  /*3fd0*/  LOP3.LUT R3, R38, 0x1f, RZ, 0xc0, !PT ;  /* 0x0000001f26037812 */ /* 0x008fc800078ec0ff */
[----:B------:R-:W-:Y:S01]  /*3fe0*/  LOP3.LUT R18, R2, 0x1f00, RZ, 0xc0, !PT ;  /* 0x00001f0002127812 */ /* 0x000fe200078ec0ff */
[----:B------:R-:W-:Y:S02]  /*3ff0*/  IMAD.SHL.U32 R2, R38, 0x8, RZ ;  /* 0x0000000826027824 */ /* 0x000fe400078e00ff */
[----:B-1----:R-:W-:Y:S01]  /*4000*/  IMAD R16, R16, 0x800, R3 ;  /* 0x0000080010107824 */ /* 0x002fe200078e0203 */
[----:B------:R-:W-:Y:S02]  /*4010*/  LOP3.LUT R18, R18, 0x1f, R39, 0xf8, !PT ;  /* 0x0000001f12127812 */ /* 0x000fe400078ef827 */
[----:B------:R-:W-:-:S03]  /*4020*/  LOP3.LUT R3, R2, 0x1f00, RZ, 0xc0, !PT ;  /* 0x00001f0002037812 */ /* 0x000fc600078ec0ff */
[C---:B------:R-:W-:Y:S01]  /*4030*/  VIADD R17, R18.reuse, 0x20 ;  /* 0x0000002012117836 */ /* 0x040fe20000000000 */
[C---:B------:R-:W-:Y:S01]  /*4040*/  IADD3 R16, P3, PT, R3.reuse, R16, RZ ;  /* 0x0000001003107210 */ /* 0x040fe20007f7e0ff */
[----:B------:R-:W-:Y:S01]  /*4050*/  VIADD R19, R18, 0x80 ;  /* 0x0000008012137836 */ /* 0x000fe20000000000 */
[----:B------:R-:W-:Y:S02]  /*4060*/  LOP3.LUT R3, R3, 0x1f, R38, 0xf8, !PT ;  /* 0x0000001f03037812 */ /* 0x000fe400078ef826 */
[----:B0-----:R-:W-:Y:S02]  /*4070*/  LEA R2, P4, R16, UR8, 0x3 ;  /* 0x0000000810027c11 */ /* 0x001fe4000f8818ff */
[----:B------:R-:W-:Y:S02]  /*4080*/  LOP3.LUT R3, R3, 0x60, RZ, 0xfc, !PT ;  /* 0x0000006003037812 */ /* 0x000fe400078efcff */
[-C--:B----4-:R-:W-:Y:S02]  /*4090*/  ISETP.GE.AND P0, PT, R37, R0.reuse, PT ;  /* 0x000000002500720c */ /* 0x090fe40003f06270 */
[-C--:B------:R-:W-:Y:S01]  /*40a0*/  ISETP.GE.AND P1, PT, R17, R0.reuse, PT ;  /* 0x000000001100720c */ /* 0x080fe20003f26270 */
[----:B------:R-:W-:Y:S01]  /*40b0*/  IMAD.X R17, RZ, RZ, RZ, P3 ;  /* 0x000000ffff117224 */ /* 0x000fe200018e06ff */
[----:B------:R-:W-:-:S02]  /*40c0*/  ISETP.GE.AND P3, PT, R3, R0, PT ;  /* 0x000000000300720c */ /* 0x000fc40003f66270 */
[-C--:B------:R-:W-:Y:S02]  /*40d0*/  ISETP.GE.AND P2, PT, R30, R0.reuse, PT ;  /* 0x000000001e00720c */ /* 0x080fe40003f46270 */
[----:B------:R-:W-:Y:S02]  /*40e0*/  LEA.HI.X R3, R16, UR9, R17, 0x3, P4 ;  /* 0x0000000910037c11 */ /* 0x000fe4000a0f1c11 */
[-C--:B------:R-:W-:Y:S02]  /*40f0*/  ISETP.GE.AND P4, PT, R19, R0.reuse, PT ;  /* 0x000000001300720c */ /* 0x080fe40003f86270 */
[-C--:B------:R-:W-:Y:S01]  /*4100*/  ISETP.GE.AND P5, PT, R32, R0.reuse, PT ;  /* 0x000000002000720c */ /* 0x080fe20003fa6270 */
[----:B------:R0:W-:Y:S01]  /*4110*/  @!P0 STG.E desc[UR6][R2.64], R8 ;  /* 0x0000000802008986 */ /* 0x0001e2000c101906 */
[----:B------:R-:W-:-:S03]  /*4120*/  ISETP.GE.AND P6, PT, R33, R0, PT ;  /* 0x000000002100720c */ /* 0x000fc60003fc6270 */
        /* <DEDUP_REMOVED lines=18> */
.L_x_128:
[----:B------:R-:W-:Y:S01]  /*4250*/  ISETP.NE.AND P0, PT, R38, RZ, PT ;  /* 0x000000ff2600720c */ /* 0x000fe20003f05270 */
        /* <DEDUP_REMOVED lines=24> */
[----:B--2---:R-:W-:-:S05]  /*43e0*/  IMAD.SHL.U32 R3, R38, 0x8, RZ ;  /* 0x0000000826037824 */ /* 0x004fca00078e00ff */
[----:B------:R-:W-:Y:S01]  /*43f0*/  LOP3.LUT R17, R3, 0x1f00, RZ, 0xc0, !PT ;  /* 0x00001f0003117812 */ /* 0x000fe200078ec0ff */
[----:B---3--:R-:W-:-:S03]  /*4400*/  IMAD.SHL.U32 R3, R39, 0x8, RZ ;  /* 0x0000000827037824 */ /* 0x008fc600078e00ff */
[----:B------:R-:W-:Y:S02]  /*4410*/  LOP3.LUT R17, R17, 0x1f, R38, 0xf8, !PT ;  /* 0x0000001f11117812 */ /* 0x000fe400078ef826 */
[----:B------:R-:W-:Y:S02]  /*4420*/  LOP3.LUT R16, R3, 0x1f00, RZ, 0xc0, !PT ;  /* 0x00001f0003107812 */ /* 0x000fe400078ec0ff */
[----:B-1----:R-:W-:Y:S01]  /*4430*/  LEA R3, P0, R2, R37, 0xb ;  /* 0x0000002502037211 */ /* 0x002fe200078058ff */
[C---:B------:R-:W-:Y:S01]  /*4440*/  VIADD R19, R17.reuse, 0x20 ;  /* 0x0000002011137836 */ /* 0x040fe20000000000 */
[----:B------:R-:W-:Y:S01]  /*4450*/  LOP3.LUT R39, R16, 0x1f, R39, 0xf8, !PT ;  /* 0x0000001f10277812 */ /* 0x000fe200078ef827 */
[----:B------:R-:W-:Y:S02]  /*4460*/  VIADD R17, R17, 0x80 ;  /* 0x0000008011117836 */ /* 0x000fe40000000000 */
[----:B------:R-:W-:Y:S01]  /*4470*/  IMAD.X R16, RZ, RZ, RZ, P0 ;  /* 0x000000ffff107224 */ /* 0x000fe200000e06ff */
[----:B0-----:R-:W-:-:S02]  /*4480*/  LEA R2, P0, R3, UR8, 0x3 ;  /* 0x0000000803027c11 */ /* 0x001fc4000f8018ff */
[----:B------:R-:W-:Y:S02]  /*4490*/  LOP3.LUT R39, R39, 0x60, RZ, 0xfc, !PT ;  /* 0x0000006027277812 */ /* 0x000fe400078efcff */
[----:B------:R-:W-:Y:S02]  /*44a0*/  LEA.HI.X R3, R3, UR9, R16, 0x3, P0 ;  /* 0x0000000903037c11 */ /* 0x000fe400080f1c10 */
[-C--:B----4-:R-:W-:Y:S02]  /*44b0*/  ISETP.GE.AND P6, PT, R37, R0.reuse, PT ;  /* 0x000000002500720c */ /* 0x090fe40003fc6270 */
[-C--:B------:R-:W-:Y:S02]  /*44c0*/  ISETP.GE.AND P5, PT, R19, R0.reuse, PT ;  /* 0x000000001300720c */ /* 0x080fe40003fa6270 */
[-C--:B------:R-:W-:Y:S02]  /*44d0*/  ISETP.GE.AND P4, PT, R30, R0.reuse, PT ;  /* 0x000000001e00720c */ /* 0x080fe40003f86270 */
[----:B------:R-:W-:-:S02]  /*44e0*/  ISETP.GE.AND P3, PT, R39, R0, PT ;  /* 0x000000002700720c */ /* 0x000fc40003f66270 */
        /* <DEDUP_REMOVED lines=22> */
.L_x_129:
        /* <DEDUP_REMOVED lines=11> */
.L_x_142:


//--------------------- .text._ZN3cub18CUB_300001_SM_10006detail8for_each13static_kernelINS2_12policy_hub_t12policy_500_tEmN6thrust24THRUST_300001_SM_1000_NS8cuda_cub20__uninitialized_fill7functorINS7_10device_ptrIcEEcEEEEvT0_T1_ --------------------------
	.section	.text._ZN3cub18CUB_300001_SM_10006detail8for_each13static_kernelINS2_12policy_hub_t12policy_500_tEmN6thrust24THRUST_300001_SM_1000_NS8cuda_cub20__uninitialized_fill7functorINS7_10device_ptrIcEEcEEEEvT0_T1_,"ax",@progbits
	.align	128
        .global         _ZN3cub18CUB_300001_SM_10006detail8for_each13static_kernelINS2_12policy_hub_t12policy_500_tEmN6thrust24THRUST_300001_SM_1000_NS8cuda_cub20__uninitialized_fill7functorINS7_10device_ptrIcEEcEEEEvT0_T1_
        .type           _ZN3cub18CUB_300001_SM_10006detail8for_each13static_kernelINS2_12policy_hub_t12policy_500_tEmN6thrust24THRUST_300001_SM_1000_NS8cuda_cub20__uninitialized_fill7functorINS7_10device_ptrIcEEcEEEEvT0_T1_,@function
        .size           _ZN3cub18CUB_300001_SM_10006detail8for_each13static_kernelINS2_12policy_hub_t12policy_500_tEmN6thrust24THRUST_300001_SM_1000_NS8cuda_cub20__uninitialized_fill7functorINS7_10device_ptrIcEEcEEEEvT0_T1_,(.L_x_143 - _ZN3cub18CUB_300001_SM_10006detail8for_each13static_kernelINS2_12policy_hub_t12policy_500_tEmN6thrust24THRUST_300001_SM_1000_NS8cuda_cub20__uninitialized_fill7functorINS7_10device_ptrIcEEcEEEEvT0_T1_)
        .other          _ZN3cub18CUB_300001_SM_10006detail8for_each13static_kernelINS2_12policy_hub_t12policy_500_tEmN6thrust24THRUST_300001_SM_1000_NS8cuda_cub20__uninitialized_fill7functorINS7_10device_ptrIcEEcEEEEvT0_T1_,@"STO_CUDA_ENTRY STV_DEFAULT"
_ZN3cub18CUB_300001_SM_10006detail8for_each13static_kernelINS2_12policy_hub_t12policy_500_tEmN6thrust24THRUST_300001_SM_1000_NS8cuda_cub20__uninitialized_fill7functorINS7_10device_ptrIcEEcEEEEvT0_T1_:
.text._ZN3cub18CUB_300001_SM_10006detail8for_each13static_kernelINS2_12policy_hub_t12policy_500_tEmN6thrust24THRUST_300001_SM_1000_NS8cuda_cub20__uninitialized_fill7functorINS7_10device_ptrIcEEcEEEEvT0_T1_:
[----:B------:R-:W-:Y:S08]  /*0000*/  LDC R1, c[0x0][0x37c] ;  /* 0x0000df00ff017b82 */ /* 0x000ff00000000800 */
[----:B------:R-:W0:Y:S01]  /*0010*/  S2UR UR4, SR_CTAID.X ;  /* 0x00000000000479c3 */ /* 0x000e220000002500 */
[----:B------:R-:W1:Y:S01]  /*0020*/  LDCU.64 UR6, c[0x0][0x380] ;  /* 0x00007000ff0677ac */ /* 0x000e620008000a00 */
[----:B------:R-:W2:Y:S06]  /*0030*/  LDCU.64 UR8, c[0x0][0x358] ;  /* 0x00006b00ff0877ac */ /* 0x000eac0008000a00 */
[----:B------:R-:W3:Y:S01]  /*0040*/  LDC R5, c[0x0][0x390] ;  /* 0x0000e400ff057b82 */ /* 0x000ee20000000800 */
[----:B0-----:R-:W-:-:S04]  /*0050*/  UIMAD.WIDE.U32 UR4, UR4, 0x200, URZ ;  /* 0x00000200040478a5 */ /* 0x001fc8000f8e00ff */
[----:B-1----:R-:W-:-:S04]  /*0060*/  UIADD3 UR6, UP0, UPT, -UR4, UR6, URZ ;  /* 0x0000000604067290 */ /* 0x002fc8000ff1e1ff */
[----:B------:R-:W-:Y:S01]  /*0070*/  UIADD3.X UR7, UPT, UPT, ~UR5, UR7, URZ, UP0, !UPT ;  /* 0x0000000705077290 */ /* 0x000fe200087fe5ff */
[----:B---3--:R-:W-:Y:S01]  /*0080*/  PRMT R5, R5, 0x7770, RZ ;  /* 0x0000777005057816 */ /* 0x008fe200000000ff */
[----:B------:R-:W-:-:S04]  /*0090*/  UISETP.GE.U32.AND UP0, UPT, UR6, 0x200, UPT ;  /* 0x000002000600788c */ /* 0x000fc8000bf06070 */
[----:B------:R-:W-:-:S09]  /*00a0*/  UISETP.GE.U32.AND.EX UP0, UPT, UR7, URZ, UPT, UP0 ;  /* 0x000000ff0700728c */ /* 0x000fd2000bf06100 */
[----:B--2---:R-:W-:Y:S05]  /*00b0*/  BRA.U !UP0, `(.L_x_130) ;  /* 0x00000001081c7547 */ /* 0x004fea000b800000 */
[----:B------:R-:W0:Y:S01]  /*00c0*/  S2R R3, SR_TID.X ;  /* 0x0000000000037919 */ /* 0x000e220000002100 */
[----:B------:R-:W0:Y:S02]  /*00d0*/  LDC.64 R6, c[0x0][0x388] ;  /* 0x0000e200ff067b82 */ /* 0x000e240000000a00 */
[----:B0-----:R-:W-:-:S04]  /*00e0*/  IADD3 R2, P0, P1, R6, UR4, R3 ;  /* 0x0000000406027c10 */ /* 0x001fc8000f91e003 */
[----:B------:R-:W-:-:S05]  /*00f0*/  IADD3.X R3, PT, PT, R7, UR5, RZ, P0, P1 ;  /* 0x0000000507037c10 */ /* 0x000fca00087e24ff */
[----:B------:R-:W-:Y:S04]  /*0100*/  STG.E.U8 desc[UR8][R2.64], R5 ;  /* 0x0000000502007986 */ /* 0x000fe8000c101108 */
[----:B------:R-:W-:Y:S01]  /*0110*/  STG.E.U8 desc[UR8][R2.64+0x100], R5 ;  /* 0x0001000502007986 */ /* 0x000fe2000c101108 */
[----:B------:R-:W-:Y:S05]  /*0120*/  EXIT ;  /* 0x000000000000794d */ /* 0x000fea0003800000 */
.L_x_130:
[----:B------:R-:W0:Y:S01]  /*0130*/  S2R R3, SR_TID.X ;  /* 0x0000000000037919 */ /* 0x000e220000002100 */
[----:B------:R-:W1:Y:S01]  /*0140*/  LDC.64 R6, c[0x0][0x388] ;  /* 0x0000e200ff067b82 */ /* 0x000e620000000a00 */
[----:B------:R-:W-:Y:S02]  /*0150*/  IMAD.U32 R2, RZ, RZ, UR7 ;  /* 0x00000007ff027e24 */ /* 0x000fe4000f8e00ff */
[C---:B0-----:R-:W-:Y:S01]  /*0160*/  VIADD R0, R3.reuse, 0x100 ;  /* 0x0000010003007836 */ /* 0x041fe20000000000 */
[----:B------:R-:W-:-:S04]  /*0170*/  ISETP.LT.U32.AND P0, PT, R3, UR6, PT ;  /* 0x0000000603007c0c */ /* 0x000fc8000bf01070 */
[----:B------:R-:W-:Y:S01]  /*0180*/  ISETP.LT.U32.AND P1, PT, R0, UR6, PT ;  /* 0x0000000600007c0c */ /* 0x000fe2000bf21070 */
[----:B------:R-:W-:Y:S01]  /*0190*/  IMAD.U32 R0, RZ, RZ, UR7 ;  /* 0x00000007ff007e24 */ /* 0x000fe2000f8e00ff */
[----:B------:R-:W-:Y:S02]  /*01a0*/  ISETP.GT.U32.AND.EX P0, PT, R2, RZ, PT, P0 ;  /* 0x000000ff0200720c */ /* 0x000fe40003f04100 */
[----:B-1----:R-:W-:Y:S02]  /*01b0*/  IADD3 R2, P2, P3, R6, UR4, R3 ;  /* 0x0000000406027c10 */ /* 0x002fe4000fb5e003 */
[----:B------:R-:W-:Y:S02]  /*01c0*/  ISETP.GT.U32.AND.EX P1, PT, R0, RZ, PT, P1 ;  /* 0x000000ff0000720c */ /* 0x000fe40003f24110 */
[----:B------:R-:W-:-:S07]  /*01d0*/  IADD3.X R3, PT, PT, R7, UR5, RZ, P2, P3 ;  /* 0x0000000507037c10 */ /* 0x000fce00097e64ff */
[----:B------:R0:W-:Y:S04]  /*01e0*/  @P0 STG.E.U8 desc[UR8][R2.64], R5 ;  /* 0x0000000502000986 */ /* 0x0001e8000c101108 */
[----:B------:R-:W-:Y:S05]  /*01f0*/  @!P1 EXIT ;  /* 0x000000000000994d */ /* 0x000fea0003800000 */
[----:B------:R-:W-:Y:S01]  /*0200*/  STG.E.U8 desc[UR8][R2.64+0x100], R5 ;  /* 0x0001000502007986 */ /* 0x000fe2000c101108 */
[----:B------:R-:W-:Y:S05]  /*0210*/  EXIT ;  /* 0x000000000000794d */ /* 0x000fea0003800000 */
.L_x_131:
        /* <DEDUP_REMOVED lines=14> */
.L_x_143:


//--------------------- .text._ZN3cub18CUB_300001_SM_10006detail8for_each13static_kernelINS2_12policy_hub_t12policy_500_tEmN6thrust24THRUST_300001_SM_1000_NS8cuda_cub20__uninitialized_fill7functorINS7_10device_ptrIdEEdEEEEvT0_T1_ --------------------------
	.section	.text._ZN3cub18CUB_300001_SM_10006detail8for_each13static_kernelINS2_12policy_hub_t12policy_500_tEmN6thrust24THRUST_300001_SM_1000_NS8cuda_cub20__uninitialized_fill7functorINS7_10device_ptrIdEEdEEEEvT0_T1_,"ax",@progbits
	.align	128
        .global         _ZN3cub18CUB_300001_SM_10006detail8for_each13static_kernelINS2_12policy_hub_t12policy_500_tEmN6thrust24THRUST_300001_SM_1000_NS8cuda_cub20__uninitialized_fill7functorINS7_10device_ptrIdEEdEEEEvT0_T1_
        .type           _ZN3cub18CUB_300001_SM_10006detail8for_each13static_kernelINS2_12policy_hub_t12policy_500_tEmN6thrust24THRUST_300001_SM_1000_NS8cuda_cub20__uninitialized_fill7functorINS7_10device_ptrIdEEdEEEEvT0_T1_,@function
        .size           _ZN3cub18CUB_300001_SM_10006detail8for_each13static_kernelINS2_12policy_hub_t12policy_500_tEmN6thrust24THRUST_300001_SM_1000_NS8cuda_cub20__uninitialized_fill7functorINS7_10device_ptrIdEEdEEEEvT0_T1_,(.L_x_144 - _ZN3cub18CUB_300001_SM_10006detail8for_each13static_kernelINS2_12policy_hub_t12policy_500_tEmN6thrust24THRUST_300001_SM_1000_NS8cuda_cub20__uninitialized_fill7functorINS7_10device_ptrIdEEdEEEEvT0_T1_)
        .other          _ZN3cub18CUB_300001_SM_10006detail8for_each13static_kernelINS2_12policy_hub_t12policy_500_tEmN6thrust24THRUST_300001_SM_1000_NS8cuda_cub20__uninitialized_fill7functorINS7_10device_ptrIdEEdEEEEvT0_T1_,@"STO_CUDA_ENTRY STV_DEFAULT"
_ZN3cub18CUB_300001_SM_10006detail8for_each13static_kernelINS2_12policy_hub_t12policy_500_tEmN6thrust24THRUST_300001_SM_1000_NS8cuda_cub20__uninitialized_fill7functorINS7_10device_ptrIdEEdEEEEvT0_T1_:
.text._ZN3cub18CUB_300001_SM_10006detail8for_each13static_kernelINS2_12policy_hub_t12policy_500_tEmN6thrust24THRUST_300001_SM_1000_NS8cuda_cub20__uninitialized_fill7functorINS7_10device_ptrIdEEdEEEEvT0_T1_:
[----:B------:R-:W-:Y:S08]  /*0000*/  LDC R1, c[0x0][0x37c] ;  /* 0x0000df00ff017b82 */ /* 0x000ff00000000800 */
[----:B------:R-:W0:Y:S01]  /*0010*/  S2UR UR4, SR_CTAID.X ;  /* 0x00000000000479c3 */ /* 0x000e220000002500 */
[----:B------:R-:W1:Y:S01]  /*0020*/  LDCU.64 UR6, c[0x0][0x380] ;  /* 0x00007000ff0677ac */ /* 0x000e620008000a00 */
[----:B------:R-:W2:Y:S01]  /*0030*/  LDCU.64 UR8, c[0x0][0x358] ;  /* 0x00006b00ff0877ac */ /* 0x000ea20008000a00 */
[----:B0-----:R-:W-:-:S04]  /*0040*/  UIMAD.WIDE.U32 UR4, UR4, 0x200, URZ ;  /* 0x00000200040478a5 */ /* 0x001fc8000f8e00ff */
[----:B-1----:R-:W-:-:S04]  /*0050*/  UIADD3 UR6, UP0, UPT, -UR4, UR6, URZ ;  /* 0x0000000604067290 */ /* 0x002fc8000ff1e1ff */
[----:B------:R-:W-:Y:S02]  /*0060*/  UIADD3.X UR7, UPT, UPT, ~UR5, UR7, URZ, UP0, !UPT ;  /* 0x0000000705077290 */ /* 0x000fe400087fe5ff */
[----:B------:R-:W-:-:S04]  /*0070*/  UISETP.GE.U32.AND UP0, UPT, UR6, 0x200, UPT ;  /* 0x000002000600788c */ /* 0x000fc8000bf06070 */
[----:B------:R-:W-:-:S09]  /*0080*/  UISETP.GE.U32.AND.EX UP0, UPT, UR7, URZ, UPT, UP0 ;  /* 0x000000ff0700728c */ /* 0x000fd2000bf06100 */
[----:B--2---:R-:W-:Y:S05]  /*0090*/  BRA.U !UP0, `(.L_x_132) ;  /* 0x0000000108287547 */ /* 0x004fea000b800000 */
[----:B------:R-:W0:Y:S01]  /*00a0*/  S2R R0, SR_TID.X ;  /* 0x0000000000007919 */ /* 0x000e220000002100 */
[----:B------:R-:W1:Y:S01]  /*00b0*/  LDCU.64 UR6, c[0x0][0x388] ;  /* 0x00007100ff0677ac */ /* 0x000e620008000a00 */
[----:B------:R-:W2:Y:S01]  /*00c0*/  LDC.64 R4, c[0x0][0x390] ;  /* 0x0000e400ff047b82 */ /* 0x000ea20000000a00 */
[----:B0-----:R-:W-:-:S05]  /*00d0*/  IADD3 R0, P0, PT, R0, UR4, RZ ;  /* 0x0000000400007c10 */ /* 0x001fca000ff1e0ff */
[----:B------:R-:W-:Y:S01]  /*00e0*/  IMAD.X R3, RZ, RZ, UR5, P0 ;  /* 0x00000005ff037e24 */ /* 0x000fe200080e06ff */
[----:B-1----:R-:W-:-:S04]  /*00f0*/  LEA R2, P0, R0, UR6, 0x3 ;  /* 0x0000000600027c11 */ /* 0x002fc8000f8018ff */
[----:B------:R-:W-:-:S05]  /*0100*/  LEA.HI.X R3, R0, UR7, R3, 0x3, P0 ;  /* 0x0000000700037c11 */ /* 0x000fca00080f1c03 */
[----:B--2---:R-:W-:Y:S04]  /*0110*/  STG.E.64 desc[UR8][R2.64], R4 ;  /* 0x0000000402007986 */ /* 0x004fe8000c101b08 */
[----:B------:R-:W-:Y:S01]  /*0120*/  STG.E.64 desc[UR8][R2.64+0x800], R4 ;  /* 0x0008000402007986 */ /* 0x000fe2000c101b08 */
[----:B------:R-:W-:Y:S05]  /*0130*/  EXIT ;  /* 0x000000000000794d */ /* 0x000fea0003800000 */
.L_x_132:
[----:B------:R-:W0:Y:S01]  /*0140*/  S2R R0, SR_TID.X ;  /* 0x0000000000007919 */ /* 0x000e220000002100 */
[----:B------:R-:W-:Y:S01]  /*0150*/  IMAD.U32 R2, RZ, RZ, UR7 ;  /* 0x00000007ff027e24 */ /* 0x000fe2000f8e00ff */
[----:B------:R-:W1:Y:S01]  /*0160*/  LDCU.64 UR10, c[0x0][0x388] ;  /* 0x00007100ff0a77ac */ /* 0x000e620008000a00 */
[----:B------:R-:W-:Y:S01]  /*0170*/  IMAD.U32 R6, RZ, RZ, UR7 ;  /* 0x00000007ff067e24 */ /* 0x000fe2000f8e00ff */
[----:B0-----:R-:W-:-:S04]  /*0180*/  ISETP.LT.U32.AND P0, PT, R0, UR6, PT ;  /* 0x0000000600007c0c */ /* 0x001fc8000bf01070 */
[----:B------:R-:W-:Y:S01]  /*0190*/  ISETP.GT.U32.AND.EX P0, PT, R2, RZ, PT, P0 ;  /* 0x000000ff0200720c */ /* 0x000fe20003f04100 */
[C---:B------:R-:W-:Y:S01]  /*01a0*/  VIADD R2, R0.reuse, 0x100 ;  /* 0x0000010000027836 */ /* 0x040fe20000000000 */
[----:B------:R-:W-:-:S04]  /*01b0*/  IADD3 R0, P2, PT, R0, UR4, RZ ;  /* 0x0000000400007c10 */ /* 0x000fc8000ff5e0ff */
[----:B------:R-:W-:Y:S01]  /*01c0*/  ISETP.LT.U32.AND P1, PT, R2, UR6, PT ;  /* 0x0000000602007c0c */ /* 0x000fe2000bf21070 */
[----:B------:R-:W-:Y:S01]  /*01d0*/  IMAD.X R3, RZ, RZ, UR5, P2 ;  /* 0x00000005ff037e24 */ /* 0x000fe200090e06ff */
[----:B-1----:R-:W-:Y:S02]  /*01e0*/  LEA R2, P2, R0, UR10, 0x3 ;  /* 0x0000000a00027c11 */ /* 0x002fe4000f8418ff */
[----:B------:R-:W-:Y:S02]  /*01f0*/  ISETP.GT.U32.AND.EX P1, PT, R6, RZ, PT, P1 ;  /* 0x000000ff0600720c */ /* 0x000fe40003f24110 */
[----:B------:R-:W-:Y:S01]  /*0200*/  LEA.HI.X R3, R0, UR11, R3, 0x3, P2 ;  /* 0x0000000b00037c11 */ /* 0x000fe200090f1c03 */
[----:B------:R-:W0:Y:S04]  /*0210*/  @P0 LDC.64 R4, c[0x0][0x390] ;  /* 0x0000e400ff040b82 */ /* 0x000e280000000a00 */
[----:B0-----:R0:W-:Y:S06]  /*0220*/  @P0 STG.E.64 desc[UR8][R2.64], R4 ;  /* 0x0000000402000986 */ /* 0x0011ec000c101b08 */
[----:B------:R-:W-:Y:S05]  /*0230*/  @!P1 EXIT ;  /* 0x000000000000994d */ /* 0x000fea0003800000 */
[----:B0-----:R-:W0:Y:S02]  /*0240*/  LDC.64 R4, c[0x0][0x390] ;  /* 0x0000e400ff047b82 */ /* 0x001e240000000a00 */
[----:B0-----:R-:W-:Y:S01]  /*0250*/  STG.E.64 desc[UR8][R2.64+0x800], R4 ;  /* 0x0008000402007986 */ /* 0x001fe2000c101b08 */
[----:B------:R-:W-:Y:S05]  /*0260*/  EXIT ;  /* 0x000000000000794d */ /* 0x000fea0003800000 */
.L_x_133:
        /* <DEDUP_REMOVED lines=9> */
.L_x_144:


//--------------------- .text._ZN3cub18CUB_300001_SM_10006detail8for_each13static_kernelINS2_12policy_hub_t12policy_500_tEmN6thrust24THRUST_300001_SM_1000_NS8cuda_cub20__uninitialized_fill7functorINS7_10device_ptrI4TestEESC_EEEEvT0_T1_ --------------------------
	.section	.text._ZN3cub18CUB_300001_SM_10006detail8for_each13static_kernelINS2_12policy_hub_t12policy_500_tEmN6thrust24THRUST_300001_SM_1000_NS8cuda_cub20__uninitialized_fill7functorINS7_10device_ptrI4TestEESC_EEEEvT0_T1_,"ax",@progbits
	.align	128
        .global         _ZN3cub18CUB_300001_SM_10006detail8for_each13static_kernelINS2_12policy_hub_t12policy_500_tEmN6thrust24THRUST_300001_SM_1000_NS8cuda_cub20__uninitialized_fill7functorINS7_10device_ptrI4TestEESC_EEEEvT0_T1_
        .type           _ZN3cub18CUB_300001_SM_10006detail8for_each13static_kernelINS2_12policy_hub_t12policy_500_tEmN6thrust24THRUST_300001_SM_1000_NS8cuda_cub20__uninitialized_fill7functorINS7_10device_ptrI4TestEESC_EEEEvT0_T1_,@function
        .size           _ZN3cub18CUB_300001_SM_10006detail8for_each13static_kernelINS2_12policy_hub_t12policy_500_tEmN6thrust24THRUST_300001_SM_1000_NS8cuda_cub20__uninitialized_fill7functorINS7_10device_ptrI4TestEESC_EEEEvT0_T1_,(.L_x_145 - _ZN3cub18CUB_300001_SM_10006detail8for_each13static_kernelINS2_12policy_hub_t12policy_500_tEmN6thrust24THRUST_300001_SM_1000_NS8cuda_cub20__uninitialized_fill7functorINS7_10device_ptrI4TestEESC_EEEEvT0_T1_)
        .other          _ZN3cub18CUB_300001_SM_10006detail8for_each13static_kernelINS2_12policy_hub_t12policy_500_tEmN6thrust24THRUST_300001_SM_1000_NS8cuda_cub20__uninitialized_fill7functorINS7_10device_ptrI4TestEESC_EEEEvT0_T1_,@"STO_CUDA_ENTRY STV_DEFAULT"
_ZN3cub18CUB_300001_SM_10006detail8for_each13static_kernelINS2_12policy_hub_t12policy_500_tEmN6thrust24THRUST_300001_SM_1000_NS8cuda_cub20__uninitialized_fill7functorINS7_10device_ptrI4TestEESC_EEEEvT0_T1_:
.text._ZN3cub18CUB_300001_SM_10006detail8for_each13static_kernelINS2_12policy_hub_t12policy_500_tEmN6thrust24THRUST_300001_SM_1000_NS8cuda_cub20__uninitialized_fill7functorINS7_10device_ptrI4TestEESC_EEEEvT0_T1_:
        /* <DEDUP_REMOVED lines=17> */
[----:B--2---:R-:W-:Y:S04]  /*0110*/  STG.E desc[UR8][R2.64], R4 ;  /* 0x0000000402007986 */ /* 0x004fe8000c101908 */
[----:B------:R-:W-:Y:S04]  /*0120*/  STG.E desc[UR8][R2.64+0x800], R4 ;  /* 0x0008000402007986 */ /* 0x000fe8000c101908 */
[----:B------:R-:W-:Y:S04]  /*0130*/  STG.E desc[UR8][R2.64+0x4], R5 ;  /* 0x0000040502007986 */ /* 0x000fe8000c101908 */
[----:B------:R-:W-:Y:S01]  /*0140*/  STG.E desc[UR8][R2.64+0x804], R5 ;  /* 0x0008040502007986 */ /* 0x000fe2000c101908 */
[----:B------:R-:W-:Y:S05]  /*0150*/  EXIT ;  /* 0x000000000000794d */ /* 0x000fea0003800000 */
.L_x_134:
        /* <DEDUP_REMOVED lines=14> */
[----:B0-----:R0:W-:Y:S04]  /*0240*/  @P0 STG.E desc[UR8][R2.64], R4 ;  /* 0x0000000402000986 */ /* 0x0011e8000c101908 */
[----:B------:R0:W-:Y:S02]  /*0250*/  @P0 STG.E desc[UR8][R2.64+0x4], R5 ;  /* 0x0000040502000986 */ /* 0x0001e4000c101908 */
[----:B------:R-:W-:Y:S05]  /*0260*/  @!P1 EXIT ;  /* 0x000000000000994d */ /* 0x000fea0003800000 */
[----:B0-----:R-:W0:Y:S02]  /*0270*/  LDC.64 R4, c[0x0][0x390] ;  /* 0x0000e400ff047b82 */ /* 0x001e240000000a00 */
[----:B0-----:R-:W-:Y:S04]  /*0280*/  STG.E desc[UR8][R2.64+0x800], R4 ;  /* 0x0008000402007986 */ /* 0x001fe8000c101908 */
[----:B------:R-:W-:Y:S01]  /*0290*/  STG.E desc[UR8][R2.64+0x804], R5 ;  /* 0x0008040502007986 */ /* 0x000fe2000c101908 */
[----:B------:R-:W-:Y:S05]  /*02a0*/  EXIT ;  /* 0x000000000000794d */ /* 0x000fea0003800000 */
.L_x_135:
        /* <DEDUP_REMOVED lines=13> */
.L_x_145:


//--------------------- .text._ZN3cub18CUB_300001_SM_10006detail11EmptyKernelIvEEvv --------------------------
	.section	.text._ZN3cub18CUB_300001_SM_10006detail11EmptyKernelIvEEvv,"ax",@progbits
	.align	128
        .global         _ZN3cub18CUB_300001_SM_10006detail11EmptyKernelIvEEvv
        .type           _ZN3cub18CUB_300001_SM_10006detail11EmptyKernelIvEEvv,@function
        .size           _ZN3cub18CUB_300001_SM_10006detail11EmptyKernelIvEEvv,(.L_x_146 - _ZN3cub18CUB_300001_SM_10006detail11EmptyKernelIvEEvv)
        .other          _ZN3cub18CUB_300001_SM_10006detail11EmptyKernelIvEEvv,@"STO_CUDA_ENTRY STV_DEFAULT"
_ZN3cub18CUB_300001_SM_10006detail11EmptyKernelIvEEvv:
.text._ZN3cub18CUB_300001_SM_10006detail11EmptyKernelIvEEvv:
[----:B------:R-:W-:Y:S01]  /*0000*/  LDC R1, c[0x0][0x37c] ;  /* 0x0000df00ff017b82 */ /* 0x000fe20000000800 */
[----:B------:R-:W-:Y:S05]  /*0010*/  EXIT ;  /* 0x000000000000794d */ /* 0x000fea0003800000 */
.L_x_136:
        /* <DEDUP_REMOVED lines=14> */
.L_x_146:


//--------------------- .nv.shared._ZN3cub18CUB_300001_SM_10006detail10merge_sort26DeviceMergeSortMergeKernelINS2_10policy_hubIN6thrust24THRUST_300001_SM_1000_NS6detail15normal_iteratorINS6_10device_ptrI4TestEEEEE9Policy600ESC_PNS0_8NullTypeESC_SG_mN4cuda3std3__44lessISA_EESA_SF_EEvbT2_T3_T4_PT6_PT7_T5_PSO_SO_NS1_7vsmem_tE --------------------------
	.section	.nv.shared._ZN3cub18CUB_300001_SM_10006detail10merge_sort26DeviceMergeSortMergeKernelINS2_10policy_hubIN6thrust24THRUST_300001_SM_1000_NS6detail15normal_iteratorINS6_10device_ptrI4TestEEEEE9Policy600ESC_PNS0_8NullTypeESC_SG_mN4cuda3std3__44lessISA_EESA_SF_EEvbT2_T3_T4_PT6_PT7_T5_PSO_SO_NS1_7vsmem_tE,"aw",@nobits
	.sectionflags	@""
	.align	16
.nv.shared._ZN3cub18CUB_300001_SM_10006detail10merge_sort26DeviceMergeSortMergeKernelINS2_10policy_hubIN6thrust24THRUST_300001_SM_1000_NS6detail15normal_iteratorINS6_10device_ptrI4TestEEEEE9Policy600ESC_PNS0_8NullTypeESC_SG_mN4cuda3std3__44lessISA_EESA_SF_EEvbT2_T3_T4_PT6_PT7_T5_PSO_SO_NS1_7vsmem_tE:
	.zero		17936


//--------------------- .nv.shared.reserved.0     --------------------------
	.section	.nv.shared.reserved.0,"aw",@nobits
	.weak		__nv_reservedSMEM_offset_0_alias
	.size		__nv_reservedSMEM_offset_0_alias, 0, 64
	.other		__nv_reservedSMEM_offset_0_alias,@"STO_CUDA_RESERVED_SHARED STV_DEFAULT"
__nv_reservedSMEM_offset_0_alias:
	.zero		0
	.zero		64


//--------------------- .nv.global                --------------------------
	.section	.nv.global,"aw",@nobits
.nv.global:
	.type		_ZN34_INTERNAL_6abf55fe_4_k_cu_2180ae246thrust24THRUST_300001_SM_1000_NS12placeholders2_8E,@object
	.size		_ZN34_INTERNAL_6abf55fe_4_k_cu_2180ae246thrust24THRUST_300001_SM_1000_NS12placeholders2_8E,(_ZN34_INTERNAL_6abf55fe_4_k_cu_2180ae244cuda3std3__436_GLOBAL__N__6abf55fe_4_k_cu_2180ae246ignoreE - _ZN34_INTERNAL_6abf55fe_4_k_cu_2180ae246thrust24THRUST_300001_SM_1000_NS12placeholders2_8E)
_ZN34_INTERNAL_6abf55fe_4_k_cu_2180ae246thrust24THRUST_300001_SM_1000_NS12placeholders2_8E:
	.zero		1
	.type		_ZN34_INTERNAL_6abf55fe_4_k_cu_2180ae244cuda3std3__436_GLOBAL__N__6abf55fe_4_k_cu_2180ae246ignoreE,@object
	.size		_ZN34_INTERNAL_6abf55fe_4_k_cu_2180ae244cuda3std3__436_GLOBAL__N__6abf55fe_4_k_cu_2180ae246ignoreE,(_ZN34_INTERNAL_6abf55fe_4_k_cu_2180ae244cuda3std6ranges3__45__cpo4dataE - _ZN34_INTERNAL_6abf55fe_4_k_cu_2180ae244cuda3std3__436_GLOBAL__N__6abf55fe_4_k_cu_2180ae246ignoreE)
_ZN34_INTERNAL_6abf55fe_4_k_cu_2180ae244cuda3std3__436_GLOBAL__N__6abf55fe_4_k_cu_2180ae246ignoreE:
	.zero		1
	.type		_ZN34_INTERNAL_6abf55fe_4_k_cu_2180ae244cuda3std6ranges3__45__cpo4dataE,@object
	.size		_ZN34_INTERNAL_6abf55fe_4_k_cu_2180ae244cuda3std6ranges3__45__cpo4dataE,(_ZN34_INTERNAL_6abf55fe_4_k_cu_2180ae246thrust24THRUST_300001_SM_1000_NS6system3cpp3parE - _ZN34_INTERNAL_6abf55fe_4_k_cu_2180ae244cuda3std6ranges3__45__cpo4dataE)
_ZN34_INTERNAL_6abf55fe_4_k_cu_2180ae244cuda3std6ranges3__45__cpo4dataE:
	.zero		1
	.type		_ZN34_INTERNAL_6abf55fe_4_k_cu_2180ae246thrust24THRUST_300001_SM_1000_NS6system3cpp3parE,@object
	.size		_ZN34_INTERNAL_6abf55fe_4_k_cu_2180ae246thrust24THRUST_300001_SM_1000_NS6system3cpp3parE,(_ZN34_INTERNAL_6abf55fe_4_k_cu_2180ae244cuda3std3__45__cpo5beginE - _ZN34_INTERNAL_6abf55fe_4_k_cu_2180ae246thrust24THRUST_300001_SM_1000_NS6system3cpp3parE)
_ZN34_INTERNAL_6abf55fe_4_k_cu_2180ae246thrust24THRUST_300001_SM_1000_NS6system3cpp3parE:
	.zero		1
	.type		_ZN34_INTERNAL_6abf55fe_4_k_cu_2180ae244cuda3std3__45__cpo5beginE,@object
	.size		_ZN34_INTERNAL_6abf55fe_4_k_cu_2180ae244cuda3std3__45__cpo5beginE,(_ZN34_INTERNAL_6abf55fe_4_k_cu_2180ae244cuda3std6ranges3__45__cpo5beginE - _ZN34_INTERNAL_6abf55fe_4_k_cu_2180ae244cuda3std3__45__cpo5beginE)
_ZN34_INTERNAL_6abf55fe_4_k_cu_2180ae244cuda3std3__45__cpo5beginE:
	.zero		1
	.type		_ZN34_INTERNAL_6abf55fe_4_k_cu_2180ae244cuda3std6ranges3__45__cpo5beginE,@object
	.size		_ZN34_INTERNAL_6abf55fe_4_k_cu_2180ae244cuda3std6ranges3__45__cpo5beginE,(_ZN34_INTERNAL_6abf55fe_4_k_cu_2180ae246thrust24THRUST_300001_SM_1000_NS6deviceE - _ZN34_INTERNAL_6abf55fe_4_k_cu_2180ae244cuda3std6ranges3__45__cpo5beginE)
_ZN34_INTERNAL_6abf55fe_4_k_cu_2180ae244cuda3std6ranges3__45__cpo5beginE:
	.zero		1
	.type		_ZN34_INTERNAL_6abf55fe_4_k_cu_2180ae246thrust24THRUST_300001_SM_1000_NS6deviceE,@object
	.size		_ZN34_INTERNAL_6abf55fe_4_k_cu_2180ae246thrust24THRUST_300001_SM_1000_NS6deviceE,(_ZN34_INTERNAL_6abf55fe_4_k_cu_2180ae244cuda3std3__47nulloptE - _ZN34_INTERNAL_6abf55fe_4_k_cu_2180ae246thrust24THRUST_300001_SM_1000_NS6deviceE)
_ZN34_INTERNAL_6abf55fe_4_k_cu_2180ae246thrust24THRUST_300001_SM_1000_NS6deviceE:
	.zero		1
	.type		_ZN34_INTERNAL_6abf55fe_4_k_cu_2180ae244cuda3std3__47nulloptE,@object
	.size		_ZN34_INTERNAL_6abf55fe_4_k_cu_2180ae244cuda3std3__47nulloptE,(_ZN34_INTERNAL_6abf55fe_4_k_cu_2180ae244cuda3std6ranges3__45__cpo8distanceE - _ZN34_INTERNAL_6abf55fe_4_k_cu_2180ae244cuda3std3__47nulloptE)
_ZN34_INTERNAL_6abf55fe_4_k_cu_2180ae244cuda3std3__47nulloptE:
	.zero		1
	.type		_ZN34_INTERNAL_6abf55fe_4_k_cu_2180ae244cuda3std6ranges3__45__cpo8distanceE,@object
	.size		_ZN34_INTERNAL_6abf55fe_4_k_cu_2180ae244cuda3std6ranges3__45__cpo8distanceE,(_ZN34_INTERNAL_6abf55fe_4_k_cu_2180ae246thrust24THRUST_300001_SM_1000_NS12placeholders2_4E - _ZN34_INTERNAL_6abf55fe_4_k_cu_2180ae244cuda3std6ranges3__45__cpo8distanceE)
_ZN34_INTERNAL_6abf55fe_4_k_cu_2180ae244cuda3std6ranges3__45__cpo8distanceE:
	.zero		1
	.type		_ZN34_INTERNAL_6abf55fe_4_k_cu_2180ae246thrust24THRUST_300001_SM_1000_NS12placeholders2_4E,@object
	.size		_ZN34_INTERNAL_6abf55fe_4_k_cu_2180ae246thrust24THRUST_300001_SM_1000_NS12placeholders2_4E,(_ZN34_INTERNAL_6abf55fe_4_k_cu_2180ae244cuda3std3__45__cpo6rbeginE - _ZN34_INTERNAL_6abf55fe_4_k_cu_2180ae246thrust24THRUST_300001_SM_1000_NS12placeholders2_4E)
_ZN34_INTERNAL_6abf55fe_4_k_cu_2180ae246thrust24THRUST_300001_SM_1000_NS12placeholders2_4E:
	.zero		1
	.type		_ZN34_INTERNAL_6abf55fe_4_k_cu_2180ae244cuda3std3__45__cpo6rbeginE,@object
	.size		_ZN34_INTERNAL_6abf55fe_4_k_cu_2180ae244cuda3std3__45__cpo6rbeginE,(_ZN34_INTERNAL_6abf55fe_4_k_cu_2180ae244cuda3std6ranges3__45__cpo7advanceE - _ZN34_INTERNAL_6abf55fe_4_k_cu_2180ae244cuda3std3__45__cpo6rbeginE)
_ZN34_INTERNAL_6abf55fe_4_k_cu_2180ae244cuda3std3__45__cpo6rbeginE:
	.zero		1
	.type		_ZN34_INTERNAL_6abf55fe_4_k_cu_2180ae244cuda3std6ranges3__45__cpo7advanceE,@object
	.size		_ZN34_INTERNAL_6abf55fe_4_k_cu_2180ae244cuda3std6ranges3__45__cpo7advanceE,(_ZN34_INTERNAL_6abf55fe_4_k_cu_2180ae246thrust24THRUST_300001_SM_1000_NS12placeholders3_10E - _ZN34_INTERNAL_6abf55fe_4_k_cu_2180ae244cuda3std6ranges3__45__cpo7advanceE)
_ZN34_INTERNAL_6abf55fe_4_k_cu_2180ae244cuda3std6ranges3__45__cpo7advanceE:
	.zero		1
	.type		_ZN34_INTERNAL_6abf55fe_4_k_cu_2180ae246thrust24THRUST_300001_SM_1000_NS12placeholders3_10E,@object
	.size		_ZN34_INTERNAL_6abf55fe_4_k_cu_2180ae246thrust24THRUST_300001_SM_1000_NS12placeholders3_10E,(_ZN34_INTERNAL_6abf55fe_4_k_cu_2180ae244cuda3std3__48in_placeE - _ZN34_INTERNAL_6abf55fe_4_k_cu_2180ae246thrust24THRUST_300001_SM_1000_NS12placeholders3_10E)
_ZN34_INTERNAL_6abf55fe_4_k_cu_2180ae246thrust24THRUST_300001_SM_1000_NS12placeholders3_10E:
	.zero		1
	.type		_ZN34_INTERNAL_6abf55fe_4_k_cu_2180ae244cuda3std3__48in_placeE,@object
	.size		_ZN34_INTERNAL_6abf55fe_4_k_cu_2180ae244cuda3std3__48in_placeE,(_ZN34_INTERNAL_6abf55fe_4_k_cu_2180ae244cuda3std6ranges3__45__cpo4sizeE - _ZN34_INTERNAL_6abf55fe_4_k_cu_2180ae244cuda3std3__48in_placeE)
_ZN34_INTERNAL_6abf55fe_4_k_cu_2180ae244cuda3std3__48in_placeE:
	.zero		1
	.type		_ZN34_INTERNAL_6abf55fe_4_k_cu_2180ae244cuda3std6ranges3__45__cpo4sizeE,@object
	.size		_ZN34_INTERNAL_6abf55fe_4_k_cu_2180ae244cuda3std6ranges3__45__cpo4sizeE,(_ZN34_INTERNAL_6abf55fe_4_k_cu_2180ae246thrust24THRUST_300001_SM_1000_NS12placeholders2_2E - _ZN34_INTERNAL_6abf55fe_4_k_cu_2180ae244cuda3std6ranges3__45__cpo4sizeE)
_ZN34_INTERNAL_6abf55fe_4_k_cu_2180ae244cuda3std6ranges3__45__cpo4sizeE:
	.zero		1
	.type		_ZN34_INTERNAL_6abf55fe_4_k_cu_2180ae246thrust24THRUST_300001_SM_1000_NS12placeholders2_2E,@object
	.size		_ZN34_INTERNAL_6abf55fe_4_k_cu_2180ae246thrust24THRUST_300001_SM_1000_NS12placeholders2_2E,(_ZN34_INTERNAL_6abf55fe_4_k_cu_2180ae244cuda3std3__45__cpo6cbeginE - _ZN34_INTERNAL_6abf55fe_4_k_cu_2180ae246thrust24THRUST_300001_SM_1000_NS12placeholders2_2E)
_ZN34_INTERNAL_6abf55fe_4_k_cu_2180ae246thrust24THRUST_300001_SM_1000_NS12placeholders2_2E:
	.zero		1
	.type		_ZN34_INTERNAL_6abf55fe_4_k_cu_2180ae244cuda3std3__45__cpo6cbeginE,@object
	.size		_ZN34_INTERNAL_6abf55fe_4_k_cu_2180ae244cuda3std3__45__cpo6cbeginE,(_ZN34_INTERNAL_6abf55fe_4_k_cu_2180ae244cuda3std6ranges3__45__cpo6cbeginE - _ZN34_INTERNAL_6abf55fe_4_k_cu_2180ae244cuda3std3__45__cpo6cbeginE)
_ZN34_INTERNAL_6abf55fe_4_k_cu_2180ae244cuda3std3__45__cpo6cbeginE:
	.zero		1
	.type		_ZN34_INTERNAL_6abf55fe_4_k_cu_2180ae244cuda3std6ranges3__45__cpo6cbeginE,@object
	.size		_ZN34_INTERNAL_6abf55fe_4_k_cu_2180ae244cuda3std6ranges3__45__cpo6cbeginE,(_ZN34_INTERNAL_6abf55fe_4_k_cu_2180ae246thrust24THRUST_300001_SM_1000_NS12placeholders2_6E - _ZN34_INTERNAL_6abf55fe_4_k_cu_2180ae244cuda3std6ranges3__45__cpo6cbeginE)
_ZN34_INTERNAL_6abf55fe_4_k_cu_2180ae244cuda3std6ranges3__45__cpo6cbeginE:
	.zero		1
	.type		_ZN34_INTERNAL_6abf55fe_4_k_cu_2180ae246thrust24THRUST_300001_SM_1000_NS12placeholders2_6E,@object
	.size		_ZN34_INTERNAL_6abf55fe_4_k_cu_2180ae246thrust24THRUST_300001_SM_1000_NS12placeholders2_6E,(_ZN34_INTERNAL_6abf55fe_4_k_cu_2180ae244cuda3std3__45__cpo7crbeginE - _ZN34_INTERNAL_6abf55fe_4_k_cu_2180ae246thrust24THRUST_300001_SM_1000_NS12placeholders2_6E)
_ZN34_INTERNAL_6abf55fe_4_k_cu_2180ae246thrust24THRUST_300001_SM_1000_NS12placeholders2_6E:
	.zero		1
	.type		_ZN34_INTERNAL_6abf55fe_4_k_cu_2180ae244cuda3std3__45__cpo7crbeginE,@object
	.size		_ZN34_INTERNAL_6abf55fe_4_k_cu_2180ae244cuda3std3__45__cpo7crbeginE,(_ZN34_INTERNAL_6abf55fe_4_k_cu_2180ae244cuda3std6ranges3__45__cpo4nextE - _ZN34_INTERNAL_6abf55fe_4_k_cu_2180ae244cuda3std3__45__cpo7crbeginE)
_ZN34_INTERNAL_6abf55fe_4_k_cu_2180ae244cuda3std3__45__cpo7crbeginE:
	.zero		1
	.type		_ZN34_INTERNAL_6abf55fe_4_k_cu_2180ae244cuda3std6ranges3__45__cpo4nextE,@object
	.size		_ZN34_INTERNAL_6abf55fe_4_k_cu_2180ae244cuda3std6ranges3__45__cpo4nextE,(_ZN34_INTERNAL_6abf55fe_4_k_cu_2180ae244cuda3std6ranges3__45__cpo4swapE - _ZN34_INTERNAL_6abf55fe_4_k_cu_2180ae244cuda3std6ranges3__45__cpo4nextE)
_ZN34_INTERNAL_6abf55fe_4_k_cu_2180ae244cuda3std6ranges3__45__cpo4nextE:
	.zero		1
	.type		_ZN34_INTERNAL_6abf55fe_4_k_cu_2180ae244cuda3std6ranges3__45__cpo4swapE,@object
	.size		_ZN34_INTERNAL_6abf55fe_4_k_cu_2180ae244cuda3std6ranges3__45__cpo4swapE,(_ZN34_INTERNAL_6abf55fe_4_k_cu_2180ae246thrust24THRUST_300001_SM_1000_NS8cuda_cub10par_nosyncE - _ZN34_INTERNAL_6abf55fe_4_k_cu_2180ae244cuda3std6ranges3__45__cpo4swapE)
_ZN34_INTERNAL_6abf55fe_4_k_cu_2180ae244cuda3std6ranges3__45__cpo4swapE:
	.zero		1
	.type		_ZN34_INTERNAL_6abf55fe_4_k_cu_2180ae246thrust24THRUST_300001_SM_1000_NS8cuda_cub10par_nosyncE,@object
	.size		_ZN34_INTERNAL_6abf55fe_4_k_cu_2180ae246thrust24THRUST_300001_SM_1000_NS8cuda_cub10par_nosyncE,(_ZN34_INTERNAL_6abf55fe_4_k_cu_2180ae246thrust24THRUST_300001_SM_1000_NS3seqE - _ZN34_INTERNAL_6abf55fe_4_k_cu_2180ae246thrust24THRUST_300001_SM_1000_NS8cuda_cub10par_nosyncE)
_ZN34_INTERNAL_6abf55fe_4_k_cu_2180ae246thrust24THRUST_300001_SM_1000_NS8cuda_cub10par_nosyncE:
	.zero		1
	.type		_ZN34_INTERNAL_6abf55fe_4_k_cu_2180ae246thrust24THRUST_300001_SM_1000_NS3seqE,@object
	.size		_ZN34_INTERNAL_6abf55fe_4_k_cu_2180ae246thrust24THRUST_300001_SM_1000_NS3seqE,(_ZN34_INTERNAL_6abf55fe_4_k_cu_2180ae244cuda3std3__420unreachable_sentinelE - _ZN34_INTERNAL_6abf55fe_4_k_cu_2180ae246thrust24THRUST_300001_SM_1000_NS3seqE)
_ZN34_INTERNAL_6abf55fe_4_k_cu_2180ae246thrust24THRUST_300001_SM_1000_NS3seqE:
	.zero		1
	.type		_ZN34_INTERNAL_6abf55fe_4_k_cu_2180ae244cuda3std3__420unreachable_sentinelE,@object
	.size		_ZN34_INTERNAL_6abf55fe_4_k_cu_2180ae244cuda3std3__420unreachable_sentinelE,(_ZN34_INTERNAL_6abf55fe_4_k_cu_2180ae244cuda3std6ranges3__45__cpo5ssizeE - _ZN34_INTERNAL_6abf55fe_4_k_cu_2180ae244cuda3std3__420unreachable_sentinelE)
_ZN34_INTERNAL_6abf55fe_4_k_cu_2180ae244cuda3std3__420unreachable_sentinelE:
	.zero		1
	.type		_ZN34_INTERNAL_6abf55fe_4_k_cu_2180ae244cuda3std6ranges3__45__cpo5ssizeE,@object
	.size		_ZN34_INTERNAL_6abf55fe_4_k_cu_2180ae244cuda3std6ranges3__45__cpo5ssizeE,(_ZN34_INTERNAL_6abf55fe_4_k_cu_2180ae246thrust24THRUST_300001_SM_1000_NS12placeholders2_3E - _ZN34_INTERNAL_6abf55fe_4_k_cu_2180ae244cuda3std6ranges3__45__cpo5ssizeE)
_ZN34_INTERNAL_6abf55fe_4_k_cu_2180ae244cuda3std6ranges3__45__cpo5ssizeE:
	.zero		1
	.type		_ZN34_INTERNAL_6abf55fe_4_k_cu_2180ae246thrust24THRUST_300001_SM_1000_NS12placeholders2_3E,@object
	.size		_ZN34_INTERNAL_6abf55fe_4_k_cu_2180ae246thrust24THRUST_300001_SM_1000_NS12placeholders2_3E,(_ZN34_INTERNAL_6abf55fe_4_k_cu_2180ae244cuda3std3__45__cpo4cendE - _ZN34_INTERNAL_6abf55fe_4_k_cu_2180ae246thrust24THRUST_300001_SM_1000_NS12placeholders2_3E)
_ZN34_INTERNAL_6abf55fe_4_k_cu_2180ae246thrust24THRUST_300001_SM_1000_NS12placeholders2_3E:
	.zero		1
	.type		_ZN34_INTERNAL_6abf55fe_4_k_cu_2180ae244cuda3std3__45__cpo4cendE,@object
	.size		_ZN34_INTERNAL_6abf55fe_4_k_cu_2180ae244cuda3std3__45__cpo4cendE,(_ZN34_INTERNAL_6abf55fe_4_k_cu_2180ae244cuda3std6ranges3__45__cpo4cendE - _ZN34_INTERNAL_6abf55fe_4_k_cu_2180ae244cuda3std3__45__cpo4cendE)
_ZN34_INTERNAL_6abf55fe_4_k_cu_2180ae244cuda3std3__45__cpo4cendE:
	.zero		1
	.type		_ZN34_INTERNAL_6abf55fe_4_k_cu_2180ae244cuda3std6ranges3__45__cpo4cendE,@object
	.size		_ZN34_INTERNAL_6abf55fe_4_k_cu_2180ae244cuda3std6ranges3__45__cpo4cendE,(_ZN34_INTERNAL_6abf55fe_4_k_cu_2180ae246thrust24THRUST_300001_SM_1000_NS12placeholders2_7E - _ZN34_INTERNAL_6abf55fe_4_k_cu_2180ae244cuda3std6ranges3__45__cpo4cendE)
_ZN34_INTERNAL_6abf55fe_4_k_cu_2180ae244cuda3std6ranges3__45__cpo4cendE:
	.zero		1
	.type		_ZN34_INTERNAL_6abf55fe_4_k_cu_2180ae246thrust24THRUST_300001_SM_1000_NS12placeholders2_7E,@object
	.size		_ZN34_INTERNAL_6abf55fe_4_k_cu_2180ae246thrust24THRUST_300001_SM_1000_NS12placeholders2_7E,(_ZN34_INTERNAL_6abf55fe_4_k_cu_2180ae244cuda3std3__45__cpo5crendE - _ZN34_INTERNAL_6abf55fe_4_k_cu_2180ae246thrust24THRUST_300001_SM_1000_NS12placeholders2_7E)
_ZN34_INTERNAL_6abf55fe_4_k_cu_2180ae246thrust24THRUST_300001_SM_1000_NS12placeholders2_7E:
	.zero		1
	.type		_ZN34_INTERNAL_6abf55fe_4_k_cu_2180ae244cuda3std3__45__cpo5crendE,@object
	.size		_ZN34_INTERNAL_6abf55fe_4_k_cu_2180ae244cuda3std3__45__cpo5crendE,(_ZN34_INTERNAL_6abf55fe_4_k_cu_2180ae244cuda3std6ranges3__45__cpo4prevE - _ZN34_INTERNAL_6abf55fe_4_k_cu_2180ae244cuda3std3__45__cpo5crendE)
_ZN34_INTERNAL_6abf55fe_4_k_cu_2180ae244cuda3std3__45__cpo5crendE:
	.zero		1
	.type		_ZN34_INTERNAL_6abf55fe_4_k_cu_2180ae244cuda3std6ranges3__45__cpo4prevE,@object
	.size		_ZN34_INTERNAL_6abf55fe_4_k_cu_2180ae244cuda3std6ranges3__45__cpo4prevE,(_ZN34_INTERNAL_6abf55fe_4_k_cu_2180ae244cuda3std6ranges3__45__cpo9iter_moveE - _ZN34_INTERNAL_6abf55fe_4_k_cu_2180ae244cuda3std6ranges3__45__cpo4prevE)
_ZN34_INTERNAL_6abf55fe_4_k_cu_2180ae244cuda3std6ranges3__45__cpo4prevE:
	.zero		1
	.type		_ZN34_INTERNAL_6abf55fe_4_k_cu_2180ae244cuda3std6ranges3__45__cpo9iter_moveE,@object
	.size		_ZN34_INTERNAL_6abf55fe_4_k_cu_2180ae244cuda3std6ranges3__45__cpo9iter_moveE,(_ZN34_INTERNAL_6abf55fe_4_k_cu_2180ae246thrust24THRUST_300001_SM_1000_NS6system6detail10sequential3seqE - _ZN34_INTERNAL_6abf55fe_4_k_cu_2180ae244cuda3std6ranges3__45__cpo9iter_moveE)
_ZN34_INTERNAL_6abf55fe_4_k_cu_2180ae244cuda3std6ranges3__45__cpo9iter_moveE:
	.zero		1
	.type		_ZN34_INTERNAL_6abf55fe_4_k_cu_2180ae246thrust24THRUST_300001_SM_1000_NS6system6detail10sequential3seqE,@object
	.size		_ZN34_INTERNAL_6abf55fe_4_k_cu_2180ae246thrust24THRUST_300001_SM_1000_NS6system6detail10sequential3seqE,(_ZN34_INTERNAL_6abf55fe_4_k_cu_2180ae246thrust24THRUST_300001_SM_1000_NS12placeholders2_9E - _ZN34_INTERNAL_6abf55fe_4_k_cu_2180ae246thrust24THRUST_300001_SM_1000_NS6system6detail10sequential3seqE)
_ZN34_INTERNAL_6abf55fe_4_k_cu_2180ae246thrust24THRUST_300001_SM_1000_NS6system6detail10sequential3seqE:
	.zero		1
	.type		_ZN34_INTERNAL_6abf55fe_4_k_cu_2180ae246thrust24THRUST_300001_SM_1000_NS12placeholders2_9E,@object
	.size		_ZN34_INTERNAL_6abf55fe_4_k_cu_2180ae246thrust24THRUST_300001_SM_1000_NS12placeholders2_9E,(_ZN34_INTERNAL_6abf55fe_4_k_cu_2180ae244cuda3std3__419piecewise_constructE - _ZN34_INTERNAL_6abf55fe_4_k_cu_2180ae246thrust24THRUST_300001_SM_1000_NS12placeholders2_9E)
_ZN34_INTERNAL_6abf55fe_4_k_cu_2180ae246thrust24THRUST_300001_SM_1000_NS12placeholders2_9E:
	.zero		1
	.type		_ZN34_INTERNAL_6abf55fe_4_k_cu_2180ae244cuda3std3__419piecewise_constructE,@object
	.size		_ZN34_INTERNAL_6abf55fe_4_k_cu_2180ae244cuda3std3__419piecewise_constructE,(_ZN34_INTERNAL_6abf55fe_4_k_cu_2180ae244cuda3std6ranges3__45__cpo5cdataE - _ZN34_INTERNAL_6abf55fe_4_k_cu_2180ae244cuda3std3__419piecewise_constructE)
_ZN34_INTERNAL_6abf55fe_4_k_cu_2180ae244cuda3std3__419piecewise_constructE:
	.zero		1
	.type		_ZN34_INTERNAL_6abf55fe_4_k_cu_2180ae244cuda3std6ranges3__45__cpo5cdataE,@object
	.size		_ZN34_INTERNAL_6abf55fe_4_k_cu_2180ae244cuda3std6ranges3__45__cpo5cdataE,(_ZN34_INTERNAL_6abf55fe_4_k_cu_2180ae246thrust24THRUST_300001_SM_1000_NS12placeholders2_1E - _ZN34_INTERNAL_6abf55fe_4_k_cu_2180ae244cuda3std6ranges3__45__cpo5cdataE)
_ZN34_INTERNAL_6abf55fe_4_k_cu_2180ae244cuda3std6ranges3__45__cpo5cdataE:
	.zero		1
	.type		_ZN34_INTERNAL_6abf55fe_4_k_cu_2180ae246thrust24THRUST_300001_SM_1000_NS12placeholders2_1E,@object
	.size		_ZN34_INTERNAL_6abf55fe_4_k_cu_2180ae246thrust24THRUST_300001_SM_1000_NS12placeholders2_1E,(_ZN34_INTERNAL_6abf55fe_4_k_cu_2180ae244cuda3std3__45__cpo3endE - _ZN34_INTERNAL_6abf55fe_4_k_cu_2180ae246thrust24THRUST_300001_SM_1000_NS12placeholders2_1E)
_ZN34_INTERNAL_6abf55fe_4_k_cu_2180ae246thrust24THRUST_300001_SM_1000_NS12placeholders2_1E:
	.zero		1
	.type		_ZN34_INTERNAL_6abf55fe_4_k_cu_2180ae244cuda3std3__45__cpo3endE,@object
	.size		_ZN34_INTERNAL_6abf55fe_4_k_cu_2180ae244cuda3std3__45__cpo3endE,(_ZN34_INTERNAL_6abf55fe_4_k_cu_2180ae244cuda3std6ranges3__45__cpo3endE - _ZN34_INTERNAL_6abf55fe_4_k_cu_2180ae244cuda3std3__45__cpo3endE)
_ZN34_INTERNAL_6abf55fe_4_k_cu_2180ae244cuda3std3__45__cpo3endE:
	.zero		1
	.type		_ZN34_INTERNAL_6abf55fe_4_k_cu_2180ae244cuda3std6ranges3__45__cpo3endE,@object
	.size		_ZN34_INTERNAL_6abf55fe_4_k_cu_2180ae244cuda3std6ranges3__45__cpo3endE,(_ZN34_INTERNAL_6abf55fe_4_k_cu_2180ae246thrust24THRUST_300001_SM_1000_NS12placeholders2_5E - _ZN34_INTERNAL_6abf55fe_4_k_cu_2180ae244cuda3std6ranges3__45__cpo3endE)
_ZN34_INTERNAL_6abf55fe_4_k_cu_2180ae244cuda3std6ranges3__45__cpo3endE:
	.zero		1
	.type		_ZN34_INTERNAL_6abf55fe_4_k_cu_2180ae246thrust24THRUST_300001_SM_1000_NS12placeholders2_5E,@object
	.size		_ZN34_INTERNAL_6abf55fe_4_k_cu_2180ae246thrust24THRUST_300001_SM_1000_NS12placeholders2_5E,(_ZN34_INTERNAL_6abf55fe_4_k_cu_2180ae244cuda3std3__45__cpo4rendE - _ZN34_INTERNAL_6abf55fe_4_k_cu_2180ae246thrust24THRUST_300001_SM_1000_NS12placeholders2_5E)
_ZN34_INTERNAL_6abf55fe_4_k_cu_2180ae246thrust24THRUST_300001_SM_1000_NS12placeholders2_5E:
	.zero		1
	.type		_ZN34_INTERNAL_6abf55fe_4_k_cu_2180ae244cuda3std3__45__cpo4rendE,@object
	.size		_ZN34_INTERNAL_6abf55fe_4_k_cu_2180ae244cuda3std3__45__cpo4rendE,(_ZN34_INTERNAL_6abf55fe_4_k_cu_2180ae244cuda3std6ranges3__45__cpo9iter_swapE - _ZN34_INTERNAL_6abf55fe_4_k_cu_2180ae244cuda3std3__45__cpo4rendE)
_ZN34_INTERNAL_6abf55fe_4_k_cu_2180ae244cuda3std3__45__cpo4rendE:
	.zero		1
	.type		_ZN34_INTERNAL_6abf55fe_4_k_cu_2180ae244cuda3std6ranges3__45__cpo9iter_swapE,@object
	.size		_ZN34_INTERNAL_6abf55fe_4_k_cu_2180ae244cuda3std6ranges3__45__cpo9iter_swapE,(_ZN34_INTERNAL_6abf55fe_4_k_cu_2180ae244cuda3std3__48unexpectE - _ZN34_INTERNAL_6abf55fe_4_k_cu_2180ae244cuda3std6ranges3__45__cpo9iter_swapE)
_ZN34_INTERNAL_6abf55fe_4_k_cu_2180ae244cuda3std6ranges3__45__cpo9iter_swapE:
	.zero		1
	.type		_ZN34_INTERNAL_6abf55fe_4_k_cu_2180ae244cuda3std3__48unexpectE,@object
	.size		_ZN34_INTERNAL_6abf55fe_4_k_cu_2180ae244cuda3std3__48unexpectE,(_ZN34_INTERNAL_6abf55fe_4_k_cu_2180ae246thrust24THRUST_300001_SM_1000_NS8cuda_cub3parE - _ZN34_INTERNAL_6abf55fe_4_k_cu_2180ae244cuda3std3__48unexpectE)
_ZN34_INTERNAL_6abf55fe_4_k_cu_2180ae244cuda3std3__48unexpectE:
	.zero		1
	.type		_ZN34_INTERNAL_6abf55fe_4_k_cu_2180ae246thrust24THRUST_300001_SM_1000_NS8cuda_cub3parE,@object
	.size		_ZN34_INTERNAL_6abf55fe_4_k_cu_2180ae246thrust24THRUST_300001_SM_1000_NS8cuda_cub3parE,(.L_29 - _ZN34_INTERNAL_6abf55fe_4_k_cu_2180ae246thrust24THRUST_300001_SM_1000_NS8cuda_cub3parE)
_ZN34_INTERNAL_6abf55fe_4_k_cu_2180ae246thrust24THRUST_300001_SM_1000_NS8cuda_cub3parE:
	.zero		1
.L_29:


//--------------------- .nv.shared._ZN3cub18CUB_300001_SM_10006detail10merge_sort30DeviceMergeSortBlockSortKernelINS2_10policy_hubIN6thrust24THRUST_300001_SM_1000_NS6detail15normal_iteratorINS6_10device_ptrI4TestEEEEE9Policy600ESC_PNS0_8NullTypeESC_SG_mN4cuda3std3__44lessISA_EESA_SF_EEvbT0_T1_T2_T3_T4_PT6_PT7_T5_NS1_7vsmem_tE --------------------------
	.section	.nv.shared._ZN3cub18CUB_300001_SM_10006detail10merge_sort30DeviceMergeSortBlockSortKernelINS2_10policy_hubIN6thrust24THRUST_300001_SM_1000_NS6detail15normal_iteratorINS6_10device_ptrI4TestEEEEE9Policy600ESC_PNS0_8NullTypeESC_SG_mN4cuda3std3__44lessISA_EESA_SF_EEvbT0_T1_T2_T3_T4_PT6_PT7_T5_NS1_7vsmem_tE,"aw",@nobits
	.sectionflags	@""
	.align	16
.nv.shared._ZN3cub18CUB_300001_SM_10006detail10merge_sort30DeviceMergeSortBlockSortKernelINS2_10policy_hubIN6thrust24THRUST_300001_SM_1000_NS6detail15normal_iteratorINS6_10device_ptrI4TestEEEEE9Policy600ESC_PNS0_8NullTypeESC_SG_mN4cuda3std3__44lessISA_EESA_SF_EEvbT0_T1_T2_T3_T4_PT6_PT7_T5_NS1_7vsmem_tE:
	.zero		17936


//--------------------- .nv.shared._ZN3cub18CUB_300001_SM_10006detail10merge_sort26DeviceMergeSortMergeKernelINS2_10policy_hubIN6thrust24THRUST_300001_SM_1000_NS6detail15normal_iteratorINS6_10device_ptrI4TestEEEEE9Policy600ESC_PNS0_8NullTypeESC_SG_jN4cuda3std3__44lessISA_EESA_SF_EEvbT2_T3_T4_PT6_PT7_T5_PSO_SO_NS1_7vsmem_tE --------------------------
	.section	.nv.shared._ZN3cub18CUB_300001_SM_10006detail10merge_sort26DeviceMergeSortMergeKernelINS2_10policy_hubIN6thrust24THRUST_300001_SM_1000_NS6detail15normal_iteratorINS6_10device_ptrI4TestEEEEE9Policy600ESC_PNS0_8NullTypeESC_SG_jN4cuda3std3__44lessISA_EESA_SF_EEvbT2_T3_T4_PT6_PT7_T5_PSO_SO_NS1_7vsmem_tE,"aw",@nobits
	.sectionflags	@""
	.align	16
.nv.shared._ZN3cub18CUB_300001_SM_10006detail10merge_sort26DeviceMergeSortMergeKernelINS2_10policy_hubIN6thrust24THRUST_300001_SM_1000_NS6detail15normal_iteratorINS6_10device_ptrI4TestEEEEE9Policy600ESC_PNS0_8NullTypeESC_SG_jN4cuda3std3__44lessISA_EESA_SF_EEvbT2_T3_T4_PT6_PT7_T5_PSO_SO_NS1_7vsmem_tE:
	.zero		17936


//--------------------- .nv.shared._ZN3cub18CUB_300001_SM_10006detail10merge_sort30DeviceMergeSortBlockSortKernelINS2_10policy_hubIN6thrust24THRUST_300001_SM_1000_NS6detail15normal_iteratorINS6_10device_ptrI4TestEEEEE9Policy600ESC_PNS0_8NullTypeESC_SG_jN4cuda3std3__44lessISA_EESA_SF_EEvbT0_T1_T2_T3_T4_PT6_PT7_T5_NS1_7vsmem_tE --------------------------
	.section	.nv.shared._ZN3cub18CUB_300001_SM_10006detail10merge_sort30DeviceMergeSortBlockSortKernelINS2_10policy_hubIN6thrust24THRUST_300001_SM_1000_NS6detail15normal_iteratorINS6_10device_ptrI4TestEEEEE9Policy600ESC_PNS0_8NullTypeESC_SG_jN4cuda3std3__44lessISA_EESA_SF_EEvbT0_T1_T2_T3_T4_PT6_PT7_T5_NS1_7vsmem_tE,"aw",@nobits
	.sectionflags	@""
	.align	16
.nv.shared._ZN3cub18CUB_300001_SM_10006detail10merge_sort30DeviceMergeSortBlockSortKernelINS2_10policy_hubIN6thrust24THRUST_300001_SM_1000_NS6detail15normal_iteratorINS6_10device_ptrI4TestEEEEE9Policy600ESC_PNS0_8NullTypeESC_SG_jN4cuda3std3__44lessISA_EESA_SF_EEvbT0_T1_T2_T3_T4_PT6_PT7_T5_NS1_7vsmem_tE:
	.zero		17936


//--------------------- .nv.constant0._ZN3cub18CUB_300001_SM_10006detail10merge_sort26DeviceMergeSortMergeKernelINS2_10policy_hubIN6thrust24THRUST_300001_SM_1000_NS6detail15normal_iteratorINS6_10device_ptrI4TestEEEEE9Policy600ESC_PNS0_8NullTypeESC_SG_mN4cuda3std3__44lessISA_EESA_SF_EEvbT2_T3_T4_PT6_PT7_T5_PSO_SO_NS1_7vsmem_tE --------------------------
	.section	.nv.constant0._ZN3cub18CUB_300001_SM_10006detail10merge_sort26DeviceMergeSortMergeKernelINS2_10policy_hubIN6thrust24THRUST_300001_SM_1000_NS6detail15normal_iteratorINS6_10device_ptrI4TestEEEEE9Policy600ESC_PNS0_8NullTypeESC_SG_mN4cuda3std3__44lessISA_EESA_SF_EEvbT2_T3_T4_PT6_PT7_T5_PSO_SO_NS1_7vsmem_tE,"a",@progbits
	.sectionflags	@""
	.align	4
.nv.constant0._ZN3cub18CUB_300001_SM_10006detail10merge_sort26DeviceMergeSortMergeKernelINS2_10policy_hubIN6thrust24THRUST_300001_SM_1000_NS6detail15normal_iteratorINS6_10device_ptrI4TestEEEEE9Policy600ESC_PNS0_8NullTypeESC_SG_mN4cuda3std3__44lessISA_EESA_SF_EEvbT2_T3_T4_PT6_PT7_T5_PSO_SO_NS1_7vsmem_tE:
	.zero		976


//--------------------- .nv.constant0._ZN3cub18CUB_300001_SM_10006detail10merge_sort30DeviceMergeSortPartitionKernelIN6thrust24THRUST_300001_SM_1000_NS6detail15normal_iteratorINS5_10device_ptrI4TestEEEEmN4cuda3std3__44lessIS9_EES9_EEvbT_PT2_T0_SK_PSK_T1_SK_i --------------------------
	.section	.nv.constant0._ZN3cub18CUB_300001_SM_10006detail10merge_sort30DeviceMergeSortPartitionKernelIN6thrust24THRUST_300001_SM_1000_NS6detail15normal_iteratorINS5_10device_ptrI4TestEEEEmN4cuda3std3__44lessIS9_EES9_EEvbT_PT2_T0_SK_PSK_T1_SK_i,"a",@progbits
	.sectionflags	@""
	.align	4
.nv.constant0._ZN3cub18CUB_300001_SM_10006detail10merge_sort30DeviceMergeSortPartitionKernelIN6thrust24THRUST_300001_SM_1000_NS6detail15normal_iteratorINS5_10device_ptrI4TestEEEEmN4cuda3std3__44lessIS9_EES9_EEvbT_PT2_T0_SK_PSK_T1_SK_i:
	.zero		964


//--------------------- .nv.constant0._ZN3cub18CUB_300001_SM_10006detail10merge_sort30DeviceMergeSortBlockSortKernelINS2_10policy_hubIN6thrust24THRUST_300001_SM_1000_NS6detail15normal_iteratorINS6_10device_ptrI4TestEEEEE9Policy600ESC_PNS0_8NullTypeESC_SG_mN4cuda3std3__44lessISA_EESA_SF_EEvbT0_T1_T2_T3_T4_PT6_PT7_T5_NS1_7vsmem_tE --------------------------
	.section	.nv.constant0._ZN3cub18CUB_300001_SM_10006detail10merge_sort30DeviceMergeSortBlockSortKernelINS2_10policy_hubIN6thrust24THRUST_300001_SM_1000_NS6detail15normal_iteratorINS6_10device_ptrI4TestEEEEE9Policy600ESC_PNS0_8NullTypeESC_SG_mN4cuda3std3__44lessISA_EESA_SF_EEvbT0_T1_T2_T3_T4_PT6_PT7_T5_NS1_7vsmem_tE,"a",@progbits
	.sectionflags	@""
	.align	4
.nv.constant0._ZN3cub18CUB_300001_SM_10006detail10merge_sort30DeviceMergeSortBlockSortKernelINS2_10policy_hubIN6thrust24THRUST_300001_SM_1000_NS6detail15normal_iteratorINS6_10device_ptrI4TestEEEEE9Policy600ESC_PNS0_8NullTypeESC_SG_mN4cuda3std3__44lessISA_EESA_SF_EEvbT0_T1_T2_T3_T4_PT6_PT7_T5_NS1_7vsmem_tE:
	.zero		976


//--------------------- .nv.constant0._ZN3cub18CUB_300001_SM_10006detail10merge_sort26DeviceMergeSortMergeKernelINS2_10policy_hubIN6thrust24THRUST_300001_SM_1000_NS6detail15normal_iteratorINS6_10device_ptrI4TestEEEEE9Policy600ESC_PNS0_8NullTypeESC_SG_jN4cuda3std3__44lessISA_EESA_SF_EEvbT2_T3_T4_PT6_PT7_T5_PSO_SO_NS1_7vsmem_tE --------------------------
	.section	.nv.constant0._ZN3cub18CUB_300001_SM_10006detail10merge_sort26DeviceMergeSortMergeKernelINS2_10policy_hubIN6thrust24THRUST_300001_SM_1000_NS6detail15normal_iteratorINS6_10device_ptrI4TestEEEEE9Policy600ESC_PNS0_8NullTypeESC_SG_jN4cuda3std3__44lessISA_EESA_SF_EEvbT2_T3_T4_PT6_PT7_T5_PSO_SO_NS1_7vsmem_tE,"a",@progbits
	.sectionflags	@""
	.align	4
.nv.constant0._ZN3cub18CUB_300001_SM_10006detail10merge_sort26DeviceMergeSortMergeKernelINS2_10policy_hubIN6thrust24THRUST_300001_SM_1000_NS6detail15normal_iteratorINS6_10device_ptrI4TestEEEEE9Policy600ESC_PNS0_8NullTypeESC_SG_jN4cuda3std3__44lessISA_EESA_SF_EEvbT2_T3_T4_PT6_PT7_T5_PSO_SO_NS1_7vsmem_tE:
	.zero		976


//--------------------- .nv.constant0._ZN3cub18CUB_300001_SM_10006detail10merge_sort30DeviceMergeSortPartitionKernelIN6thrust24THRUST_300001_SM_1000_NS6detail15normal_iteratorINS5_10device_ptrI4TestEEEEjN4cuda3std3__44lessIS9_EES9_EEvbT_PT2_T0_SK_PSK_T1_SK_i --------------------------
	.section	.nv.constant0._ZN3cub18CUB_300001_SM_10006detail10merge_sort30DeviceMergeSortPartitionKernelIN6thrust24THRUST_300001_SM_1000_NS6detail15normal_iteratorINS5_10device_ptrI4TestEEEEjN4cuda3std3__44lessIS9_EES9_EEvbT_PT2_T0_SK_PSK_T1_SK_i,"a",@progbits
	.sectionflags	@""
	.align	4
.nv.constant0._ZN3cub18CUB_300001_SM_10006detail10merge_sort30DeviceMergeSortPartitionKernelIN6thrust24THRUST_300001_SM_1000_NS6detail15normal_iteratorINS5_10device_ptrI4TestEEEEjN4cuda3std3__44lessIS9_EES9_EEvbT_PT2_T0_SK_PSK_T1_SK_i:
	.zero		948


//--------------------- .nv.constant0._ZN3cub18CUB_300001_SM_10006detail10merge_sort30DeviceMergeSortBlockSortKernelINS2_10policy_hubIN6thrust24THRUST_300001_SM_1000_NS6detail15normal_iteratorINS6_10device_ptrI4TestEEEEE9Policy600ESC_PNS0_8NullTypeESC_SG_jN4cuda3std3__44lessISA_EESA_SF_EEvbT0_T1_T2_T3_T4_PT6_PT7_T5_NS1_7vsmem_tE --------------------------
	.section	.nv.constant0._ZN3cub18CUB_300001_SM_10006detail10merge_sort30DeviceMergeSortBlockSortKernelINS2_10policy_hubIN6thrust24THRUST_300001_SM_1000_NS6detail15normal_iteratorINS6_10device_ptrI4TestEEEEE9Policy600ESC_PNS0_8NullTypeESC_SG_jN4cuda3std3__44lessISA_EESA_SF_EEvbT0_T1_T2_T3_T4_PT6_PT7_T5_NS1_7vsmem_tE,"a",@progbits
	.sectionflags	@""
	.align	4
.nv.constant0._ZN3cub18CUB_300001_SM_10006detail10merge_sort30DeviceMergeSortBlockSortKernelINS2_10policy_hubIN6thrust24THRUST_300001_SM_1000_NS6detail15normal_iteratorINS6_10device_ptrI4TestEEEEE9Policy600ESC_PNS0_8NullTypeESC_SG_jN4cuda3std3__44lessISA_EESA_SF_EEvbT0_T1_T2_T3_T4_PT6_PT7_T5_NS1_7vsmem_tE:
	.zero		976


//--------------------- .nv.constant0._ZN3cub18CUB_300001_SM_10006detail8for_each13static_kernelINS2_12policy_hub_t12policy_500_tEmN6thrust24THRUST_300001_SM_1000_NS8cuda_cub20__uninitialized_fill7functorINS7_10device_ptrIcEEcEEEEvT0_T1_ --------------------------
	.section	.nv.constant0._ZN3cub18CUB_300001_SM_10006detail8for_each13static_kernelINS2_12policy_hub_t12policy_500_tEmN6thrust24THRUST_300001_SM_1000_NS8cuda_cub20__uninitialized_fill7functorINS7_10device_ptrIcEEcEEEEvT0_T1_,"a",@progbits
	.sectionflags	@""
	.align	4
.nv.constant0._ZN3cub18CUB_300001_SM_10006detail8for_each13static_kernelINS2_12policy_hub_t12policy_500_tEmN6thrust24THRUST_300001_SM_1000_NS8cuda_cub20__uninitialized_fill7functorINS7_10device_ptrIcEEcEEEEvT0_T1_:
	.zero		920


//--------------------- .nv.constant0._ZN3cub18CUB_300001_SM_10006detail8for_each13static_kernelINS2_12policy_hub_t12policy_500_tEmN6thrust24THRUST_300001_SM_1000_NS8cuda_cub20__uninitialized_fill7functorINS7_10device_ptrIdEEdEEEEvT0_T1_ --------------------------
	.section	.nv.constant0._ZN3cub18CUB_300001_SM_10006detail8for_each13static_kernelINS2_12policy_hub_t12policy_500_tEmN6thrust24THRUST_300001_SM_1000_NS8cuda_cub20__uninitialized_fill7functorINS7_10device_ptrIdEEdEEEEvT0_T1_,"a",@progbits
	.sectionflags	@""
	.align	4
.nv.constant0._ZN3cub18CUB_300001_SM_10006detail8for_each13static_kernelINS2_12policy_hub_t12policy_500_tEmN6thrust24THRUST_300001_SM_1000_NS8cuda_cub20__uninitialized_fill7functorINS7_10device_ptrIdEEdEEEEvT0_T1_:
	.zero		920


//--------------------- .nv.constant0._ZN3cub18CUB_300001_SM_10006detail8for_each13static_kernelINS2_12policy_hub_t12policy_500_tEmN6thrust24THRUST_300001_SM_1000_NS8cuda_cub20__uninitialized_fill7functorINS7_10device_ptrI4TestEESC_EEEEvT0_T1_ --------------------------
	.section	.nv.constant0._ZN3cub18CUB_300001_SM_10006detail8for_each13static_kernelINS2_12policy_hub_t12policy_500_tEmN6thrust24THRUST_300001_SM_1000_NS8cuda_cub20__uninitialized_fill7functorINS7_10device_ptrI4TestEESC_EEEEvT0_T1_,"a",@progbits
	.sectionflags	@""
	.align	4
.nv.constant0._ZN3cub18CUB_300001_SM_10006detail8for_each13static_kernelINS2_12policy_hub_t12policy_500_tEmN6thrust24THRUST_300001_SM_1000_NS8cuda_cub20__uninitialized_fill7functorINS7_10device_ptrI4TestEESC_EEEEvT0_T1_:
	.zero		920


//--------------------- .nv.constant0._ZN3cub18CUB_300001_SM_10006detail11EmptyKernelIvEEvv --------------------------
	.section	.nv.constant0._ZN3cub18CUB_300001_SM_10006detail11EmptyKernelIvEEvv,"a",@progbits
	.sectionflags	@""
	.align	4
.nv.constant0._ZN3cub18CUB_300001_SM_10006detail11EmptyKernelIvEEvv:
	.zero		896


//--------------------- SYMBOLS --------------------------

	.type		.nv.reservedSmem.offset0,@object
	.size		.nv.reservedSmem.offset0,0x4
	.type		.nv.reservedSmem.cap,@object
	.size		.nv.reservedSmem.cap,0x4
